def matmul_kernel(
    a_ptr,
    b_ptr,
    c_ptr,
    M,
    N,
    K,
    stride_am,
    stride_ak,
    stride_bk,
    stride_bn,
    stride_cm,
    stride_cn,
    BLOCK_M: tl.constexpr,
    BLOCK_N: tl.constexpr,
    BLOCK_K: tl.constexpr,
    GROUP_M: tl.constexpr,
):
    pid = tl.program_id(axis=0)
    num_pid_m = tl.cdiv(M, BLOCK_M)
    num_pid_n = tl.cdiv(N, BLOCK_N)
    num_pid_in_group = GROUP_M * num_pid_n
    group_id = pid // num_pid_in_group
    first_pid_m = group_id * GROUP_M
    group_size_m = min(num_pid_m - first_pid_m, GROUP_M)
    pid_m = first_pid_m + ((pid % num_pid_in_group) % group_size_m)
    pid_n = (pid % num_pid_in_group) // group_size_m

    offs_am = (pid_m * BLOCK_M + tl.arange(0, BLOCK_M)) % M
    offs_bn = (pid_n * BLOCK_N + tl.arange(0, BLOCK_N)) % N
    offs_k = tl.arange(0, BLOCK_K)
    a_ptrs = a_ptr + offs_am[:, None] * stride_am + offs_k[None, :] * stride_ak
    b_ptrs = b_ptr + offs_k[:, None] * stride_bk + offs_bn[None, :] * stride_bn

    acc = tl.zeros((BLOCK_M, BLOCK_N), dtype=tl.float32)
    for kk in range(0, tl.cdiv(K, BLOCK_K)):
        a = tl.load(a_ptrs, mask=offs_k[None, :] < K - kk * BLOCK_K, other=0.0)
        b = tl.load(b_ptrs, mask=offs_k[:, None] < K - kk * BLOCK_K, other=0.0)
        acc = tl.dot(a, b, acc)
        a_ptrs += BLOCK_K * stride_ak
        b_ptrs += BLOCK_K * stride_bk

    c = acc.to(c_ptr.dtype.element_ty)
    offs_cm = pid_m * BLOCK_M + tl.arange(0, BLOCK_M)
    offs_cn = pid_n * BLOCK_N + tl.arange(0, BLOCK_N)
    c_ptrs = c_ptr + offs_cm[:, None] * stride_cm + offs_cn[None, :] * stride_cn
    mask = (offs_cm[:, None] < M) & (offs_cn[None, :] < N)
    tl.store(c_ptrs, c, mask=mask)

# config = {"BLOCK_K": 64, "BLOCK_M": 64, "BLOCK_N": 512, "GROUP_M": 1, "arch": "sm_90", "dtype": "fp8e4m3", "num_ctas": 1, "num_stages": 3, "num_warps": 4}
# arch = sm_90


// ===== COMPILED SASS (sm_90a) =====

	.target	sm_90a

	.elftype	@"ET_EXEC"


//--------------------- .note.nv.tkinfo           --------------------------
	.section	.note.nv.tkinfo,"",@"SHT_NOTE"
	.sectionflags	@"SHF_NOTE_NV_TKINFO"
	.tkinfo
        /*0018*/ 	.word	0x00000002
        /*0030*/ 	.string	""
        /*0030*/ 	.string	"ptxas"
        /*0030*/ 	.string	"Cuda compilation tools, release 13.0, V13.0.88"
        /*0030*/ 	.string	"Build cuda_13.0.r13.0/compiler.36424714_0"
        /*0030*/ 	.string	"-v  -suppress-debug-info  -lineinfo  -arch sm_90a "



//--------------------- .note.nv.cuinfo           --------------------------
	.section	.note.nv.cuinfo,"",@"SHT_NOTE"
	.sectionflags	@"SHF_NOTE_NV_CUINFO"
        /*0018*/ 	.short	0x0002
        /*001a*/ 	.short	0x005a
        /*001c*/ 	.short	0x0082
	.zero		2


//--------------------- .nv.info                  --------------------------
	.section	.nv.info,"",@"SHT_CUDA_INFO"
	.align	4


	//----- nvinfo : EIATTR_REGCOUNT
	.align		4
        /*0000*/ 	.byte	0x04, 0x2f
        /*0002*/ 	.short	(.L_1 - .L_0)
	.align		4
.L_0:
        /*0004*/ 	.word	index@(matmul_kernel)
        /*0008*/ 	.word	0x000000ff


	//----- nvinfo : EIATTR_FRAME_SIZE
	.align		4
.L_1:
        /*000c*/ 	.byte	0x04, 0x11
        /*000e*/ 	.short	(.L_3 - .L_2)
	.align		4
.L_2:
        /*0010*/ 	.word	index@(matmul_kernel)
        /*0014*/ 	.word	0x000012b0


	//----- nvinfo : EIATTR_MIN_STACK_SIZE
	.align		4
.L_3:
        /*0018*/ 	.byte	0x04, 0x12
        /*001a*/ 	.short	(.L_5 - .L_4)
	.align		4
.L_4:
        /*001c*/ 	.word	index@(matmul_kernel)
        /*0020*/ 	.word	0x000012b0
.L_5:


//--------------------- .nv.compat                --------------------------
	.section	.nv.compat,"",@"SHT_CUDA_COMPAT_INFO"
	.align	4
        /*0000*/ 	.byte	0x02, 0x09, 0x01, 0x00, 0x02, 0x02, 0x04, 0x00, 0x02, 0x05, 0x05, 0x00, 0x03, 0x07, 0x01, 0x01
        /*0010*/ 	.byte	0x02, 0x03, 0x00, 0x00, 0x02, 0x06, 0x01, 0x00, 0x04, 0x0b, 0x08, 0x00, 0x00, 0x00, 0x00, 0x00
        /*0020*/ 	.byte	0x00, 0x00, 0x00, 0x00


//--------------------- .nv.info.matmul_kernel    --------------------------
	.section	.nv.info.matmul_kernel,"",@"SHT_CUDA_INFO"
	.sectionflags	@""
	.align	4


	//----- nvinfo : EIATTR_CUDA_API_VERSION
	.align		4
        /*0000*/ 	.byte	0x04, 0x37
        /*0002*/ 	.short	(.L_7 - .L_6)
.L_6:
        /*0004*/ 	.word	0x00000082


	//----- nvinfo : EIATTR_KPARAM_INFO
	.align		4
.L_7:
        /*0008*/ 	.byte	0x04, 0x17
        /*000a*/ 	.short	(.L_9 - .L_8)
.L_8:
        /*000c*/ 	.word	0x00000000
        /*0010*/ 	.short	0x000d
        /*0012*/ 	.short	0x0048
        /*0014*/ 	.byte	0x00, 0xf4, 0x21, 0x00


	//----- nvinfo : EIATTR_KPARAM_INFO
	.align		4
.L_9:
        /*0018*/ 	.byte	0x04, 0x17
        /*001a*/ 	.short	(.L_11 - .L_10)
.L_10:
        /*001c*/ 	.word	0x00000000
        /*0020*/ 	.short	0x000c
        /*0022*/ 	.short	0x0040
        /*0024*/ 	.byte	0x00, 0xf4, 0x21, 0x00


	//----- nvinfo : EIATTR_KPARAM_INFO
	.align		4
.L_11:
        /*0028*/ 	.byte	0x04, 0x17
        /*002a*/ 	.short	(.L_13 - .L_12)
.L_12:
        /*002c*/ 	.word	0x00000000
        /*0030*/ 	.short	0x000b
        /*0032*/ 	.short	0x0038
        /*0034*/ 	.byte	0x00, 0xf0, 0x11, 0x00


	//----- nvinfo : EIATTR_KPARAM_INFO
	.align		4
.L_13:
        /*0038*/ 	.byte	0x04, 0x17
        /*003a*/ 	.short	(.L_15 - .L_14)
.L_14:
        /*003c*/ 	.word	0x00000000
        /*0040*/ 	.short	0x000a
        /*0042*/ 	.short	0x0034
        /*0044*/ 	.byte	0x00, 0xf0, 0x11, 0x00


	//----- nvinfo : EIATTR_KPARAM_INFO
	.align		4
.L_15:
        /*0048*/ 	.byte	0x04, 0x17
        /*004a*/ 	.short	(.L_17 - .L_16)
.L_16:
        /*004c*/ 	.word	0x00000000
        /*0050*/ 	.short	0x0009
        /*0052*/ 	.short	0x0030
        /*0054*/ 	.byte	0x00, 0xf0, 0x11, 0x00


	//----- nvinfo : EIATTR_KPARAM_INFO
	.align		4
.L_17:
        /*0058*/ 	.byte	0x04, 0x17
        /*005a*/ 	.short	(.L_19 - .L_18)
.L_18:
        /*005c*/ 	.word	0x00000000
        /*0060*/ 	.short	0x0008
        /*0062*/ 	.short	0x002c
        /*0064*/ 	.byte	0x00, 0xf0, 0x11, 0x00


	//----- nvinfo : EIATTR_KPARAM_INFO
	.align		4
.L_19:
        /*0068*/ 	.byte	0x04, 0x17
        /*006a*/ 	.short	(.L_21 - .L_20)
.L_20:
        /*006c*/ 	.word	0x00000000
        /*0070*/ 	.short	0x0007
        /*0072*/ 	.short	0x0028
        /*0074*/ 	.byte	0x00, 0xf0, 0x11, 0x00


	//----- nvinfo : EIATTR_KPARAM_INFO
	.align		4
.L_21:
        /*0078*/ 	.byte	0x04, 0x17
        /*007a*/ 	.short	(.L_23 - .L_22)
.L_22:
        /*007c*/ 	.word	0x00000000
        /*0080*/ 	.short	0x0006
        /*0082*/ 	.short	0x0024
        /*0084*/ 	.byte	0x00, 0xf0, 0x11, 0x00


	//----- nvinfo : EIATTR_KPARAM_INFO
	.align		4
.L_23:
        /*0088*/ 	.byte	0x04, 0x17
        /*008a*/ 	.short	(.L_25 - .L_24)
.L_24:
        /*008c*/ 	.word	0x00000000
        /*0090*/ 	.short	0x0005
        /*0092*/ 	.short	0x0020
        /*0094*/ 	.byte	0x00, 0xf0, 0x11, 0x00


	//----- nvinfo : EIATTR_KPARAM_INFO
	.align		4
.L_25:
        /*0098*/ 	.byte	0x04, 0x17
        /*009a*/ 	.short	(.L_27 - .L_26)
.L_26:
        /*009c*/ 	.word	0x00000000
        /*00a0*/ 	.short	0x0004
        /*00a2*/ 	.short	0x001c
        /*00a4*/ 	.byte	0x00, 0xf0, 0x11, 0x00


	//----- nvinfo : EIATTR_KPARAM_INFO
	.align		4
.L_27:
        /*00a8*/ 	.byte	0x04, 0x17
        /*00aa*/ 	.short	(.L_29 - .L_28)
.L_28:
        /*00ac*/ 	.word	0x00000000
        /*00b0*/ 	.short	0x0003
        /*00b2*/ 	.short	0x0018
        /*00b4*/ 	.byte	0x00, 0xf0, 0x11, 0x00


	//----- nvinfo : EIATTR_KPARAM_INFO
	.align		4
.L_29:
        /*00b8*/ 	.byte	0x04, 0x17
        /*00ba*/ 	.short	(.L_31 - .L_30)
.L_30:
        /*00bc*/ 	.word	0x00000000
        /*00c0*/ 	.short	0x0002
        /*00c2*/ 	.short	0x0010
        /*00c4*/ 	.byte	0x00, 0xf4, 0x21, 0x00


	//----- nvinfo : EIATTR_KPARAM_INFO
	.align		4
.L_31:
        /*00c8*/ 	.byte	0x04, 0x17
        /*00ca*/ 	.short	(.L_33 - .L_32)
.L_32:
        /*00cc*/ 	.word	0x00000000
        /*00d0*/ 	.short	0x0001
        /*00d2*/ 	.short	0x0008
        /*00d4*/ 	.byte	0x00, 0xf4, 0x21, 0x00


	//----- nvinfo : EIATTR_KPARAM_INFO
	.align		4
.L_33:
        /*00d8*/ 	.byte	0x04, 0x17
        /*00da*/ 	.short	(.L_35 - .L_34)
.L_34:
        /*00dc*/ 	.word	0x00000000
        /*00e0*/ 	.short	0x0000
        /*00e2*/ 	.short	0x0000
        /*00e4*/ 	.byte	0x00, 0xf4, 0x21, 0x00


	//----- nvinfo : EIATTR_SPARSE_MMA_MASK
	.align		4
.L_35:
        /*00e8*/ 	.byte	0x03, 0x50
        /*00ea*/ 	.short	0x0000


	//----- nvinfo : EIATTR_MAXREG_COUNT
	.align		4
        /*00ec*/ 	.byte	0x03, 0x1b
        /*00ee*/ 	.short	0x00ff


	//----- nvinfo : EIATTR_NUM_BARRIERS
	.align		4
        /*00f0*/ 	.byte	0x02, 0x4c
        /*00f2*/ 	.byte	0x01
	.zero		1


	//----- nvinfo : EIATTR_ANNOTATIONS
	.align		4
        /*00f4*/ 	.byte	0x04, 0x55
        /*00f6*/ 	.short	(.L_37 - .L_36)


	//   ....[0]....
.L_36:
        /*00f8*/ 	.word	0x00000001
        /*00fc*/ 	.byte	0xa0, 0x06, 0x00, 0x00, 0x01, 0x00, 0x00, 0x00, 0xe0, 0x06, 0x00, 0x00, 0x01, 0x00, 0x00, 0x00
        /* <DEDUP_REMOVED lines=2102> */
        /*846c*/ 	.byte	0x60, 0x6c, 0x03, 0x00, 0x01, 0x00, 0x00, 0x00, 0x70, 0x6c, 0x03, 0x00


	//----- nvinfo : EIATTR_MERCURY_ISA_VERSION
	.align		4
.L_37:
        /*8478*/ 	.byte	0x03, 0x5f
        /*847a*/ 	.short	0x0101


	//----- nvinfo : EIATTR_EXIT_INSTR_OFFSETS
	.align		4
        /*847c*/ 	.byte	0x04, 0x1c
        /*847e*/ 	.short	(.L_39 - .L_38)


	//   ....[0]....
.L_38:
        /*8480*/ 	.word	0x000370f0


	//   ....[1]....
        /*8484*/ 	.word	0x00037110


	//----- nvinfo : EIATTR_REQNTID
	.align		4
.L_39:
        /*8488*/ 	.byte	0x04, 0x10
        /*848a*/ 	.short	(.L_41 - .L_40)
.L_40:
        /*848c*/ 	.word	0x00000080
        /*8490*/ 	.word	0x00000001
        /*8494*/ 	.word	0x00000001


	//----- nvinfo : EIATTR_CBANK_PARAM_SIZE
	.align		4
.L_41:
        /*8498*/ 	.byte	0x03, 0x19
        /*849a*/ 	.short	0x0050


	//----- nvinfo : EIATTR_PARAM_CBANK
	.align		4
        /*849c*/ 	.byte	0x04, 0x0a
        /*849e*/ 	.short	(.L_43 - .L_42)
	.align		4
.L_42:
        /*84a0*/ 	.word	index@(.nv.constant0.matmul_kernel)
        /*84a4*/ 	.short	0x0210
        /*84a6*/ 	.short	0x0050


	//----- nvinfo : EIATTR_SW_WAR
	.align		4
.L_43:
        /*84a8*/ 	.byte	0x04, 0x36
        /*84aa*/ 	.short	(.L_45 - .L_44)
.L_44:
        /*84ac*/ 	.word	0x00000008
.L_45:


//--------------------- .nv.callgraph             --------------------------
	.section	.nv.callgraph,"",@"SHT_CUDA_CALLGRAPH"
	.align	4
	.sectionentsize	8
	.align		4
        /*0000*/ 	.word	0x00000000
	.align		4
        /*0004*/ 	.word	0xffffffff
	.align		4
        /*0008*/ 	.word	0x00000000
	.align		4
        /*000c*/ 	.word	0xfffffffe
	.align		4
        /*0010*/ 	.word	0x00000000
	.align		4
        /*0014*/ 	.word	0xfffffffd
	.align		4
        /*0018*/ 	.word	0x00000000
	.align		4
        /*001c*/ 	.word	0xfffffffc


//--------------------- .text.matmul_kernel       --------------------------
	.section	.text.matmul_kernel,"ax",@progbits
	.align	128
        .global         matmul_kernel
        .type           matmul_kernel,@function
        .size           matmul_kernel,(.L_x_4 - matmul_kernel)
        .other          matmul_kernel,@"STO_CUDA_ENTRY STV_DEFAULT"
matmul_kernel:
.text.matmul_kernel:
[----:B------:R-:W0:Y:S08]  /*0000*/  LDC R1, c[0x0][0x28] ;  /* 0x00000a00ff017b82 */ /* 0x000e300000000800 */
[----:B------:R-:W1:Y:S01]  /*0010*/  LDC.64 R124, c[0x0][0x228] ;  /* 0x00008a00ff7c7b82 */ /* 0x000e620000000a00 */
[----:B------:R-:W2:Y:S01]  /*0020*/  S2R R5, SR_CTAID.X ;  /* 0x0000000000057919 */ /* 0x000ea20000002500 */
[----:B0-----:R-:W-:Y:S01]  /*0030*/  VIADD R1, R1, 0xffffed50 ;  /* 0xffffed5001017836 */ /* 0x001fe20000000000 */
[----:B------:R-:W-:Y:S01]  /*0040*/  UMOV UR4, 0x400 ;  /* 0x0000040000047882 */ /* 0x000fe20000000000 */
[----:B------:R-:W-:Y:S01]  /*0050*/  ULDC.64 UR28, c[0x0][0x208] ;  /* 0x00008200001c7ab9 */ /* 0x000fe20000000a00 */
[----:B------:R-:W0:Y:S03]  /*0060*/  S2R R24, SR_TID.X ;  /* 0x0000000000187919 */ /* 0x000e260000002100 */
[----:B------:R-:W3:Y:S01]  /*0070*/  S2UR UR24, SR_CgaCtaId ;  /* 0x00000000001879c3 */ /* 0x000ee20000008800 */
[----:B-1----:R-:W-:-:S05]  /*0080*/  VIADD R0, R125, 0x1ff ;  /* 0x000001ff7d007836 */ /* 0x002fca0000000000 */
[----:B------:R-:W-:Y:S01]  /*0090*/  SHF.R.S32.HI R3, RZ, 0x1f, R0 ;  /* 0x0000001fff037819 */ /* 0x000fe20000011400 */
[----:B---3--:R-:W-:-:S03]  /*00a0*/  ULEA UR24, UR24, UR4, 0x18 ;  /* 0x0000000418187291 */ /* 0x008fc6000f8ec03f */
[----:B------:R-:W-:Y:S02]  /*00b0*/  LEA.HI R3, R3, R0, RZ, 0x9 ;  /* 0x0000000003037211 */ /* 0x000fe400078f48ff */
[----:B--2---:R-:W-:Y:S02]  /*00c0*/  IABS R8, R5 ;  /* 0x0000000500087213 */ /* 0x004fe40000000000 */
[----:B------:R-:W-:Y:S02]  /*00d0*/  SHF.R.S32.HI R4, RZ, 0x9, R3 ;  /* 0x00000009ff047819 */ /* 0x000fe40000011403 */
[----:B0-----:R-:W-:Y:S02]  /*00e0*/  LEA.HI R17, R24, 0xe, RZ, 0x1a ;  /* 0x0000000e18117811 */ /* 0x001fe400078fd0ff */
[-C--:B------:R-:W-:Y:S02]  /*00f0*/  IABS R7, R4.reuse ;  /* 0x0000000400077213 */ /* 0x080fe40000000000 */
[----:B------:R-:W-:-:S02]  /*0100*/  IABS R10, R4 ;  /* 0x00000004000a7213 */ /* 0x000fc40000000000 */
[----:B------:R-:W0:Y:S01]  /*0110*/  I2F.RP R0, R7 ;  /* 0x0000000700007306 */ /* 0x000e220000209400 */
[C---:B------:R-:W-:Y:S02]  /*0120*/  LEA.HI R16, R24.reuse, 0x1e, RZ, 0x1a ;  /* 0x0000001e18107811 */ /* 0x040fe400078fd0ff */
[C---:B------:R-:W-:Y:S02]  /*0130*/  LEA.HI R15, R24.reuse, 0x2e, RZ, 0x1a ;  /* 0x0000002e180f7811 */ /* 0x040fe400078fd0ff */
[C---:B------:R-:W-:Y:S02]  /*0140*/  LEA.HI R12, R24.reuse, 0x3e, RZ, 0x1a ;  /* 0x0000003e180c7811 */ /* 0x040fe400078fd0ff */
[----:B------:R-:W-:Y:S01]  /*0150*/  LOP3.LUT R14, R24, 0x3f, RZ, 0xc0, !PT ;  /* 0x0000003f180e7812 */ /* 0x000fe200078ec0ff */
[----:B0-----:R-:W0:Y:S02]  /*0160*/  MUFU.RCP R0, R0 ;  /* 0x0000000000007308 */ /* 0x001e240000001000 */
[----:B0-----:R-:W-:-:S02]  /*0170*/  VIADD R2, R0, 0xffffffe ;  /* 0x0ffffffe00027836 */ /* 0x001fc40000000000 */
[----:B------:R-:W-:-:S04]  /*0180*/  IMAD.MOV R0, RZ, RZ, -R10 ;  /* 0x000000ffff007224 */ /* 0x000fc800078e0a0a */
[----:B------:R0:W1:Y:S02]  /*0190*/  F2I.FTZ.U32.TRUNC.NTZ R3, R2 ;  /* 0x0000000200037305 */ /* 0x000064000021f000 */
[----:B0-----:R-:W-:Y:S02]  /*01a0*/  IMAD.MOV.U32 R2, RZ, RZ, RZ ;  /* 0x000000ffff027224 */ /* 0x001fe400078e00ff */
[----:B-1----:R-:W-:-:S04]  /*01b0*/  IMAD.MOV R6, RZ, RZ, -R3 ;  /* 0x000000ffff067224 */ /* 0x002fc800078e0a03 */
[----:B------:R-:W-:Y:S02]  /*01c0*/  IMAD R9, R6, R7, RZ ;  /* 0x0000000706097224 */ /* 0x000fe400078e02ff */
[----:B------:R-:W-:Y:S02]  /*01d0*/  IMAD.MOV.U32 R6, RZ, RZ, R8 ;  /* 0x000000ffff067224 */ /* 0x000fe400078e0008 */
[----:B------:R-:W-:-:S06]  /*01e0*/  IMAD.HI.U32 R3, R3, R9, R2 ;  /* 0x0000000903037227 */ /* 0x000fcc00078e0002 */
[----:B------:R-:W-:-:S04]  /*01f0*/  IMAD.HI.U32 R3, R3, R6, RZ ;  /* 0x0000000603037227 */ /* 0x000fc800078e00ff */
[----:B------:R-:W-:-:S05]  /*0200*/  IMAD R0, R3, R0, R6 ;  /* 0x0000000003007224 */ /* 0x000fca00078e0206 */
[----:B------:R-:W-:-:S13]  /*0210*/  ISETP.GT.U32.AND P1, PT, R7, R0, PT ;  /* 0x000000000700720c */ /* 0x000fda0003f24070 */
[----:B------:R-:W-:Y:S02]  /*0220*/  @!P1 IMAD.IADD R0, R0, 0x1, -R7 ;  /* 0x0000000100009824 */ /* 0x000fe400078e0a07 */
[----:B------:R-:W-:Y:S01]  /*0230*/  @!P1 VIADD R3, R3, 0x1 ;  /* 0x0000000103039836 */ /* 0x000fe20000000000 */
[----:B------:R-:W-:Y:S02]  /*0240*/  ISETP.NE.AND P1, PT, R4, RZ, PT ;  /* 0x000000ff0400720c */ /* 0x000fe40003f25270 */
[----:B------:R-:W-:Y:S02]  /*0250*/  ISETP.GE.U32.AND P0, PT, R0, R7, PT ;  /* 0x000000070000720c */ /* 0x000fe40003f06070 */
[----:B------:R-:W-:-:S04]  /*0260*/  LOP3.LUT R0, R5, R4, RZ, 0x3c, !PT ;  /* 0x0000000405007212 */ /* 0x000fc800078e3cff */
[----:B------:R-:W-:Y:S01]  /*0270*/  ISETP.GE.AND P2, PT, R0, RZ, PT ;  /* 0x000000ff0000720c */ /* 0x000fe20003f46270 */
[----:B------:R-:W-:-:S06]  /*0280*/  VIADD R0, R124, 0x3f ;  /* 0x0000003f7c007836 */ /* 0x000fcc0000000000 */
[----:B------:R-:W-:-:S04]  /*0290*/  @P0 VIADD R3, R3, 0x1 ;  /* 0x0000000103030836 */ /* 0x000fc80000000000 */
[----:B------:R-:W-:Y:S01]  /*02a0*/  IMAD.MOV.U32 R8, RZ, RZ, R3 ;  /* 0x000000ffff087224 */ /* 0x000fe200078e0003 */
[----:B------:R-:W-:-:S03]  /*02b0*/  SHF.R.S32.HI R3, RZ, 0x1f, R0 ;  /* 0x0000001fff037819 */ /* 0x000fc60000011400 */
[----:B------:R-:W-:Y:S01]  /*02c0*/  @!P2 IMAD.MOV R8, RZ, RZ, -R8 ;  /* 0x000000ffff08a224 */ /* 0x000fe200078e0a08 */
[----:B------:R-:W-:Y:S02]  /*02d0*/  LEA.HI R3, R3, R0, RZ, 0x6 ;  /* 0x0000000003037211 */ /* 0x000fe400078f30ff */
[----:B------:R-:W-:-:S04]  /*02e0*/  @!P1 LOP3.LUT R8, RZ, R4, RZ, 0x33, !PT ;  /* 0x00000004ff089212 */ /* 0x000fc800078e33ff */
[----:B------:R-:W-:Y:S01]  /*02f0*/  LEA.HI.SX32 R3, R3, -R8, 0x1a ;  /* 0x8000000803037211 */ /* 0x000fe200078fd2ff */
[----:B------:R-:W-:-:S03]  /*0300*/  IMAD.MOV R6, RZ, RZ, -R8 ;  /* 0x000000ffff067224 */ /* 0x000fc600078e0a08 */
[----:B------:R-:W-:Y:S01]  /*0310*/  VIMNMX R9, R3, 0x1, PT ;  /* 0x0000000103097848 */ /* 0x000fe20003fe0100 */
[----:B------:R-:W-:-:S03]  /*0320*/  IMAD R6, R4, R6, R5 ;  /* 0x0000000604067224 */ /* 0x000fc600078e0205 */
[-C--:B------:R-:W-:Y:S02]  /*0330*/  IABS R7, R9.reuse ;  /* 0x0000000900077213 */ /* 0x080fe40000000000 */
[----:B------:R-:W-:Y:S02]  /*0340*/  IABS R11, R9 ;  /* 0x00000009000b7213 */ /* 0x000fe40000000000 */
[----:B------:R-:W0:Y:S08]  /*0350*/  I2F.RP R0, R7 ;  /* 0x0000000700007306 */ /* 0x000e300000209400 */
[----:B0-----:R-:W0:Y:S02]  /*0360*/  MUFU.RCP R0, R0 ;  /* 0x0000000000007308 */ /* 0x001e240000001000 */
[----:B0-----:R-:W-:-:S02]  /*0370*/  VIADD R2, R0, 0xffffffe ;  /* 0x0ffffffe00027836 */ /* 0x001fc40000000000 */
[----:B------:R-:W-:-:S04]  /*0380*/  IMAD.MOV R0, RZ, RZ, -R11 ;  /* 0x000000ffff007224 */ /* 0x000fc800078e0a0b */
[----:B------:R0:W1:Y:S02]  /*0390*/  F2I.FTZ.U32.TRUNC.NTZ R3, R2 ;  /* 0x0000000200037305 */ /* 0x000064000021f000 */
[----:B0-----:R-:W-:Y:S02]  /*03a0*/  IMAD.MOV.U32 R2, RZ, RZ, RZ ;  /* 0x000000ffff027224 */ /* 0x001fe400078e00ff */
[----:B-1----:R-:W-:-:S04]  /*03b0*/  IMAD.MOV R10, RZ, RZ, -R3 ;  /* 0x000000ffff0a7224 */ /* 0x002fc800078e0a03 */
[----:B------:R-:W-:Y:S01]  /*03c0*/  IMAD.MOV.U32 R4, RZ, RZ, R10 ;  /* 0x000000ffff047224 */ /* 0x000fe200078e000a */
[----:B------:R-:W-:-:S03]  /*03d0*/  IABS R10, R6 ;  /* 0x00000006000a7213 */ /* 0x000fc60000000000 */
[----:B------:R-:W-:Y:S02]  /*03e0*/  IMAD R5, R4, R7, RZ ;  /* 0x0000000704057224 */ /* 0x000fe400078e02ff */
[----:B------:R-:W-:Y:S02]  /*03f0*/  IMAD.MOV.U32 R4, RZ, RZ, R10 ;  /* 0x000000ffff047224 */ /* 0x000fe400078e000a */
[----:B------:R-:W-:-:S06]  /*0400*/  IMAD.HI.U32 R3, R3, R5, R2 ;  /* 0x0000000503037227 */ /* 0x000fcc00078e0002 */
[----:B------:R-:W-:-:S04]  /*0410*/  IMAD.HI.U32 R3, R3, R4, RZ ;  /* 0x0000000403037227 */ /* 0x000fc800078e00ff */
[----:B------:R-:W-:Y:S01]  /*0420*/  IMAD R0, R3, R0, R4 ;  /* 0x0000000003007224 */ /* 0x000fe200078e0204 */
[----:B------:R-:W-:-:S04]  /*0430*/  SHF.R.U32.HI R4, RZ, 0x6, R24 ;  /* 0x00000006ff047819 */ /* 0x000fc80000011618 */
[----:B------:R-:W-:Y:S02]  /*0440*/  ISETP.GT.U32.AND P1, PT, R7, R0, PT ;  /* 0x000000000700720c */ /* 0x000fe40003f24070 */
[----:B------:R-:W-:-:S04]  /*0450*/  SGXT.U32 R13, R4, 0x1 ;  /* 0x00000001040d781a */ /* 0x000fc80000000000 */
[C---:B------:R-:W-:Y:S02]  /*0460*/  LOP3.LUT R5, R13.reuse, 0x2, RZ, 0xfc, !PT ;  /* 0x000000020d057812 */ /* 0x040fe400078efcff */
[C---:B------:R-:W-:Y:S02]  /*0470*/  LOP3.LUT R5, R13.reuse, 0x8, RZ, 0xfc, !PT ;  /* 0x000000080d057812 */ /* 0x040fe400078efcff */
[C---:B------:R-:W-:Y:S02]  /*0480*/  LOP3.LUT R4, R13.reuse, 0x6, RZ, 0xfc, !PT ;  /* 0x000000060d047812 */ /* 0x040fe400078efcff */
[C---:B------:R-:W-:Y:S01]  /*0490*/  LOP3.LUT R5, R13.reuse, 0x10, RZ, 0xfc, !PT ;  /* 0x000000100d057812 */ /* 0x040fe200078efcff */
[----:B------:R-:W-:Y:S01]  /*04a0*/  @!P1 IMAD.IADD R0, R0, 0x1, -R7 ;  /* 0x0000000100009824 */ /* 0x000fe200078e0a07 */
[----:B------:R-:W-:Y:S01]  /*04b0*/  LOP3.LUT R4, R13, 0xc, RZ, 0xfc, !PT ;  /* 0x0000000c0d047812 */ /* 0x000fe200078efcff */
[----:B------:R-:W-:Y:S01]  /*04c0*/  @!P1 VIADD R3, R3, 0x1 ;  /* 0x0000000103039836 */ /* 0x000fe20000000000 */
[----:B------:R-:W-:-:S02]  /*04d0*/  ISETP.NE.AND P1, PT, R9, RZ, PT ;  /* 0x000000ff0900720c */ /* 0x000fc40003f25270 */
[----:B------:R-:W-:Y:S02]  /*04e0*/  ISETP.GE.U32.AND P0, PT, R0, R7, PT ;  /* 0x000000070000720c */ /* 0x000fe40003f06070 */
[----:B------:R-:W-:Y:S02]  /*04f0*/  LOP3.LUT R0, R6, R9, RZ, 0x3c, !PT ;  /* 0x0000000906007212 */ /* 0x000fe400078e3cff */
[C---:B------:R-:W-:Y:S02]  /*0500*/  LOP3.LUT R5, R13.reuse, 0x16, RZ, 0xfc, !PT ;  /* 0x000000160d057812 */ /* 0x040fe400078efcff */
[----:B------:R-:W-:Y:S02]  /*0510*/  ISETP.GE.AND P2, PT, R0, RZ, PT ;  /* 0x000000ff0000720c */ /* 0x000fe40003f46270 */
[C---:B------:R-:W-:Y:S01]  /*0520*/  LOP3.LUT R4, R13.reuse, 0x14, RZ, 0xfc, !PT ;  /* 0x000000140d047812 */ /* 0x040fe200078efcff */
[----:B------:R-:W0:Y:S01]  /*0530*/  LDC R0, c[0x0][0x230] ;  /* 0x00008c00ff007b82 */ /* 0x000e220000000800 */
[----:B------:R-:W-:-:S02]  /*0540*/  LOP3.LUT R5, R13, 0x1c, RZ, 0xfc, !PT ;  /* 0x0000001c0d057812 */ /* 0x000fc400078efcff */
[----:B------:R-:W-:Y:S01]  /*0550*/  LOP3.LUT R4, R13, 0x1a, RZ, 0xfc, !PT ;  /* 0x0000001a0d047812 */ /* 0x000fe200078efcff */
[----:B------:R-:W-:Y:S01]  /*0560*/  @P0 VIADD R3, R3, 0x1 ;  /* 0x0000000103030836 */ /* 0x000fe20000000000 */
[C---:B------:R-:W-:Y:S02]  /*0570*/  LOP3.LUT R5, R13.reuse, 0x24, RZ, 0xfc, !PT ;  /* 0x000000240d057812 */ /* 0x040fe400078efcff */
[C---:B------:R-:W-:Y:S02]  /*0580*/  LOP3.LUT R4, R13.reuse, 0x22, RZ, 0xfc, !PT ;  /* 0x000000220d047812 */ /* 0x040fe400078efcff */
[C---:B------:R-:W-:Y:S01]  /*0590*/  LOP3.LUT R5, R13.reuse, 0x2a, RZ, 0xfc, !PT ;  /* 0x0000002a0d057812 */ /* 0x040fe200078efcff */
[----:B------:R-:W-:Y:S01]  /*05a0*/  @!P2 IMAD.MOV R3, RZ, RZ, -R3 ;  /* 0x000000ffff03a224 */ /* 0x000fe200078e0a03 */
[----:B------:R-:W-:Y:S02]  /*05b0*/  @!P1 LOP3.LUT R3, RZ, R9, RZ, 0x33, !PT ;  /* 0x00000009ff039212 */ /* 0x000fe400078e33ff */
[----:B------:R-:W-:-:S02]  /*05c0*/  LOP3.LUT R4, R13, 0x28, RZ, 0xfc, !PT ;  /* 0x000000280d047812 */ /* 0x000fc400078efcff */
[C---:B------:R-:W-:Y:S01]  /*05d0*/  LOP3.LUT R5, R13.reuse, 0x32, RZ, 0xfc, !PT ;  /* 0x000000320d057812 */ /* 0x040fe200078efcff */
[----:B------:R-:W-:Y:S01]  /*05e0*/  IMAD.MOV R2, RZ, RZ, -R3 ;  /* 0x000000ffff027224 */ /* 0x000fe200078e0a03 */
[----:B------:R-:W-:Y:S01]  /*05f0*/  LOP3.LUT R4, R13, 0x30, RZ, 0xfc, !PT ;  /* 0x000000300d047812 */ /* 0x000fe200078efcff */
[----:B------:R-:W-:Y:S01]  /*0600*/  IMAD.SHL.U32 R3, R3, 0x200, RZ ;  /* 0x0000020003037824 */ /* 0x000fe200078e00ff */
[----:B------:R-:W-:Y:S01]  /*0610*/  LOP3.LUT R5, R13, 0x3a, RZ, 0xfc, !PT ;  /* 0x0000003a0d057812 */ /* 0x000fe200078efcff */
[----:B------:R-:W-:Y:S01]  /*0620*/  IMAD R2, R9, R2, R6 ;  /* 0x0000000209027224 */ /* 0x000fe200078e0206 */
[----:B------:R-:W-:Y:S01]  /*0630*/  LOP3.LUT R4, R13, 0x36, RZ, 0xfc, !PT ;  /* 0x000000360d047812 */ /* 0x000fe200078efcff */
[C---:B------:R-:W-:Y:S01]  /*0640*/  IMAD.IADD R244, R3.reuse, 0x1, R17 ;  /* 0x0000000103f47824 */ /* 0x040fe200078e0211 */
[C---:B------:R-:W-:Y:S01]  /*0650*/  LOP3.LUT R5, R3.reuse, 0x2, R13, 0xfe, !PT ;  /* 0x0000000203057812 */ /* 0x040fe200078efe0d */
[----:B------:R-:W-:Y:S01]  /*0660*/  IMAD.IADD R240, R3, 0x1, R16 ;  /* 0x0000000103f07824 */ /* 0x000fe200078e0210 */
[----:B------:R-:W-:Y:S01]  /*0670*/  LOP3.LUT R4, R13, 0x3c, RZ, 0xfc, !PT ;  /* 0x0000003c0d047812 */ /* 0x000fe200078efcff */
[C---:B------:R-:W-:Y:S01]  /*0680*/  IMAD.IADD R227, R3.reuse, 0x1, R15 ;  /* 0x0000000103e37824 */ /* 0x040fe200078e020f */
[C-C-:B------:R-:W-:Y:S01]  /*0690*/  LOP3.LUT R4, R3.reuse, 0x6, R13.reuse, 0xfe, !PT ;  /* 0x0000000603047812 */ /* 0x140fe200078efe0d */
[----:B------:R1:W-:Y:S01]  /*06a0*/  STL [R1+0xc68], R5 ;  /* 0x000c680501007387 */ /* 0x0003e20000100800 */
[C-C-:B------:R-:W-:Y:S01]  /*06b0*/  LOP3.LUT R247, R3.reuse, 0x4, R13.reuse, 0xfe, !PT ;  /* 0x0000000403f77812 */ /* 0x140fe200078efe0d */
[----:B0-----:R-:W-:Y:S01]  /*06c0*/  VIADD R18, R0, 0x3f ;  /* 0x0000003f00127836 */ /* 0x001fe20000000000 */
[C-C-:B------:R-:W-:Y:S01]  /*06d0*/  LOP3.LUT R246, R3.reuse, 0x8, R13.reuse, 0xfe, !PT ;  /* 0x0000000803f67812 */ /* 0x140fe200078efe0d */
[----:B------:R0:W-:Y:S01]  /*06e0*/  STL [R1+0xc60], R4 ;  /* 0x000c600401007387 */ /* 0x0001e20000100800 */
[C-C-:B------:R-:W-:Y:S01]  /*06f0*/  LOP3.LUT R242, R3.reuse, 0x10, R13.reuse, 0xfe, !PT ;  /* 0x0000001003f27812 */ /* 0x140fe200078efe0d */
[C---:B------:R-:W-:Y:S01]  /*0700*/  IMAD.IADD R225, R3.reuse, 0x1, R12 ;  /* 0x0000000103e17824 */ /* 0x040fe200078e020c */
[C-C-:B------:R-:W-:Y:S01]  /*0710*/  LOP3.LUT R243, R3.reuse, 0x12, R13.reuse, 0xfe, !PT ;  /* 0x0000001203f37812 */ /* 0x140fe200078efe0d */
[----:B------:R-:W-:Y:S01]  /*0720*/  STL [R1+0xc64], R247 ;  /* 0x000c64f701007387 */ /* 0x000fe20000100800 */
[C-C-:B------:R-:W-:Y:S01]  /*0730*/  LOP3.LUT R245, R3.reuse, 0x14, R13.reuse, 0xfe, !PT ;  /* 0x0000001403f57812 */ /* 0x140fe200078efe0d */
[----:B------:R-:W-:Y:S01]  /*0740*/  IMAD.IADD R2, R8, 0x1, R2 ;  /* 0x0000000108027824 */ /* 0x000fe200078e0202 */
[----:B-1----:R-:W-:-:S02]  /*0750*/  LOP3.LUT R5, R3, 0xa, R13, 0xfe, !PT ;  /* 0x0000000a03057812 */ /* 0x002fc400078efe0d */
[C-C-:B------:R-:W-:Y:S02]  /*0760*/  LOP3.LUT R239, R3.reuse, 0x18, R13.reuse, 0xfe, !PT ;  /* 0x0000001803ef7812 */ /* 0x140fe400078efe0d */
[C-C-:B0-----:R-:W-:Y:S01]  /*0770*/  LOP3.LUT R4, R3.reuse, 0xc, R13.reuse, 0xfe, !PT ;  /* 0x0000000c03047812 */ /* 0x141fe200078efe0d */
[----:B------:R-:W-:Y:S01]  /*0780*/  STL [R1+0xc58], R5 ;  /* 0x000c580501007387 */ /* 0x000fe20000100800 */
[C-C-:B------:R-:W-:Y:S02]  /*0790*/  LOP3.LUT R237, R3.reuse, 0x1a, R13.reuse, 0xfe, !PT ;  /* 0x0000001a03ed7812 */ /* 0x140fe400078efe0d */
[C-C-:B------:R-:W-:Y:S01]  /*07a0*/  LOP3.LUT R238, R3.reuse, 0x1c, R13.reuse, 0xfe, !PT ;  /* 0x0000001c03ee7812 */ /* 0x140fe200078efe0d */
[----:B------:R-:W-:Y:S01]  /*07b0*/  STL [R1+0xc5c], R246 ;  /* 0x000c5cf601007387 */ /* 0x000fe20000100800 */
[C-C-:B------:R-:W-:Y:S02]  /*07c0*/  LOP3.LUT R241, R3.reuse, 0x20, R13.reuse, 0xfe, !PT ;  /* 0x0000002003f17812 */ /* 0x140fe400078efe0d */
[C-C-:B------:R-:W-:Y:S01]  /*07d0*/  LOP3.LUT R231, R3.reuse, 0x22, R13.reuse, 0xfe, !PT ;  /* 0x0000002203e77812 */ /* 0x140fe200078efe0d */
[----:B------:R0:W-:Y:S01]  /*07e0*/  STL [R1+0xc54], R4 ;  /* 0x000c540401007387 */ /* 0x0001e20000100800 */
[----:B------:R-:W-:-:S02]  /*07f0*/  LOP3.LUT R232, R3, 0x24, R13, 0xfe, !PT ;  /* 0x0000002403e87812 */ /* 0x000fc400078efe0d */
[C-C-:B------:R-:W-:Y:S01]  /*0800*/  LOP3.LUT R233, R3.reuse, 0x26, R13.reuse, 0xfe, !PT ;  /* 0x0000002603e97812 */ /* 0x140fe200078efe0d */
[----:B------:R-:W-:Y:S01]  /*0810*/  STL [R1+0xc50], R244 ;  /* 0x000c50f401007387 */ /* 0x000fe20000100800 */
[C-C-:B------:R-:W-:Y:S02]  /*0820*/  LOP3.LUT R234, R3.reuse, 0x28, R13.reuse, 0xfe, !PT ;  /* 0x0000002803ea7812 */ /* 0x140fe400078efe0d */
[C-C-:B------:R-:W-:Y:S01]  /*0830*/  LOP3.LUT R235, R3.reuse, 0x2a, R13.reuse, 0xfe, !PT ;  /* 0x0000002a03eb7812 */ /* 0x140fe200078efe0d */
[----:B------:R-:W-:Y:S01]  /*0840*/  STL [R1+0xc4c], R242 ;  /* 0x000c4cf201007387 */ /* 0x000fe20000100800 */
[C-C-:B------:R-:W-:Y:S02]  /*0850*/  LOP3.LUT R226, R3.reuse, 0x2c, R13.reuse, 0xfe, !PT ;  /* 0x0000002c03e27812 */ /* 0x140fe400078efe0d */
[C-C-:B0-----:R-:W-:Y:S01]  /*0860*/  LOP3.LUT R4, R3.reuse, 0x16, R13.reuse, 0xfe, !PT ;  /* 0x0000001603047812 */ /* 0x141fe200078efe0d */
[----:B------:R-:W-:Y:S01]  /*0870*/  STL [R1+0xc48], R243 ;  /* 0x000c48f301007387 */ /* 0x000fe20000100800 */
[----:B------:R-:W-:-:S02]  /*0880*/  LOP3.LUT R228, R3, 0x30, R13, 0xfe, !PT ;  /* 0x0000003003e47812 */ /* 0x000fc400078efe0d */
[C-C-:B------:R-:W-:Y:S01]  /*0890*/  LOP3.LUT R229, R3.reuse, 0x32, R13.reuse, 0xfe, !PT ;  /* 0x0000003203e57812 */ /* 0x140fe200078efe0d */
[----:B------:R-:W-:Y:S01]  /*08a0*/  STL [R1+0xc44], R245 ;  /* 0x000c44f501007387 */ /* 0x000fe20000100800 */
[C-C-:B------:R-:W-:Y:S02]  /*08b0*/  LOP3.LUT R230, R3.reuse, 0x34, R13.reuse, 0xfe, !PT ;  /* 0x0000003403e67812 */ /* 0x140fe400078efe0d */
[C-C-:B------:R-:W-:Y:S01]  /*08c0*/  LOP3.LUT R221, R3.reuse, 0x36, R13.reuse, 0xfe, !PT ;  /* 0x0000003603dd7812 */ /* 0x140fe200078efe0d */
[----:B------:R0:W-:Y:S01]  /*08d0*/  STL [R1+0xc40], R4 ;  /* 0x000c400401007387 */ /* 0x0001e20000100800 */
[C-C-:B------:R-:W-:Y:S02]  /*08e0*/  LOP3.LUT R222, R3.reuse, 0x38, R13.reuse, 0xfe, !PT ;  /* 0x0000003803de7812 */ /* 0x140fe400078efe0d */
[----:B------:R-:W-:Y:S01]  /*08f0*/  LOP3.LUT R223, R3, 0x3a, R13, 0xfe, !PT ;  /* 0x0000003a03df7812 */ /* 0x000fe200078efe0d */
[----:B------:R-:W-:Y:S01]  /*0900*/  STL [R1+0xc3c], R239 ;  /* 0x000c3cef01007387 */ /* 0x000fe20000100800 */
[----:B------:R-:W-:-:S02]  /*0910*/  LOP3.LUT R0, R13, 0x4, RZ, 0xfc, !PT ;  /* 0x000000040d007812 */ /* 0x000fc400078efcff */
[----:B------:R-:W-:Y:S01]  /*0920*/  LOP3.LUT R224, R3, 0x3c, R13, 0xfe, !PT ;  /* 0x0000003c03e07812 */ /* 0x000fe200078efe0d */
[----:B------:R-:W-:Y:S01]  /*0930*/  STL [R1+0xc38], R237 ;  /* 0x000c38ed01007387 */ /* 0x000fe20000100800 */
[C---:B------:R-:W-:Y:S02]  /*0940*/  LOP3.LUT R0, R13.reuse, 0xa, RZ, 0xfc, !PT ;  /* 0x0000000a0d007812 */ /* 0x040fe400078efcff */
[----:B0-----:R-:W-:Y:S01]  /*0950*/  LEA.HI R4, R24, R3, RZ, 0x1a ;  /* 0x0000000318047211 */ /* 0x001fe200078fd0ff */
[----:B------:R-:W-:Y:S01]  /*0960*/  STL [R1+0xc34], R238 ;  /* 0x000c34ee01007387 */ /* 0x000fe20000100800 */
[C---:B------:R-:W-:Y:S02]  /*0970*/  LOP3.LUT R0, R13.reuse, 0x12, RZ, 0xfc, !PT ;  /* 0x000000120d007812 */ /* 0x040fe400078efcff */
[C---:B------:R-:W-:Y:S01]  /*0980*/  LOP3.LUT R0, R13.reuse, 0x18, RZ, 0xfc, !PT ;  /* 0x000000180d007812 */ /* 0x040fe200078efcff */
[----:B------:R-:W-:Y:S01]  /*0990*/  STL [R1+0xc30], R240 ;  /* 0x000c30f001007387 */ /* 0x000fe20000100800 */
[C---:B------:R-:W-:Y:S01]  /*09a0*/  VIADD R213, R4.reuse, 0x4e ;  /* 0x0000004e04d57836 */ /* 0x040fe20000000000 */
[C---:B------:R-:W-:Y:S01]  /*09b0*/  LOP3.LUT R0, R13.reuse, 0x20, RZ, 0xfc, !PT ;  /* 0x000000200d007812 */ /* 0x040fe200078efcff */
[C---:B------:R-:W-:Y:S01]  /*09c0*/  VIADD R201, R4.reuse, 0x5e ;  /* 0x0000005e04c97836 */ /* 0x040fe20000000000 */
[----:B------:R-:W-:Y:S01]  /*09d0*/  STL [R1+0xc28], R241 ;  /* 0x000c28f101007387 */ /* 0x000fe20000100800 */
[C---:B------:R-:W-:Y:S01]  /*09e0*/  VIADD R199, R4.reuse, 0x6e ;  /* 0x0000006e04c77836 */ /* 0x040fe20000000000 */
[C---:B------:R-:W-:Y:S01]  /*09f0*/  LOP3.LUT R0, R13.reuse, 0x26, RZ, 0xfc, !PT ;  /* 0x000000260d007812 */ /* 0x040fe200078efcff */
[C---:B------:R-:W-:Y:S01]  /*0a00*/  VIADD R187, R4.reuse, 0x7e ;  /* 0x0000007e04bb7836 */ /* 0x040fe20000000000 */
[----:B------:R-:W-:Y:S01]  /*0a10*/  STL [R1+0xc24], R231 ;  /* 0x000c24e701007387 */ /* 0x000fe20000100800 */
[C---:B------:R-:W-:Y:S01]  /*0a20*/  LOP3.LUT R0, R13.reuse, 0x2c, RZ, 0xfc, !PT ;  /* 0x0000002c0d007812 */ /* 0x040fe200078efcff */
[C---:B------:R-:W-:Y:S01]  /*0a30*/  VIADD R185, R4.reuse, 0x8e ;  /* 0x0000008e04b97836 */ /* 0x040fe20000000000 */
[C---:B------:R-:W-:Y:S01]  /*0a40*/  LOP3.LUT R0, R13.reuse, 0x34, RZ, 0xfc, !PT ;  /* 0x000000340d007812 */ /* 0x040fe200078efcff */
[----:B------:R-:W-:Y:S01]  /*0a50*/  STL [R1+0xc20], R232 ;  /* 0x000c20e801007387 */ /* 0x000fe20000100800 */
[C---:B------:R-:W-:Y:S01]  /*0a60*/  VIADD R173, R4.reuse, 0x9e ;  /* 0x0000009e04ad7836 */ /* 0x040fe20000000000 */
[----:B------:R-:W-:Y:S01]  /*0a70*/  LOP3.LUT R0, R13, 0x38, RZ, 0xfc, !PT ;  /* 0x000000380d007812 */ /* 0x000fe200078efcff */
[C---:B------:R-:W-:Y:S01]  /*0a80*/  VIADD R161, R4.reuse, 0xae ;  /* 0x000000ae04a17836 */ /* 0x040fe20000000000 */
[----:B------:R-:W-:Y:S01]  /*0a90*/  STL [R1+0xc1c], R233 ;  /* 0x000c1ce901007387 */ /* 0x000fe20000100800 */
[----:B------:R-:W-:Y:S01]  /*0aa0*/  LOP3.LUT R0, R3, R13, RZ, 0xfc, !PT ;  /* 0x0000000d03007212 */ /* 0x000fe200078efcff */
[----:B------:R-:W-:Y:S01]  /*0ab0*/  VIADD R159, R4, 0xbe ;  /* 0x000000be049f7836 */ /* 0x000fe20000000000 */
[----:B------:R-:W-:Y:S01]  /*0ac0*/  ISETP.GT.AND P0, PT, R18, 0x3f, PT ;  /* 0x0000003f1200780c */ /* 0x000fe20003f04270 */
[----:B------:R-:W-:Y:S01]  /*0ad0*/  STL [R1+0xc18], R234 ;  /* 0x000c18ea01007387 */ /* 0x000fe20000100800 */
[----:B------:R-:W-:Y:S01]  /*0ae0*/  VIADD R3, R4, 0xce ;  /* 0x000000ce04037836 */ /* 0x000fe20000000000 */
[----:B------:R-:W-:Y:S01]  /*0af0*/  LOP3.LUT R216, R0, 0x40, RZ, 0xfc, !PT ;  /* 0x0000004000d87812 */ /* 0x000fe200078efcff */
[C---:B------:R-:W-:Y:S01]  /*0b00*/  VIADD R6, R4.reuse, 0xee ;  /* 0x000000ee04067836 */ /* 0x040fe20000000000 */
        /* <DEDUP_REMOVED lines=11> */
[----:B------:R-:W-:Y:S01]  /*0bc0*/  VIADD R9, R4, 0x1fe ;  /* 0x000001fe04097836 */ /* 0x000fe20000000000 */
[----:B------:R-:W-:Y:S01]  /*0bd0*/  STL [R1+0xc08], R228 ;  /* 0x000c08e401007387 */ /* 0x000fe20000100800 */
[----:B------:R-:W-:-:S02]  /*0be0*/  LOP3.LUT R220, R0, 0x48, RZ, 0xfc, !PT ;  /* 0x0000004800dc7812 */ /* 0x000fc400078efcff */
[C---:B------:R-:W-:Y:S01]  /*0bf0*/  LOP3.LUT R211, R0.reuse, 0x4a, RZ, 0xfc, !PT ;  /* 0x0000004a00d37812 */ /* 0x040fe200078efcff */
[----:B------:R-:W-:Y:S01]  /*0c00*/  STL [R1+0xc04], R229 ;  /* 0x000c04e501007387 */ /* 0x000fe20000100800 */
[C---:B------:R-:W-:Y:S02]  /*0c10*/  LOP3.LUT R212, R0.reuse, 0x4c, RZ, 0xfc, !PT ;  /* 0x0000004c00d47812 */ /* 0x040fe400078efcff */
[C---:B------:R-:W-:Y:S01]  /*0c20*/  LOP3.LUT R214, R0.reuse, 0x50, RZ, 0xfc, !PT ;  /* 0x0000005000d67812 */ /* 0x040fe200078efcff */
[----:B------:R-:W-:Y:S01]  /*0c30*/  STL [R1+0xc00], R230 ;  /* 0x000c00e601007387 */ /* 0x000fe20000100800 */
[C---:B------:R-:W-:Y:S02]  /*0c40*/  LOP3.LUT R215, R0.reuse, 0x52, RZ, 0xfc, !PT ;  /* 0x0000005200d77812 */ /* 0x040fe400078efcff */
[C---:B------:R-:W-:Y:S01]  /*0c50*/  LOP3.LUT R206, R0.reuse, 0x54, RZ, 0xfc, !PT ;  /* 0x0000005400ce7812 */ /* 0x040fe200078efcff */
        /* <DEDUP_REMOVED lines=39> */
[----:B------:R0:W-:Y:S01]  /*0ed0*/  STL [R1+0xbc4], R3 ;  /* 0x000bc40301007387 */ /* 0x0001e20000100800 */
[C---:B------:R-:W-:Y:S02]  /*0ee0*/  LOP3.LUT R177, R0.reuse, 0x92, RZ, 0xfc, !PT ;  /* 0x0000009200b17812 */ /* 0x040fe400078efcff */
[C---:B------:R-:W-:Y:S01]  /*0ef0*/  LOP3.LUT R178, R0.reuse, 0x94, RZ, 0xfc, !PT ;  /* 0x0000009400b27812 */ /* 0x040fe200078efcff */
[----:B------:R1:W-:Y:S01]  /*0f00*/  STL [R1+0xbbc], R6 ;  /* 0x000bbc0601007387 */ /* 0x0003e20000100800 */
[C---:B------:R-:W-:Y:S02]  /*0f10*/  LOP3.LUT R179, R0.reuse, 0x96, RZ, 0xfc, !PT ;  /* 0x0000009600b37812 */ /* 0x040fe400078efcff */
[C---:B------:R-:W-:Y:S01]  /*0f20*/  LOP3.LUT R180, R0.reuse, 0x98, RZ, 0xfc, !PT ;  /* 0x0000009800b47812 */ /* 0x040fe200078efcff */
[----:B------:R-:W-:Y:S01]  /*0f30*/  STL [R1+0xbc0], R22 ;  /* 0x000bc01601007387 */ /* 0x000fe20000100800 */
[----:B------:R-:W-:Y:S01]  /*0f40*/  LOP3.LUT R171, R0, 0x9a, RZ, 0xfc, !PT ;  /* 0x0000009a00ab7812 */ /* 0x000fe200078efcff */
[----:B0-----:R-:W-:Y:S01]  /*0f50*/  VIADD R3, R4, 0x10e ;  /* 0x0000010e04037836 */ /* 0x001fe20000000000 */
[C---:B------:R-:W-:Y:S01]  /*0f60*/  LOP3.LUT R172, R0.reuse, 0x9c, RZ, 0xfc, !PT ;  /* 0x0000009c00ac7812 */ /* 0x040fe200078efcff */
[----:B------:R0:W-:Y:S01]  /*0f70*/  STL [R1+0xbb8], R5 ;  /* 0x000bb80501007387 */ /* 0x0001e20000100800 */
[----:B------:R-:W-:Y:S01]  /*0f80*/  LOP3.LUT R174, R0, 0xa0, RZ, 0xfc, !PT ;  /* 0x000000a000ae7812 */ /* 0x000fe200078efcff */
[----:B-1----:R-:W-:Y:S01]  /*0f90*/  VIADD R6, R4, 0x13e ;  /* 0x0000013e04067836 */ /* 0x002fe20000000000 */
[C---:B------:R-:W-:Y:S01]  /*0fa0*/  LOP3.LUT R175, R0.reuse, 0xa2, RZ, 0xfc, !PT ;  /* 0x000000a200af7812 */ /* 0x040fe200078efcff */
[----:B------:R1:W-:Y:S01]  /*0fb0*/  STL [R1+0xbb4], R3 ;  /* 0x000bb40301007387 */ /* 0x0003e20000100800 */
[----:B------:R-:W-:-:S02]  /*0fc0*/  LOP3.LUT R166, R0, 0xa4, RZ, 0xfc, !PT ;  /* 0x000000a400a67812 */ /* 0x000fc400078efcff */
[C---:B------:R-:W-:Y:S02]  /*0fd0*/  LOP3.LUT R167, R0.reuse, 0xa6, RZ, 0xfc, !PT ;  /* 0x000000a600a77812 */ /* 0x040fe400078efcff */
[----:B------:R-:W-:Y:S01]  /*0fe0*/  LOP3.LUT R168, R0, 0xa8, RZ, 0xfc, !PT ;  /* 0x000000a800a87812 */ /* 0x000fe200078efcff */
[----:B0-----:R-:W-:Y:S01]  /*0ff0*/  VIADD R5, R4, 0x11e ;  /* 0x0000011e04057836 */ /* 0x001fe20000000000 */
[C---:B------:R-:W-:Y:S02]  /*1000*/  LOP3.LUT R169, R0.reuse, 0xaa, RZ, 0xfc, !PT ;  /* 0x000000aa00a97812 */ /* 0x040fe400078efcff */
[----:B------:R-:W-:Y:S01]  /*1010*/  LOP3.LUT R170, R0, 0xac, RZ, 0xfc, !PT ;  /* 0x000000ac00aa7812 */ /* 0x000fe200078efcff */
[----:B-1----:R-:W-:Y:S01]  /*1020*/  VIADD R3, R4, 0x12e ;  /* 0x0000012e04037836 */ /* 0x002fe20000000000 */
[----:B------:R0:W-:Y:S01]  /*1030*/  STL [R1+0xbb0], R5 ;  /* 0x000bb00501007387 */ /* 0x0001e20000100800 */
[C---:B------:R-:W-:Y:S02]  /*1040*/  LOP3.LUT R162, R0.reuse, 0xb0, RZ, 0xfc, !PT ;  /* 0x000000b000a27812 */ /* 0x040fe400078efcff */
[C---:B------:R-:W-:Y:S01]  /*1050*/  LOP3.LUT R163, R0.reuse, 0xb2, RZ, 0xfc, !PT ;  /* 0x000000b200a37812 */ /* 0x040fe200078efcff */
[----:B------:R1:W-:Y:S01]  /*1060*/  STL [R1+0xbac], R3 ;  /* 0x000bac0301007387 */ /* 0x0003e20000100800 */
[----:B------:R-:W-:-:S02]  /*1070*/  LOP3.LUT R164, R0, 0xb4, RZ, 0xfc, !PT ;  /* 0x000000b400a47812 */ /* 0x000fc400078efcff */
[C---:B------:R-:W-:Y:S01]  /*1080*/  LOP3.LUT R165, R0.reuse, 0xb6, RZ, 0xfc, !PT ;  /* 0x000000b600a57812 */ /* 0x040fe200078efcff */
[----:B------:R2:W-:Y:S01]  /*1090*/  STL [R1+0xba8], R6 ;  /* 0x000ba80601007387 */ /* 0x0005e20000100800 */
[----:B------:R-:W-:Y:S01]  /*10a0*/  LOP3.LUT R156, R0, 0xb8, RZ, 0xfc, !PT ;  /* 0x000000b8009c7812 */ /* 0x000fe200078efcff */
[----:B0-----:R-:W-:Y:S01]  /*10b0*/  VIADD R5, R4, 0x14e ;  /* 0x0000014e04057836 */ /* 0x001fe20000000000 */
[C---:B------:R-:W-:Y:S02]  /*10c0*/  LOP3.LUT R157, R0.reuse, 0xba, RZ, 0xfc, !PT ;  /* 0x000000ba009d7812 */ /* 0x040fe400078efcff */
[----:B------:R-:W-:Y:S01]  /*10d0*/  LOP3.LUT R158, R0, 0xbc, RZ, 0xfc, !PT ;  /* 0x000000bc009e7812 */ /* 0x000fe200078efcff */
[----:B-1----:R-:W-:Y:S01]  /*10e0*/  VIADD R3, R4, 0x15e ;  /* 0x0000015e04037836 */ /* 0x002fe20000000000 */
[----:B------:R0:W-:Y:S01]  /*10f0*/  STL [R1+0xba4], R5 ;  /* 0x000ba40501007387 */ /* 0x0001e20000100800 */
[----:B------:R-:W-:Y:S01]  /*1100*/  LOP3.LUT R160, R0, 0xc0, RZ, 0xfc, !PT ;  /* 0x000000c000a07812 */ /* 0x000fe200078efcff */
[----:B--2---:R-:W-:-:S02]  /*1110*/  VIADD R6, R4, 0x16e ;  /* 0x0000016e04067836 */ /* 0x004fc40000000000 */
[----:B------:R1:W-:Y:S01]  /*1120*/  STL [R1+0xba0], R3 ;  /* 0x000ba00301007387 */ /* 0x0003e20000100800 */
[C---:B------:R-:W-:Y:S02]  /*1130*/  LOP3.LUT R152, R0.reuse, 0xc2, RZ, 0xfc, !PT ;  /* 0x000000c200987812 */ /* 0x040fe400078efcff */
        /* <DEDUP_REMOVED lines=8> */
[----:B------:R-:W-:-:S02]  /*11c0*/  LOP3.LUT R251, R0, 0xd8, RZ, 0xfc, !PT ;  /* 0x000000d800fb7812 */ /* 0x000fc400078efcff */
[C---:B------:R-:W-:Y:S01]  /*11d0*/  LOP3.LUT R18, R0.reuse, 0xea, RZ, 0xfc, !PT ;  /* 0x000000ea00127812 */ /* 0x040fe200078efcff */
[----:B------:R1:W-:Y:S01]  /*11e0*/  STL [R1+0xb94], R3 ;  /* 0x000b940301007387 */ /* 0x0003e20000100800 */
[C---:B------:R-:W-:Y:S02]  /*11f0*/  LOP3.LUT R16, R0.reuse, 0xec, RZ, 0xfc, !PT ;  /* 0x000000ec00107812 */ /* 0x040fe400078efcff */
[C---:B--2---:R-:W-:Y:S02]  /*1200*/  LOP3.LUT R6, R0.reuse, 0xfa, RZ, 0xfc, !PT ;  /* 0x000000fa00067812 */ /* 0x044fe400078efcff */
        /* <DEDUP_REMOVED lines=8> */
[----:B------:R-:W-:Y:S01]  /*1290*/  STL [R1+0xb90], R8 ;  /* 0x000b900801007387 */ /* 0x000fe20000100800 */
[C---:B------:R-:W-:Y:S02]  /*12a0*/  LOP3.LUT R20, R0.reuse, 0x1b0, RZ, 0xfc, !PT ;  /* 0x000001b000147812 */ /* 0x040fe400078efcff */
[C---:B------:R-:W-:Y:S01]  /*12b0*/  LOP3.LUT R7, R0.reuse, 0x1bc, RZ, 0xfc, !PT ;  /* 0x000001bc00077812 */ /* 0x040fe200078efcff */
[----:B------:R1:W-:Y:S01]  /*12c0*/  STL [R1+0xb88], R3 ;  /* 0x000b880301007387 */ /* 0x0003e20000100800 */
[C---:B------:R-:W-:Y:S02]  /*12d0*/  LOP3.LUT R250, R0.reuse, 0x1c0, RZ, 0xfc, !PT ;  /* 0x000001c000fa7812 */ /* 0x040fe400078efcff */
[C---:B0-----:R-:W-:Y:S01]  /*12e0*/  LOP3.LUT R5, R0.reuse, 0xd2, RZ, 0xfc, !PT ;  /* 0x000000d200057812 */ /* 0x041fe200078efcff */
[----:B------:R-:W-:Y:S01]  /*12f0*/  STL [R1+0xb84], R12 ;  /* 0x000b840c01007387 */ /* 0x000fe20000100800 */
[----:B------:R-:W-:-:S02]  /*1300*/  LOP3.LUT R15, R0, 0x1c4, RZ, 0xfc, !PT ;  /* 0x000001c4000f7812 */ /* 0x000fc400078efcff */
[C---:B------:R-:W-:Y:S02]  /*1310*/  LOP3.LUT R19, R0.reuse, 0x1c6, RZ, 0xfc, !PT ;  /* 0x000001c600137812 */ /* 0x040fe400078efcff */
[----:B------:R-:W-:Y:S01]  /*1320*/  LOP3.LUT R249, R0, 0x1da, RZ, 0xfc, !PT ;  /* 0x000001da00f97812 */ /* 0x000fe200078efcff */
[----:B-1----:R-:W-:Y:S01]  /*1330*/  VIADD R3, R4, 0x1ee ;  /* 0x000001ee04037836 */ /* 0x002fe20000000000 */
[C---:B------:R-:W-:Y:S02]  /*1340*/  LOP3.LUT R4, R0.reuse, 0xcc, RZ, 0xfc, !PT ;  /* 0x000000cc00047812 */ /* 0x040fe400078efcff */
[C---:B------:R-:W-:Y:S02]  /*1350*/  LOP3.LUT R252, R0.reuse, 0x1ea, RZ, 0xfc, !PT ;  /* 0x000001ea00fc7812 */ /* 0x040fe400078efcff */
[----:B------:R0:W-:Y:S04]  /*1360*/  STL [R1+0xb7c], R3 ;  /* 0x000b7c0301007387 */ /* 0x0001e80000100800 */
[----:B------:R-:W-:Y:S04]  /*1370*/  STL [R1+0xb80], R10 ;  /* 0x000b800a01007387 */ /* 0x000fe80000100800 */
[----:B------:R-:W-:Y:S01]  /*1380*/  STL [R1+0xb78], R9 ;  /* 0x000b780901007387 */ /* 0x000fe20000100800 */
[----:B0-----:R-:W-:-:S03]  /*1390*/  LOP3.LUT R3, R0, 0xd0, RZ, 0xfc, !PT ;  /* 0x000000d000037812 */ /* 0x001fc600078efcff */
[----:B------:R-:W-:Y:S04]  /*13a0*/  STL [R1+0xbe8], R216 ;  /* 0x000be8d801007387 */ /* 0x000fe80000100800 */
        /* <DEDUP_REMOVED lines=60> */
[----:B------:R0:W-:Y:S04]  /*1770*/  STL [R1+0xea8], R4 ;  /* 0x000ea80401007387 */ /* 0x0001e80000100800 */
[----:B------:R-:W-:Y:S04]  /*1780*/  STL [R1+0xe9c], R236 ;  /* 0x000e9cec01007387 */ /* 0x000fe80000100800 */
[----:B------:R1:W-:Y:S01]  /*1790*/  STL [R1+0xeac], R3 ;  /* 0x000eac0301007387 */ /* 0x0003e20000100800 */
[----:B0-----:R-:W-:-:S03]  /*17a0*/  LOP3.LUT R4, R0, 0xd4, RZ, 0xfc, !PT ;  /* 0x000000d400047812 */ /* 0x001fc600078efcff */
[----:B------:R0:W-:Y:S04]  /*17b0*/  STL [R1+0xeb4], R5 ;  /* 0x000eb40501007387 */ /* 0x0001e80000100800 */
[----:B------:R2:W-:Y:S01]  /*17c0*/  STL [R1+0xebc], R4 ;  /* 0x000ebc0401007387 */ /* 0x0005e20000100800 */
[C---:B-1----:R-:W-:Y:S02]  /*17d0*/  LOP3.LUT R3, R0.reuse, 0xd6, RZ, 0xfc, !PT ;  /* 0x000000d600037812 */ /* 0x042fe400078efcff */
[----:B0-----:R-:W-:-:S03]  /*17e0*/  LOP3.LUT R5, R0, 0xda, RZ, 0xfc, !PT ;  /* 0x000000da00057812 */ /* 0x001fc600078efcff */
[----:B------:R0:W-:Y:S01]  /*17f0*/  STL [R1+0xec0], R3 ;  /* 0x000ec00301007387 */ /* 0x0001e20000100800 */
[----:B--2---:R-:W-:-:S03]  /*1800*/  LOP3.LUT R4, R0, 0xe0, RZ, 0xfc, !PT ;  /* 0x000000e000047812 */ /* 0x004fc600078efcff */
[----:B------:R1:W-:Y:S04]  /*1810*/  STL [R1+0xec4], R5 ;  /* 0x000ec40501007387 */ /* 0x0003e80000100800 */
[----:B------:R-:W-:Y:S01]  /*1820*/  STL [R1+0xeb8], R251 ;  /* 0x000eb8fb01007387 */ /* 0x000fe20000100800 */
[C---:B0-----:R-:W-:Y:S02]  /*1830*/  LOP3.LUT R3, R0.reuse, 0xdc, RZ, 0xfc, !PT ;  /* 0x000000dc00037812 */ /* 0x041fe400078efcff */
[----:B-1----:R-:W-:-:S03]  /*1840*/  LOP3.LUT R5, R0, 0xe4, RZ, 0xfc, !PT ;  /* 0x000000e400057812 */ /* 0x002fc600078efcff */
[----:B------:R0:W-:Y:S04]  /*1850*/  STL [R1+0xec8], R3 ;  /* 0x000ec80301007387 */ /* 0x0001e80000100800 */
[----:B------:R1:W-:Y:S01]  /*1860*/  STL [R1+0xecc], R4 ;  /* 0x000ecc0401007387 */ /* 0x0003e20000100800 */
[C---:B0-----:R-:W-:Y:S02]  /*1870*/  LOP3.LUT R3, R0.reuse, 0xe2, RZ, 0xfc, !PT ;  /* 0x000000e200037812 */ /* 0x041fe400078efcff */
[----:B-1----:R-:W-:-:S03]  /*1880*/  LOP3.LUT R4, R0, 0xe6, RZ, 0xfc, !PT ;  /* 0x000000e600047812 */ /* 0x002fc600078efcff */
[----:B------:R0:W-:Y:S04]  /*1890*/  STL [R1+0xedc], R3 ;  /* 0x000edc0301007387 */ /* 0x0001e80000100800 */
[----:B------:R1:W-:Y:S04]  /*18a0*/  STL [R1+0xed8], R5 ;  /* 0x000ed80501007387 */ /* 0x0003e80000100800 */
[----:B------:R2:W-:Y:S01]  /*18b0*/  STL [R1+0xee8], R4 ;  /* 0x000ee80401007387 */ /* 0x0005e20000100800 */
[C---:B0-----:R-:W-:Y:S02]  /*18c0*/  LOP3.LUT R3, R0.reuse, 0xe8, RZ, 0xfc, !PT ;  /* 0x000000e800037812 */ /* 0x041fe400078efcff */
[----:B-1----:R-:W-:-:S03]  /*18d0*/  LOP3.LUT R5, R0, 0xf6, RZ, 0xfc, !PT ;  /* 0x000000f600057812 */ /* 0x002fc600078efcff */
[----:B------:R0:W-:Y:S01]  /*18e0*/  STL [R1+0xeec], R3 ;  /* 0x000eec0301007387 */ /* 0x0001e20000100800 */
[----:B--2---:R-:W-:-:S03]  /*18f0*/  LOP3.LUT R4, R0, 0xf0, RZ, 0xfc, !PT ;  /* 0x000000f000047812 */ /* 0x004fc600078efcff */
[----:B------:R-:W-:Y:S04]  /*1900*/  STL [R1+0xee4], R18 ;  /* 0x000ee41201007387 */ /* 0x000fe80000100800 */
[----:B------:R1:W-:Y:S01]  /*1910*/  STL [R1+0xef4], R4 ;  /* 0x000ef40401007387 */ /* 0x0003e20000100800 */
[----:B0-----:R-:W-:-:S03]  /*1920*/  LOP3.LUT R3, R0, 0xf2, RZ, 0xfc, !PT ;  /* 0x000000f200037812 */ /* 0x001fc600078efcff */
[----:B------:R-:W-:Y:S04]  /*1930*/  STL [R1+0xef0], R16 ;  /* 0x000ef01001007387 */ /* 0x000fe80000100800 */
[----:B------:R-:W-:Y:S01]  /*1940*/  STL [R1+0xefc], R3 ;  /* 0x000efc0301007387 */ /* 0x000fe20000100800 */
[----:B-1----:R-:W-:-:S05]  /*1950*/  LOP3.LUT R4, R0, 0xf4, RZ, 0xfc, !PT ;  /* 0x000000f400047812 */ /* 0x002fca00078efcff */
        /* <DEDUP_REMOVED lines=24> */
[----:B------:R-:W-:Y:S01]  /*1ae0*/  STL [R1+0xf3c], R17 ;  /* 0x000f3c1101007387 */ /* 0x000fe20000100800 */
[----:B0-----:R-:W-:-:S03]  /*1af0*/  LOP3.LUT R4, R0, 0x116, RZ, 0xfc, !PT ;  /* 0x0000011600047812 */ /* 0x001fc600078efcff */
[----:B------:R0:W-:Y:S01]  /*1b00*/  STL [R1+0xf4c], R5 ;  /* 0x000f4c0501007387 */ /* 0x0001e20000100800 */
[----:B-1----:R-:W-:-:S03]  /*1b10*/  LOP3.LUT R6, R0, 0x11c, RZ, 0xfc, !PT ;  /* 0x0000011c00067812 */ /* 0x002fc600078efcff */
        /* <DEDUP_REMOVED lines=66> */
[----:B0-----:R-:W-:-:S03]  /*1f40*/  LOP3.LUT R5, R0, 0x166, RZ, 0xfc, !PT ;  /* 0x0000016600057812 */ /* 0x001fc600078efcff */
[----:B------:R-:W-:Y:S01]  /*1f50*/  STL [R1+0xdb4], R21 ;  /* 0x000db41501007387 */ /* 0x000fe20000100800 */
[----:B-1----:R-:W-:-:S03]  /*1f60*/  LOP3.LUT R4, R0, 0x168, RZ, 0xfc, !PT ;  /* 0x0000016800047812 */ /* 0x002fc600078efcff */
[----:B------:R0:W-:Y:S01]  /*1f70*/  STL [R1+0xd90], R5 ;  /* 0x000d900501007387 */ /* 0x0001e20000100800 */
[----:B--2---:R-:W-:-:S03]  /*1f80*/  LOP3.LUT R6, R0, 0x170, RZ, 0xfc, !PT ;  /* 0x0000017000067812 */ /* 0x004fc600078efcff */
        /* <DEDUP_REMOVED lines=69> */
[----:B------:R-:W-:Y:S01]  /*23e0*/  STL [R1+0xcdc], R7 ;  /* 0x000cdc0701007387 */ /* 0x000fe20000100800 */
[C---:B0-----:R-:W-:Y:S02]  /*23f0*/  LOP3.LUT R5, R0.reuse, 0x1ca, RZ, 0xfc, !PT ;  /* 0x000001ca00057812 */ /* 0x041fe400078efcff */
[----:B-1----:R-:W-:-:S05]  /*2400*/  LOP3.LUT R4, R0, 0x1c2, RZ, 0xfc, !PT ;  /* 0x000001c200047812 */ /* 0x002fca00078efcff */
[----:B------:R0:W-:Y:S04]  /*2410*/  STL [R1+0xcd4], R4 ;  /* 0x000cd40401007387 */ /* 0x0001e80000100800 */
[----:B------:R-:W-:Y:S04]  /*2420*/  STL [R1+0xcd8], R250 ;  /* 0x000cd8fa01007387 */ /* 0x000fe80000100800 */
[----:B------:R-:W-:Y:S01]  /*2430*/  STL [R1+0xcd0], R15 ;  /* 0x000cd00f01007387 */ /* 0x000fe20000100800 */
[----:B0-----:R-:W-:-:S05]  /*2440*/  LOP3.LUT R4, R0, 0x1c8, RZ, 0xfc, !PT ;  /* 0x000001c800047812 */ /* 0x001fca00078efcff */
[----:B------:R0:W-:Y:S04]  /*2450*/  STL [R1+0xcc8], R4 ;  /* 0x000cc80401007387 */ /* 0x0001e80000100800 */
[----:B------:R1:W-:Y:S04]  /*2460*/  STL [R1+0xcc4], R5 ;  /* 0x000cc40501007387 */ /* 0x0003e80000100800 */
[----:B------:R-:W-:Y:S01]  /*2470*/  STL [R1+0xccc], R19 ;  /* 0x000ccc1301007387 */ /* 0x000fe20000100800 */
[----:B0-----:R-:W-:Y:S01]  /*2480*/  IMAD R4, R2, 0x40, R14 ;  /* 0x0000004002047824 */ /* 0x001fe200078e020e */
[----:B------:R-:W-:-:S02]  /*2490*/  LOP3.LUT R2, R0, 0x1cc, RZ, 0xfc, !PT ;  /* 0x000001cc00027812 */ /* 0x000fc400078efcff */
[C---:B------:R-:W-:Y:S02]  /*24a0*/  LOP3.LUT R14, R0.reuse, 0x1d0, RZ, 0xfc, !PT ;  /* 0x000001d0000e7812 */ /* 0x040fe400078efcff */
[----:B------:R0:W-:Y:S01]  /*24b0*/  STL [R1+0xc2c], R4 ;  /* 0x000c2c0401007387 */ /* 0x0001e20000100800 */
[----:B-1----:R-:W-:-:S03]  /*24c0*/  LOP3.LUT R5, R0, 0x1d2, RZ, 0xfc, !PT ;  /* 0x000001d200057812 */ /* 0x002fc600078efcff */
[----:B------:R1:W-:Y:S04]  /*24d0*/  STL [R1+0xcc0], R2 ;  /* 0x000cc00201007387 */ /* 0x0003e80000100800 */
[----:B------:R2:W-:Y:S01]  /*24e0*/  STL [R1+0xcb8], R5 ;  /* 0x000cb80501007387 */ /* 0x0005e20000100800 */
[----:B0-----:R-:W-:-:S03]  /*24f0*/  LOP3.LUT R4, R0, 0x1d6, RZ, 0xfc, !PT ;  /* 0x000001d600047812 */ /* 0x001fc600078efcff */
[----:B------:R-:W-:Y:S01]  /*2500*/  STL [R1+0xcbc], R14 ;  /* 0x000cbc0e01007387 */ /* 0x000fe20000100800 */
[C---:B-1----:R-:W-:Y:S02]  /*2510*/  LOP3.LUT R2, R0.reuse, 0x1d4, RZ, 0xfc, !PT ;  /* 0x000001d400027812 */ /* 0x042fe400078efcff */
[----:B--2---:R-:W-:-:S03]  /*2520*/  LOP3.LUT R5, R0, 0x1dc, RZ, 0xfc, !PT ;  /* 0x000001dc00057812 */ /* 0x004fc600078efcff */
[----:B------:R0:W-:Y:S04]  /*2530*/  STL [R1+0xcb4], R2 ;  /* 0x000cb40201007387 */ /* 0x0001e80000100800 */
[----:B------:R1:W-:Y:S01]  /*2540*/  STL [R1+0xcb0], R4 ;  /* 0x000cb00401007387 */ /* 0x0003e20000100800 */
[C---:B0-----:R-:W-:Y:S02]  /*2550*/  LOP3.LUT R2, R0.reuse, 0x1d8, RZ, 0xfc, !PT ;  /* 0x000001d800027812 */ /* 0x041fe400078efcff */
[----:B-1----:R-:W-:-:S03]  /*2560*/  LOP3.LUT R4, R0, 0x1e0, RZ, 0xfc, !PT ;  /* 0x000001e000047812 */ /* 0x002fc600078efcff */
[----:B------:R0:W-:Y:S04]  /*2570*/  STL [R1+0xcac], R2 ;  /* 0x000cac0201007387 */ /* 0x0001e80000100800 */
[----:B------:R1:W-:Y:S04]  /*2580*/  STL [R1+0xca4], R5 ;  /* 0x000ca40501007387 */ /* 0x0003e80000100800 */
[----:B------:R-:W-:Y:S01]  /*2590*/  STL [R1+0xca8], R249 ;  /* 0x000ca8f901007387 */ /* 0x000fe20000100800 */
[----:B0-----:R-:W-:-:S03]  /*25a0*/  LOP3.LUT R2, R0, 0x1e2, RZ, 0xfc, !PT ;  /* 0x000001e200027812 */ /* 0x001fc600078efcff */
[----:B------:R0:W-:Y:S01]  /*25b0*/  STL [R1+0xca0], R4 ;  /* 0x000ca00401007387 */ /* 0x0001e20000100800 */
[----:B-1----:R-:W-:-:S03]  /*25c0*/  LOP3.LUT R5, R0, 0x1e4, RZ, 0xfc, !PT ;  /* 0x000001e400057812 */ /* 0x002fc600078efcff */
[----:B------:R1:W-:Y:S04]  /*25d0*/  STL [R1+0xc9c], R2 ;  /* 0x000c9c0201007387 */ /* 0x0003e80000100800 */
[----:B------:R2:W-:Y:S01]  /*25e0*/  STL [R1+0xc98], R5 ;  /* 0x000c980501007387 */ /* 0x0005e20000100800 */
[C---:B0-----:R-:W-:Y:S02]  /*25f0*/  LOP3.LUT R4, R0.reuse, 0x1e6, RZ, 0xfc, !PT ;  /* 0x000001e600047812 */ /* 0x041fe400078efcff */
[----:B-1----:R-:W-:-:S03]  /*2600*/  LOP3.LUT R2, R0, 0x1e8, RZ, 0xfc, !PT ;  /* 0x000001e800027812 */ /* 0x002fc600078efcff */
[----:B------:R0:W-:Y:S01]  /*2610*/  STL [R1+0xc94], R4 ;  /* 0x000c940401007387 */ /* 0x0001e20000100800 */
[----:B--2---:R-:W-:-:S03]  /*2620*/  LOP3.LUT R5, R0, 0x1f0, RZ, 0xfc, !PT ;  /* 0x000001f000057812 */ /* 0x004fc600078efcff */
[----:B------:R-:W-:Y:S01]  /*2630*/  STL [R1+0xc90], R2 ;  /* 0x000c900201007387 */ /* 0x000fe20000100800 */
[----:B0-----:R-:W-:-:S05]  /*2640*/  LOP3.LUT R4, R0, 0x1ec, RZ, 0xfc, !PT ;  /* 0x000001ec00047812 */ /* 0x001fca00078efcff */
[----:B------:R0:W-:Y:S04]  /*2650*/  STL [R1+0xc88], R4 ;  /* 0x000c880401007387 */ /* 0x0001e80000100800 */
        /* <DEDUP_REMOVED lines=11> */
[----:B0-----:R-:W-:-:S05]  /*2710*/  LOP3.LUT R4, R0, 0x1fc, RZ, 0xfc, !PT ;  /* 0x000001fc00047812 */ /* 0x001fca00078efcff */
[----:B------:R1:W-:Y:S01]  /*2720*/  STL [R1+0xc6c], R4 ;  /* 0x000c6c0401007387 */ /* 0x0003e20000100800 */
[----:B------:R-:W-:Y:S05]  /*2730*/  @P0 BRA `(.L_x_0) ;  /* 0x0000000c000c0947 */ /* 0x000fea0003800000 */
[----:B------:R-:W-:Y:S01]  /*2740*/  IMAD.SHL.U32 R2, R24, 0x8, RZ ;  /* 0x0000000818027824 */ /* 0x000fe200078e00ff */
[----:B------:R2:W-:Y:S01]  /*2750*/  STL [R1], RZ ;  /* 0x000000ff01007387 */ /* 0x0005e20000100800 */
[----:B------:R-:W-:Y:S02]  /*2760*/  CS2R R24, SRZ ;  /* 0x0000000000187805 */ /* 0x000fe4000001ff00 */
[----:B------:R-:W-:Y:S02]  /*2770*/  CS2R R26, SRZ ;  /* 0x00000000001a7805 */ /* 0x000fe4000001ff00 */
[----:B------:R-:W-:Y:S01]  /*2780*/  CS2R R28, SRZ ;  /* 0x00000000001c7805 */ /* 0x000fe2000001ff00 */
[----:B------:R2:W-:Y:S01]  /*2790*/  STL [R1+0xb74], R2 ;  /* 0x000b740201007387 */ /* 0x0005e20000100800 */
[----:B------:R-:W-:Y:S02]  /*27a0*/  CS2R R30, SRZ ;  /* 0x00000000001e7805 */ /* 0x000fe4000001ff00 */
[----:B------:R-:W-:-:S02]  /*27b0*/  CS2R R32, SRZ ;  /* 0x0000000000207805 */ /* 0x000fc4000001ff00 */
[----:B------:R-:W-:Y:S01]  /*27c0*/  CS2R R34, SRZ ;  /* 0x0000000000227805 */ /* 0x000fe2000001ff00 */
[----:B------:R2:W-:Y:S01]  /*27d0*/  STL [R1+0x4], RZ ;  /* 0x000004ff01007387 */ /* 0x0005e20000100800 */
[----:B------:R-:W-:Y:S02]  /*27e0*/  CS2R R36, SRZ ;  /* 0x0000000000247805 */ /* 0x000fe4000001ff00 */
[----:B------:R-:W-:Y:S02]  /*27f0*/  CS2R R38, SRZ ;  /* 0x0000000000267805 */ /* 0x000fe4000001ff00 */
[----:B------:R-:W-:Y:S01]  /*2800*/  CS2R R40, SRZ ;  /* 0x0000000000287805 */ /* 0x000fe2000001ff00 */
[----:B------:R2:W-:Y:S01]  /*2810*/  STL [R1+0x8], RZ ;  /* 0x000008ff01007387 */ /* 0x0005e20000100800 */
        /* <DEDUP_REMOVED lines=72> */
[----:B------:R-:W-:-:S03]  /*2ca0*/  CS2R R150, SRZ ;  /* 0x0000000000967805 */ /* 0x000fc6000001ff00 */
[----:B------:R2:W-:Y:S04]  /*2cb0*/  STL [R1+0x54], RZ ;  /* 0x000054ff01007387 */ /* 0x0005e80000100800 */
        /* <DEDUP_REMOVED lines=105> */
[----:B------:R2:W-:Y:S01]  /*3350*/  STL [R1+0x1fc], RZ ;  /* 0x0001fcff01007387 */ /* 0x0005e20000100800 */
[----:B------:R-:W-:Y:S05]  /*3360*/  BRA `(.L_x_1) ;  /* 0x0000027400087947 */ /* 0x000fea0003800000 */
.L_x_0:
[----:B------:R-:W2:Y:S04]  /*3370*/  LDL R127, [R1+0xc88] ;  /* 0x000c8800017f7983 */ /* 0x000ea80000100800 */
[----:B------:R-:W3:Y:S04]  /*3380*/  LDL R130, [R1+0xc84] ;  /* 0x000c840001827983 */ /* 0x000ee80000100800 */
[----:B------:R-:W4:Y:S04]  /*3390*/  LDL R131, [R1+0xcc0] ;  /* 0x000cc00001837983 */ /* 0x000f280000100800 */
[----:B------:R-:W4:Y:S04]  /*33a0*/  LDL R133, [R1+0xcac] ;  /* 0x000cac0001857983 */ /* 0x000f280000100800 */
[----:B------:R-:W4:Y:S04]  /*33b0*/  LDL R136, [R1+0xcb0] ;  /* 0x000cb00001887983 */ /* 0x000f280000100800 */
[----:B------:R-:W4:Y:S04]  /*33c0*/  LDL R139, [R1+0xb7c] ;  /* 0x000b7c00018b7983 */ /* 0x000f280000100800 */
[----:B------:R-:W4:Y:S01]  /*33d0*/  LDL R148, [R1+0xcf0] ;  /* 0x000cf00001947983 */ /* 0x000f220000100800 */
[----:B------:R-:W-:-:S03]  /*33e0*/  IMAD.MOV.U32 R146, RZ, RZ, R251 ;  /* 0x000000ffff927224 */ /* 0x000fc600078e00fb */
[----:B------:R-:W4:Y:S04]  /*33f0*/  LDL R132, [R1+0xc98] ;  /* 0x000c980001847983 */ /* 0x000f280000100800 */
        /* <DEDUP_REMOVED lines=12> */
[----:B------:R-:W4:Y:S01]  /*34c0*/  LDL R147, [R1+0xca4] ;  /* 0x000ca40001937983 */ /* 0x000f220000100800 */
[----:B------:R-:W-:Y:S01]  /*34d0*/  IABS R251, R125 ;  /* 0x0000007d00fb7213 */ /* 0x000fe20000000000 */
[----:B------:R-:W-:-:S02]  /*34e0*/  IMAD.MOV.U32 R126, RZ, RZ, R2 ;  /* 0x000000ffff7e7224 */ /* 0x000fc400078e0002 */
[----:B------:R-:W-:Y:S01]  /*34f0*/  IMAD.MOV.U32 R140, RZ, RZ, R250 ;  /* 0x000000ffff8c7224 */ /* 0x000fe200078e00fa */
[----:B------:R-:W-:Y:S01]  /*3500*/  STL [R1+0x100c], R246 ;  /* 0x00100cf601007387 */ /* 0x000fe20000100800 */
[----:B------:R-:W-:Y:S02]  /*3510*/  IMAD.MOV.U32 R138, RZ, RZ, R3 ;  /* 0x000000ffff8a7224 */ /* 0x000fe400078e0003 */
[----:B------:R-:W-:Y:S01]  /*3520*/  IMAD.MOV.U32 R141, RZ, RZ, R249 ;  /* 0x000000ffff8d7224 */ /* 0x000fe200078e00f9 */
[----:B------:R-:W-:Y:S01]  /*3530*/  STL [R1+0x1008], R247 ;  /* 0x001008f701007387 */ /* 0x000fe20000100800 */
[----:B------:R-:W-:Y:S01]  /*3540*/  IMAD.MOV.U32 R248, RZ, RZ, RZ ;  /* 0x000000fffff87224 */ /* 0x000fe200078e00ff */
[----:B------:R-:W-:Y:S01]  /*3550*/  IABS R9, R9 ;  /* 0x0000000900097213 */ /* 0x000fe20000000000 */
[----:B------:R-:W-:Y:S01]  /*3560*/  ULDC UR25, c[0x0][0x238] ;  /* 0x00008e0000197ab9 */ /* 0x000fe20000000800 */
[----:B------:R-:W-:Y:S01]  /*3570*/  STL [R1+0x1004], R0 ;  /* 0x0010040001007387 */ /* 0x000fe20000100800 */
[----:B-1----:R-:W-:Y:S01]  /*3580*/  IABS R4, R4 ;  /* 0x0000000400047213 */ /* 0x002fe20000000000 */
[----:B------:R-:W-:Y:S01]  /*3590*/  ULDC UR26, c[0x0][0x23c] ;  /* 0x00008f00001a7ab9 */ /* 0x000fe20000000800 */
[----:B------:R-:W-:Y:S01]  /*35a0*/  IABS R6, R6 ;  /* 0x0000000600067213 */ /* 0x000fe20000000000 */
[----:B------:R0:W-:Y:S01]  /*35b0*/  STL [R1+0xfdc], R125 ;  /* 0x000fdc7d01007387 */ /* 0x0001e20000100800 */
[----:B------:R-:W-:Y:S01]  /*35c0*/  IABS R5, R5 ;  /* 0x0000000500057213 */ /* 0x000fe20000000000 */
[----:B------:R-:W-:Y:S01]  /*35d0*/  ULDC UR6, c[0x0][0x234] ;  /* 0x00008d0000067ab9 */ /* 0x000fe20000000800 */
[----:B------:R-:W-:Y:S01]  /*35e0*/  IABS R252, R252 ;  /* 0x000000fc00fc7213 */ /* 0x000fe20000000000 */
[----:B------:R-:W-:Y:S01]  /*35f0*/  ULDC.64 UR4, c[0x0][0x218] ;  /* 0x0000860000047ab9 */ /* 0x000fe20000000a00 */
[----:B0-----:R-:W4:Y:S01]  /*3600*/  LDL R125, [R1+0xc60] ;  /* 0x000c6000017d7983 */ /* 0x001f220000100800 */
[----:B------:R-:W0:Y:S01]  /*3610*/  I2F.RP R2, R251 ;  /* 0x000000fb00027306 */ /* 0x000e220000209400 */
[----:B------:R-:W-:-:S07]  /*3620*/  IABS R250, R124 ;  /* 0x0000007c00fa7213 */ /* 0x000fce0000000000 */
[----:B------:R-:W1:Y:S08]  /*3630*/  I2F.RP R3, R250 ;  /* 0x000000fa00037306 */ /* 0x000e700000209400 */
[----:B0-----:R-:W0:Y:S08]  /*3640*/  MUFU.RCP R2, R2 ;  /* 0x0000000200027308 */ /* 0x001e300000001000 */
[----:B-1----:R-:W1:Y:S01]  /*3650*/  MUFU.RCP R3, R3 ;  /* 0x0000000300037308 */ /* 0x002e620000001000 */
[----:B0-----:R-:W-:-:S07]  /*3660*/  VIADD R2, R2, 0xffffffe ;  /* 0x0ffffffe02027836 */ /* 0x001fce0000000000 */
[----:B------:R-:W0:Y:S01]  /*3670*/  F2I.FTZ.U32.TRUNC.NTZ R249, R2 ;  /* 0x0000000200f97305 */ /* 0x000e22000021f000 */
[----:B-1----:R-:W-:-:S07]  /*3680*/  VIADD R3, R3, 0xffffffe ;  /* 0x0ffffffe03037836 */ /* 0x002fce0000000000 */
[----:B------:R-:W1:Y:S01]  /*3690*/  F2I.FTZ.U32.TRUNC.NTZ R3, R3 ;  /* 0x0000000300037305 */ /* 0x000e62000021f000 */
[----:B------:R-:W-:Y:S02]  /*36a0*/  IMAD.MOV.U32 R123, RZ, RZ, R126 ;  /* 0x000000ffff7b7224 */ /* 0x000fe400078e007e */
[----:B0-----:R-:W-:-:S04]  /*36b0*/  IMAD.MOV R2, RZ, RZ, -R249 ;  /* 0x000000ffff027224 */ /* 0x001fc800078e0af9 */
[----:B------:R-:W-:-:S04]  /*36c0*/  IMAD R2, R2, R251, RZ ;  /* 0x000000fb02027224 */ /* 0x000fc800078e02ff */
[----:B------:R-:W-:-:S04]  /*36d0*/  IMAD.HI.U32 R248, R249, R2, R248 ;  /* 0x00000002f9f87227 */ /* 0x000fc800078e00f8 */
[----:B------:R-:W-:Y:S02]  /*36e0*/  IMAD.MOV.U32 R2, RZ, RZ, RZ ;  /* 0x000000ffff027224 */ /* 0x000fe400078e00ff */
[----:B--2---:R-:W-:Y:S02]  /*36f0*/  IMAD.MOV.U32 R126, RZ, RZ, R127 ;  /* 0x000000ffff7e7224 */ /* 0x004fe400078e007f */
[----:B---3--:R-:W-:Y:S02]  /*3700*/  IMAD.MOV.U32 R127, RZ, RZ, R130 ;  /* 0x000000ffff7f7224 */ /* 0x008fe400078e0082 */
[----:B----4-:R-:W-:Y:S02]  /*3710*/  IMAD.MOV.U32 R130, RZ, RZ, R131 ;  /* 0x000000ffff827224 */ /* 0x010fe400078e0083 */
[----:B------:R-:W-:Y:S02]  /*3720*/  IMAD.MOV.U32 R131, RZ, RZ, R133 ;  /* 0x000000ffff837224 */ /* 0x000fe400078e0085 */
[----:B------:R-:W-:-:S02]  /*3730*/  IMAD.MOV.U32 R122, RZ, RZ, R126 ;  /* 0x000000ffff7a7224 */ /* 0x000fc400078e007e */
[----:B------:R-:W-:Y:S02]  /*3740*/  IMAD.MOV.U32 R133, RZ, RZ, R136 ;  /* 0x000000ffff857224 */ /* 0x000fe400078e0088 */
[----:B------:R-:W-:Y:S02]  /*3750*/  IMAD.MOV.U32 R126, RZ, RZ, R131 ;  /* 0x000000ffff7e7224 */ /* 0x000fe400078e0083 */
[----:B------:R-:W-:Y:S02]  /*3760*/  IMAD.MOV.U32 R136, RZ, RZ, R139 ;  /* 0x000000ffff887224 */ /* 0x000fe400078e008b */
[----:B------:R-:W-:Y:S02]  /*3770*/  IMAD.MOV.U32 R131, RZ, RZ, R10 ;  /* 0x000000ffff837224 */ /* 0x000fe400078e000a */
[----:B------:R-:W-:Y:S02]  /*3780*/  IMAD.MOV.U32 R139, RZ, RZ, R148 ;  /* 0x000000ffff8b7224 */ /* 0x000fe400078e0094 */
[----:B------:R-:W-:-:S02]  /*3790*/  IMAD.MOV.U32 R148, RZ, RZ, R11 ;  /* 0x000000ffff947224 */ /* 0x000fc400078e000b */
[----:B-1----:R-:W-:Y:S02]  /*37a0*/  IMAD.MOV R11, RZ, RZ, -R3 ;  /* 0x000000ffff0b7224 */ /* 0x002fe400078e0a03 */
[----:B------:R-:W-:-:S04]  /*37b0*/  IMAD.HI.U32 R10, R248, R9, RZ ;  /* 0x00000009f80a7227 */ /* 0x000fc800078e00ff */
[----:B------:R-:W-:Y:S02]  /*37c0*/  IMAD.MOV.U32 R120, RZ, RZ, R127 ;  /* 0x000000ffff787224 */ /* 0x000fe400078e007f */
[----:B------:R-:W-:Y:S02]  /*37d0*/  IMAD.MOV.U32 R127, RZ, RZ, R130 ;  /* 0x000000ffff7f7224 */ /* 0x000fe400078e0082 */
[----:B------:R-:W-:Y:S02]  /*37e0*/  IMAD R11, R11, R250, RZ ;  /* 0x000000fa0b0b7224 */ /* 0x000fe400078e02ff */
[----:B------:R-:W-:Y:S02]  /*37f0*/  IMAD.MOV.U32 R130, RZ, RZ, R133 ;  /* 0x000000ffff827224 */ /* 0x000fe400078e0085 */
[----:B------:R-:W-:Y:S02]  /*3800*/  IMAD.MOV R10, RZ, RZ, -R10 ;  /* 0x000000ffff0a7224 */ /* 0x000fe400078e0a0a */
[----:B------:R-:W-:-:S02]  /*3810*/  IMAD.MOV.U32 R133, RZ, RZ, R7 ;  /* 0x000000ffff857224 */ /* 0x000fc400078e0007 */
[----:B------:R-:W-:-:S04]  /*3820*/  IMAD.HI.U32 R7, R248, R4, RZ ;  /* 0x00000004f8077227 */ /* 0x000fc800078e00ff */
[----:B------:R-:W-:Y:S02]  /*3830*/  IMAD R0, R251, R10, R9 ;  /* 0x0000000afb007224 */ /* 0x000fe400078e0209 */
[----:B------:R-:W-:Y:S01]  /*3840*/  IMAD.MOV R7, RZ, RZ, -R7 ;  /* 0x000000ffff077224 */ /* 0x000fe200078e0a07 */
[----:B------:R-:W-:Y:S04]  /*3850*/  STL [R1+0x1010], R125 ;  /* 0x0010107d01007387 */ /* 0x000fe80000100800 */
[----:B------:R0:W-:Y:S04]  /*3860*/  STL [R1+0x1000], R124 ;  /* 0x0010007c01007387 */ /* 0x0001e80000100800 */
[----:B------:R-:W-:Y:S01]  /*3870*/  STL [R1+0x1014], R250 ;  /* 0x001014fa01007387 */ /* 0x000fe20000100800 */
[----:B0-----:R-:W-:-:S05]  /*3880*/  IMAD.HI.U32 R124, R3, R11, R2 ;  /* 0x0000000b037c7227 */ /* 0x001fca00078e0002 */
[----:B------:R-:W-:Y:S04]  /*3890*/  STL [R1+0x1018], R124 ;  /* 0x0010187c01007387 */ /* 0x000fe80000100800 */
[----:B------:R0:W-:Y:S02]  /*38a0*/  STL [R1+0x24], R0 ;  /* 0x0000240001007387 */ /* 0x0001e40000100800 */
[----:B0-----:R-:W-:-:S05]  /*38b0*/  IMAD R0, R251, R7, R4 ;  /* 0x00000007fb007224 */ /* 0x001fca00078e0204 */
[----:B------:R0:W-:Y:S04]  /*38c0*/  STL [R1+0x20], R0 ;  /* 0x0000200001007387 */ /* 0x0001e80000100800 */
[----:B------:R-:W2:Y:S01]  /*38d0*/  LDL R119, [R1+0xc78] ;  /* 0x000c780001777983 */ /* 0x000ea20000100800 */
[----:B------:R-:W-:Y:S02]  /*38e0*/  IMAD.MOV.U32 R121, RZ, RZ, R136 ;  /* 0x000000ffff797224 */ /* 0x000fe400078e0088 */
[----:B------:R-:W-:Y:S02]  /*38f0*/  IMAD.MOV.U32 R136, RZ, RZ, R139 ;  /* 0x000000ffff887224 */ /* 0x000fe400078e008b */
[----:B------:R-:W-:Y:S02]  /*3900*/  IMAD.MOV.U32 R139, RZ, RZ, R148 ;  /* 0x000000ffff8b7224 */ /* 0x000fe400078e0094 */
[----:B------:R-:W-:-:S02]  /*3910*/  IMAD.MOV.U32 R148, RZ, RZ, R8 ;  /* 0x000000ffff947224 */ /* 0x000fc400078e0008 */
[----:B------:R-:W-:Y:S01]  /*3920*/  IMAD.HI.U32 R8, R248, R6, RZ ;  /* 0x00000006f8087227 */ /* 0x000fe200078e00ff */
[----:B--2---:R-:W-:Y:S02]  /*3930*/  IABS R9, R119 ;  /* 0x0000007700097213 */ /* 0x004fe40000000000 */
[----:B------:R-:W2:Y:S01]  /*3940*/  LDL R119, [R1+0xc7c] ;  /* 0x000c7c0001777983 */ /* 0x000ea20000100800 */
[----:B------:R-:W-:-:S04]  /*3950*/  IMAD.MOV R3, RZ, RZ, -R8 ;  /* 0x000000ffff037224 */ /* 0x000fc800078e0a08 */
[----:B0-----:R-:W-:-:S05]  /*3960*/  IMAD R0, R251, R3, R6 ;  /* 0x00000003fb007224 */ /* 0x001fca00078e0206 */
[----:B------:R0:W-:Y:S01]  /*3970*/  STL [R1+0x1c], R0 ;  /* 0x00001c0001007387 */ /* 0x0001e20000100800 */
[----:B--2---:R-:W-:-:S03]  /*3980*/  IABS R4, R119 ;  /* 0x0000007700047213 */ /* 0x004fc60000000000 */
[----:B------:R-:W2:Y:S01]  /*3990*/  LDL R119, [R1+0xc80] ;  /* 0x000c800001777983 */ /* 0x000ea20000100800 */
[----:B------:R-:W-:-:S04]  /*39a0*/  IMAD.HI.U32 R2, R248, R5, RZ ;  /* 0x00000005f8027227 */ /* 0x000fc800078e00ff */
[----:B------:R-:W-:-:S04]  /*39b0*/  IMAD.MOV R2, RZ, RZ, -R2 ;  /* 0x000000ffff027224 */ /* 0x000fc800078e0a02 */
[----:B------:R-:W-:Y:S02]  /*39c0*/  IMAD R124, R251, R2, R5 ;  /* 0x00000002fb7c7224 */ /* 0x000fe400078e0205 */
[----:B------:R-:W-:-:S04]  /*39d0*/  IMAD.HI.U32 R8, R248, R4, RZ ;  /* 0x00000004f8087227 */ /* 0x000fc800078e00ff */
[----:B------:R-:W-:-:S04]  /*39e0*/  IMAD.MOV R8, RZ, RZ, -R8 ;  /* 0x000000ffff087224 */ /* 0x000fc800078e0a08 */
[----:B------:R-:W-:Y:S01]  /*39f0*/  IMAD R125, R251, R8, R4 ;  /* 0x00000008fb7d7224 */ /* 0x000fe200078e0204 */
[----:B--2---:R-:W-:Y:S01]  /*3a00*/  IABS R6, R119 ;  /* 0x0000007700067213 */ /* 0x004fe20000000000 */
[----:B------:R-:W-:Y:S02]  /*3a10*/  IMAD.MOV.U32 R119, RZ, RZ, R120 ;  /* 0x000000ffff777224 */ /* 0x000fe400078e0078 */
[----:B------:R-:W-:Y:S02]  /*3a20*/  IMAD.MOV.U32 R120, RZ, RZ, R121 ;  /* 0x000000ffff787224 */ /* 0x000fe400078e0079 */
[----:B------:R-:W-:Y:S01]  /*3a30*/  IMAD.MOV.U32 R121, RZ, RZ, R122 ;  /* 0x000000ffff797224 */ /* 0x000fe200078e007a */
[----:B------:R-:W-:Y:S01]  /*3a40*/  IABS R2, R119 ;  /* 0x0000007700027213 */ /* 0x000fe20000000000 */
[----:B------:R-:W-:Y:S02]  /*3a50*/  IMAD.MOV.U32 R122, RZ, RZ, R123 ;  /* 0x000000ffff7a7224 */ /* 0x000fe400078e007b */
[----:B------:R-:W-:-:S02]  /*3a60*/  IMAD.MOV.U32 R119, RZ, RZ, R120 ;  /* 0x000000ffff777224 */ /* 0x000fc400078e0078 */
[----:B------:R-:W-:Y:S02]  /*3a70*/  IMAD.MOV.U32 R123, RZ, RZ, R143 ;  /* 0x000000ffff7b7224 */ /* 0x000fe400078e008f */
[----:B------:R-:W-:Y:S01]  /*3a80*/  IMAD.MOV.U32 R120, RZ, RZ, R121 ;  /* 0x000000ffff787224 */ /* 0x000fe200078e0079 */
[----:B------:R-:W-:Y:S01]  /*3a90*/  IABS R3, R119 ;  /* 0x0000007700037213 */ /* 0x000fe20000000000 */
[----:B------:R-:W-:Y:S02]  /*3aa0*/  IMAD.MOV.U32 R121, RZ, RZ, R122 ;  /* 0x000000ffff797224 */ /* 0x000fe400078e007a */
[----:B------:R-:W-:Y:S02]  /*3ab0*/  IMAD.MOV.U32 R122, RZ, RZ, R123 ;  /* 0x000000ffff7a7224 */ /* 0x000fe400078e007b */
[----:B------:R-:W-:Y:S02]  /*3ac0*/  IMAD.MOV.U32 R119, RZ, RZ, R120 ;  /* 0x000000ffff777224 */ /* 0x000fe400078e0078 */
[----:B------:R-:W-:-:S02]  /*3ad0*/  IMAD.MOV.U32 R123, RZ, RZ, R132 ;  /* 0x000000ffff7b7224 */ /* 0x000fc400078e0084 */
[----:B------:R-:W-:Y:S02]  /*3ae0*/  IMAD.MOV.U32 R120, RZ, RZ, R121 ;  /* 0x000000ffff787224 */ /* 0x000fe400078e0079 */
[----:B------:R-:W-:Y:S01]  /*3af0*/  IMAD.HI.U32 R5, R248, R2, RZ ;  /* 0x00000002f8057227 */ /* 0x000fe200078e00ff */
[----:B------:R-:W-:Y:S01]  /*3b00*/  IABS R8, R119 ;  /* 0x0000007700087213 */ /* 0x000fe20000000000 */
[----:B------:R-:W2:Y:S02]  /*3b10*/  LDL R132, [R1+0xcb4] ;  /* 0x000cb40001847983 */ /* 0x000ea40000100800 */
[----:B------:R-:W-:Y:S02]  /*3b20*/  IMAD.MOV.U32 R121, RZ, RZ, R122 ;  /* 0x000000ffff797224 */ /* 0x000fe400078e007a */
[----:B------:R-:W-:Y:S02]  /*3b30*/  IMAD.MOV.U32 R122, RZ, RZ, R123 ;  /* 0x000000ffff7a7224 */ /* 0x000fe400078e007b */
[----:B------:R-:W-:-:S02]  /*3b40*/  IMAD.MOV R5, RZ, RZ, -R5 ;  /* 0x000000ffff057224 */ /* 0x000fc400078e0a05 */
[----:B------:R-:W-:Y:S02]  /*3b50*/  IMAD.MOV.U32 R119, RZ, RZ, R120 ;  /* 0x000000ffff777224 */ /* 0x000fe400078e0078 */
[----:B------:R-:W-:-:S04]  /*3b60*/  IMAD.HI.U32 R4, R248, R3, RZ ;  /* 0x00000003f8047227 */ /* 0x000fc800078e00ff */
[----:B------:R-:W-:Y:S02]  /*3b70*/  IMAD.MOV.U32 R120, RZ, RZ, R121 ;  /* 0x000000ffff787224 */ /* 0x000fe400078e0079 */
[----:B------:R-:W-:Y:S02]  /*3b80*/  IMAD.MOV.U32 R121, RZ, RZ, R122 ;  /* 0x000000ffff797224 */ /* 0x000fe400078e007a */
[----:B------:R-:W-:Y:S01]  /*3b90*/  IMAD R247, R251, R5, R2 ;  /* 0x00000005fbf77224 */ /* 0x000fe200078e0202 */
[----:B------:R-:W-:Y:S01]  /*3ba0*/  IABS R2, R119 ;  /* 0x0000007700027213 */ /* 0x000fe20000000000 */
[----:B------:R-:W-:Y:S02]  /*3bb0*/  IMAD.MOV.U32 R122, RZ, RZ, R129 ;  /* 0x000000ffff7a7224 */ /* 0x000fe400078e0081 */
[----:B------:R-:W-:Y:S02]  /*3bc0*/  IMAD.MOV R4, RZ, RZ, -R4 ;  /* 0x000000ffff047224 */ /* 0x000fe400078e0a04 */
[----:B------:R-:W-:-:S02]  /*3bd0*/  IMAD.MOV.U32 R119, RZ, RZ, R120 ;  /* 0x000000ffff777224 */ /* 0x000fc400078e0078 */
[----:B------:R-:W-:Y:S02]  /*3be0*/  IMAD.MOV.U32 R120, RZ, RZ, R121 ;  /* 0x000000ffff787224 */ /* 0x000fe400078e0079 */
[----:B------:R-:W-:Y:S02]  /*3bf0*/  IMAD.MOV.U32 R121, RZ, RZ, R122 ;  /* 0x000000ffff797224 */ /* 0x000fe400078e007a */
[----:B0-----:R-:W-:Y:S01]  /*3c00*/  IMAD R0, R251, R4, R3 ;  /* 0x00000004fb007224 */ /* 0x001fe200078e0203 */
[----:B------:R-:W-:Y:S01]  /*3c10*/  IABS R3, R119 ;  /* 0x0000007700037213 */ /* 0x000fe20000000000 */
[----:B------:R-:W-:Y:S02]  /*3c20*/  IMAD.MOV.U32 R119, RZ, RZ, R120 ;  /* 0x000000ffff777224 */ /* 0x000fe400078e0078 */
[----:B------:R-:W-:Y:S02]  /*3c30*/  IMAD.MOV.U32 R120, RZ, RZ, R121 ;  /* 0x000000ffff787224 */ /* 0x000fe400078e0079 */
[----:B------:R-:W-:Y:S01]  /*3c40*/  IMAD.HI.U32 R5, R248, R2, RZ ;  /* 0x00000002f8057227 */ /* 0x000fe200078e00ff */
[----:B------:R-:W-:-:S03]  /*3c50*/  IABS R4, R119 ;  /* 0x0000007700047213 */ /* 0x000fc60000000000 */
[----:B------:R-:W-:Y:S02]  /*3c60*/  IMAD.MOV.U32 R119, RZ, RZ, R120 ;  /* 0x000000ffff777224 */ /* 0x000fe400078e0078 */
[----:B------:R-:W-:-:S04]  /*3c70*/  IMAD.MOV R5, RZ, RZ, -R5 ;  /* 0x000000ffff057224 */ /* 0x000fc800078e0a05 */
[----:B------:R-:W-:Y:S01]  /*3c80*/  IMAD R2, R251, R5, R2 ;  /* 0x00000005fb027224 */ /* 0x000fe200078e0202 */
[----:B------:R-:W-:Y:S02]  /*3c90*/  IABS R5, R119 ;  /* 0x0000007700057213 */ /* 0x000fe40000000000 */
[----:B------:R-:W3:Y:S01]  /*3ca0*/  LDL R119, [R1+0xca0] ;  /* 0x000ca00001777983 */ /* 0x000ee20000100800 */
[----:B------:R-:W-:Y:S02]  /*3cb0*/  IMAD.MOV.U32 R129, RZ, RZ, R131 ;  /* 0x000000ffff817224 */ /* 0x000fe400078e0083 */
[----:B------:R-:W-:Y:S01]  /*3cc0*/  IMAD.MOV.U32 R123, RZ, RZ, R126 ;  /* 0x000000ffff7b7224 */ /* 0x000fe200078e007e */
[----:B------:R-:W4:Y:S01]  /*3cd0*/  LDL R131, [R1+0xb88] ;  /* 0x000b880001837983 */ /* 0x000f220000100800 */
[----:B------:R-:W-:Y:S02]  /*3ce0*/  IMAD.MOV.U32 R122, RZ, RZ, R129 ;  /* 0x000000ffff7a7224 */ /* 0x000fe400078e0081 */
[----:B------:R-:W-:-:S02]  /*3cf0*/  IMAD.MOV.U32 R129, RZ, RZ, R147 ;  /* 0x000000ffff817224 */ /* 0x000fc400078e0093 */
[----:B------:R-:W-:Y:S01]  /*3d00*/  IMAD.MOV.U32 R121, RZ, RZ, R122 ;  /* 0x000000ffff797224 */ /* 0x000fe200078e007a */
[----:B------:R-:W4:Y:S01]  /*3d10*/  LDL R147, [R1+0xec0] ;  /* 0x000ec00001937983 */ /* 0x000f220000100800 */
[----:B------:R-:W-:Y:S02]  /*3d20*/  IMAD.MOV.U32 R122, RZ, RZ, R129 ;  /* 0x000000ffff7a7224 */ /* 0x000fe400078e0081 */
[----:B------:R-:W-:Y:S02]  /*3d30*/  IMAD.MOV.U32 R126, RZ, RZ, R127 ;  /* 0x000000ffff7e7224 */ /* 0x000fe400078e007f */
[----:B------:R-:W-:Y:S01]  /*3d40*/  IMAD.MOV.U32 R129, RZ, RZ, R140 ;  /* 0x000000ffff817224 */ /* 0x000fe200078e008c */
[----:B------:R-:W4:Y:S01]  /*3d50*/  LDL R127, [R1+0xcc4] ;  /* 0x000cc400017f7983 */ /* 0x000f220000100800 */
[----:B------:R-:W-:-:S03]  /*3d60*/  IMAD.MOV.U32 R140, RZ, RZ, R141 ;  /* 0x000000ffff8c7224 */ /* 0x000fc600078e008d */
[----:B------:R-:W4:Y:S01]  /*3d70*/  LDL R141, [R1+0xce0] ;  /* 0x000ce000018d7983 */ /* 0x000f220000100800 */
[----:B------:R-:W-:-:S04]  /*3d80*/  IMAD.HI.U32 R7, R248, R6, RZ ;  /* 0x00000006f8077227 */ /* 0x000fc800078e00ff */
[----:B------:R-:W-:-:S04]  /*3d90*/  IMAD.HI.U32 R10, R248, R9, RZ ;  /* 0x00000009f80a7227 */ /* 0x000fc800078e00ff */
[----:B------:R-:W-:Y:S02]  /*3da0*/  IMAD.MOV R7, RZ, RZ, -R7 ;  /* 0x000000ffff077224 */ /* 0x000fe400078e0a07 */
[----:B------:R-:W-:Y:S02]  /*3db0*/  IMAD.MOV R10, RZ, RZ, -R10 ;  /* 0x000000ffff0a7224 */ /* 0x000fe400078e0a0a */
[----:B------:R-:W-:Y:S02]  /*3dc0*/  IMAD R246, R251, R7, R6 ;  /* 0x00000007fbf67224 */ /* 0x000fe400078e0206 */
[----:B------:R-:W-:-:S04]  /*3dd0*/  IMAD.HI.U32 R6, R248, R252, RZ ;  /* 0x000000fcf8067227 */ /* 0x000fc800078e00ff */
[----:B------:R-:W-:Y:S02]  /*3de0*/  IMAD R250, R251, R10, R9 ;  /* 0x0000000afbfa7224 */ /* 0x000fe400078e0209 */
[----:B------:R-:W-:-:S04]  /*3df0*/  IMAD.HI.U32 R9, R248, R8, RZ ;  /* 0x00000008f8097227 */ /* 0x000fc800078e00ff */
[----:B------:R-:W-:Y:S02]  /*3e00*/  IMAD.MOV R6, RZ, RZ, -R6 ;  /* 0x000000ffff067224 */ /* 0x000fe400078e0a06 */
[----:B------:R-:W-:Y:S02]  /*3e10*/  IMAD.MOV.U32 R120, RZ, RZ, R121 ;  /* 0x000000ffff787224 */ /* 0x000fe400078e0079 */
[----:B------:R-:W-:-:S04]  /*3e20*/  IMAD.HI.U32 R7, R248, R3, RZ ;  /* 0x00000003f8077227 */ /* 0x000fc800078e00ff */
[----:B------:R-:W-:Y:S02]  /*3e30*/  IMAD.MOV R9, RZ, RZ, -R9 ;  /* 0x000000ffff097224 */ /* 0x000fe400078e0a09 */
[----:B------:R-:W-:Y:S02]  /*3e40*/  IMAD.MOV.U32 R121, RZ, RZ, R122 ;  /* 0x000000ffff797224 */ /* 0x000fe400078e007a */
[C---:B------:R-:W-:Y:S02]  /*3e50*/  IMAD R252, R251.reuse, R6, R252 ;  /* 0x00000006fbfc7224 */ /* 0x040fe400078e02fc */
[----:B------:R-:W-:Y:S02]  /*3e60*/  IMAD.MOV.U32 R122, RZ, RZ, R140 ;  /* 0x000000ffff7a7224 */ /* 0x000fe400078e008c */
[----:B------:R-:W-:Y:S02]  /*3e70*/  IMAD.MOV R7, RZ, RZ, -R7 ;  /* 0x000000ffff077224 */ /* 0x000fe400078e0a07 */
[----:B------:R-:W-:-:S02]  /*3e80*/  IMAD R249, R251, R9, R8 ;  /* 0x00000009fbf97224 */ /* 0x000fc400078e0208 */
[----:B------:R-:W-:-:S04]  /*3e90*/  IMAD.HI.U32 R8, R248, R4, RZ ;  /* 0x00000004f8087227 */ /* 0x000fc800078e00ff */
[----:B------:R-:W-:Y:S02]  /*3ea0*/  IMAD R3, R251, R7, R3 ;  /* 0x00000007fb037224 */ /* 0x000fe400078e0203 */
[----:B------:R-:W-:-:S04]  /*3eb0*/  IMAD.MOV R8, RZ, RZ, -R8 ;  /* 0x000000ffff087224 */ /* 0x000fc800078e0a08 */
[----:B------:R-:W-:Y:S02]  /*3ec0*/  IMAD R4, R251, R8, R4 ;  /* 0x00000008fb047224 */ /* 0x000fe400078e0204 */
[----:B------:R-:W-:Y:S02]  /*3ed0*/  IMAD.MOV.U32 R143, RZ, RZ, R144 ;  /* 0x000000ffff8f7224 */ /* 0x000fe400078e0090 */
[----:B------:R-:W4:Y:S02]  /*3ee0*/  LDL R144, [R1+0xed8] ;  /* 0x000ed80001907983 */ /* 0x000f240000100800 */
[----:B------:R-:W-:Y:S02]  /*3ef0*/  IMAD.MOV.U32 R140, RZ, RZ, R143 ;  /* 0x000000ffff8c7224 */ /* 0x000fe400078e008f */
[----:B------:R-:W4:Y:S01]  /*3f00*/  LDL R143, [R1+0xd70] ;  /* 0x000d7000018f7983 */ /* 0x000f220000100800 */
[----:B---3--:R-:W-:Y:S01]  /*3f10*/  IABS R6, R119 ;  /* 0x0000007700067213 */ /* 0x008fe20000000000 */
[----:B------:R-:W-:-:S02]  /*3f20*/  IMAD.MOV.U32 R119, RZ, RZ, R120 ;  /* 0x000000ffff777224 */ /* 0x000fc400078e0078 */
[----:B------:R-:W-:Y:S02]  /*3f30*/  IMAD.MOV.U32 R120, RZ, RZ, R121 ;  /* 0x000000ffff787224 */ /* 0x000fe400078e0079 */
[----:B------:R-:W-:Y:S01]  /*3f40*/  IMAD.MOV.U32 R121, RZ, RZ, R122 ;  /* 0x000000ffff797224 */ /* 0x000fe200078e007a */
[----:B------:R-:W-:Y:S01]  /*3f50*/  IABS R7, R119 ;  /* 0x0000007700077213 */ /* 0x000fe20000000000 */
[----:B------:R-:W-:Y:S02]  /*3f60*/  IMAD.MOV.U32 R122, RZ, RZ, R123 ;  /* 0x000000ffff7a7224 */ /* 0x000fe400078e007b */
[----:B------:R-:W-:Y:S02]  /*3f70*/  IMAD.MOV.U32 R123, RZ, RZ, R130 ;  /* 0x000000ffff7b7224 */ /* 0x000fe400078e0082 */
[----:B------:R-:W-:Y:S02]  /*3f80*/  IMAD.MOV.U32 R119, RZ, RZ, R120 ;  /* 0x000000ffff777224 */ /* 0x000fe400078e0078 */
[----:B--2---:R-:W-:-:S02]  /*3f90*/  IMAD.MOV.U32 R130, RZ, RZ, R132 ;  /* 0x000000ffff827224 */ /* 0x004fc400078e0084 */
[----:B------:R-:W-:Y:S02]  /*3fa0*/  IMAD.MOV.U32 R132, RZ, RZ, R134 ;  /* 0x000000ffff847224 */ /* 0x000fe400078e0086 */
[----:B------:R-:W-:Y:S02]  /*3fb0*/  IMAD.MOV.U32 R120, RZ, RZ, R121 ;  /* 0x000000ffff787224 */ /* 0x000fe400078e0079 */
[----:B------:R-:W-:Y:S01]  /*3fc0*/  IMAD.MOV.U32 R121, RZ, RZ, R122 ;  /* 0x000000ffff797224 */ /* 0x000fe200078e007a */
[----:B------:R-:W-:Y:S01]  /*3fd0*/  IABS R8, R119 ;  /* 0x0000007700087213 */ /* 0x000fe20000000000 */
[----:B------:R-:W-:Y:S02]  /*3fe0*/  IMAD.MOV.U32 R122, RZ, RZ, R123 ;  /* 0x000000ffff7a7224 */ /* 0x000fe400078e007b */
[----:B------:R-:W-:Y:S02]  /*3ff0*/  IMAD.MOV.U32 R123, RZ, RZ, R130 ;  /* 0x000000ffff7b7224 */ /* 0x000fe400078e0082 */
[----:B------:R-:W-:-:S02]  /*4000*/  IMAD.MOV.U32 R130, RZ, RZ, R132 ;  /* 0x000000ffff827224 */ /* 0x000fc400078e0084 */
[----:B------:R-:W-:Y:S02]  /*4010*/  IMAD.MOV.U32 R119, RZ, RZ, R120 ;  /* 0x000000ffff777224 */ /* 0x000fe400078e0078 */
[----:B------:R-:W-:Y:S02]  /*4020*/  IMAD.MOV.U32 R120, RZ, RZ, R121 ;  /* 0x000000ffff787224 */ /* 0x000fe400078e0079 */
[----:B------:R-:W-:Y:S02]  /*4030*/  IMAD.MOV.U32 R121, RZ, RZ, R122 ;  /* 0x000000ffff797224 */ /* 0x000fe400078e007a */
[----:B------:R-:W-:Y:S02]  /*4040*/  IMAD.MOV.U32 R122, RZ, RZ, R123 ;  /* 0x000000ffff7a7224 */ /* 0x000fe400078e007b */
[----:B------:R-:W-:Y:S02]  /*4050*/  IMAD.MOV.U32 R123, RZ, RZ, R130 ;  /* 0x000000ffff7b7224 */ /* 0x000fe400078e0082 */
[----:B------:R-:W-:Y:S01]  /*4060*/  IMAD.MOV.U32 R130, RZ, RZ, R136 ;  /* 0x000000ffff827224 */ /* 0x000fe200078e0088 */
[----:B------:R-:W-:Y:S01]  /*4070*/  IABS R9, R119 ;  /* 0x0000007700097213 */ /* 0x000fe20000000000 */
[----:B------:R-:W-:-:S02]  /*4080*/  IMAD.MOV.U32 R136, RZ, RZ, R139 ;  /* 0x000000ffff887224 */ /* 0x000fc400078e008b */
[----:B------:R-:W-:Y:S02]  /*4090*/  IMAD.MOV.U32 R139, RZ, RZ, R13 ;  /* 0x000000ffff8b7224 */ /* 0x000fe400078e000d */
[----:B------:R-:W-:-:S04]  /*40a0*/  IMAD.HI.U32 R13, R248, R5, RZ ;  /* 0x00000005f80d7227 */ /* 0x000fc800078e00ff */
[----:B------:R-:W-:Y:S02]  /*40b0*/  IMAD.MOV.U32 R119, RZ, RZ, R120 ;  /* 0x000000ffff777224 */ /* 0x000fe400078e0078 */
[----:B------:R-:W-:Y:S02]  /*40c0*/  IMAD.MOV.U32 R120, RZ, RZ, R121 ;  /* 0x000000ffff787224 */ /* 0x000fe400078e0079 */
[----:B------:R-:W-:Y:S02]  /*40d0*/  IMAD.MOV.U32 R121, RZ, RZ, R122 ;  /* 0x000000ffff797224 */ /* 0x000fe400078e007a */
[----:B------:R-:W-:Y:S02]  /*40e0*/  IMAD.MOV.U32 R122, RZ, RZ, R123 ;  /* 0x000000ffff7a7224 */ /* 0x000fe400078e007b */
[----:B------:R-:W-:Y:S02]  /*40f0*/  IMAD.MOV.U32 R123, RZ, RZ, R12 ;  /* 0x000000ffff7b7224 */ /* 0x000fe400078e000c */
[----:B------:R-:W-:-:S02]  /*4100*/  IMAD.MOV R13, RZ, RZ, -R13 ;  /* 0x000000ffff0d7224 */ /* 0x000fc400078e0a0d */
[----:B------:R-:W-:-:S04]  /*4110*/  IMAD.HI.U32 R12, R248, R8, RZ ;  /* 0x00000008f80c7227 */ /* 0x000fc800078e00ff */
[----:B------:R-:W-:Y:S02]  /*4120*/  IMAD R5, R251, R13, R5 ;  /* 0x0000000dfb057224 */ /* 0x000fe400078e0205 */
[----:B------:R-:W-:-:S04]  /*4130*/  IMAD.HI.U32 R10, R248, R7, RZ ;  /* 0x00000007f80a7227 */ /* 0x000fc800078e00ff */
[----:B------:R-:W-:-:S04]  /*4140*/  IMAD.HI.U32 R13, R248, R9, RZ ;  /* 0x00000009f80d7227 */ /* 0x000fc800078e00ff */
[----:B------:R-:W-:Y:S02]  /*4150*/  IMAD.MOV R12, RZ, RZ, -R12 ;  /* 0x000000ffff0c7224 */ /* 0x000fe400078e0a0c */
[----:B------:R-:W-:Y:S02]  /*4160*/  IMAD.MOV R10, RZ, RZ, -R10 ;  /* 0x000000ffff0a7224 */ /* 0x000fe400078e0a0a */
[----:B------:R-:W-:Y:S02]  /*4170*/  IMAD.MOV R13, RZ, RZ, -R13 ;  /* 0x000000ffff0d7224 */ /* 0x000fe400078e0a0d */
[----:B------:R-:W-:Y:S01]  /*4180*/  IMAD R8, R251, R12, R8 ;  /* 0x0000000cfb087224 */ /* 0x000fe200078e0208 */
[----:B------:R-:W-:Y:S01]  /*4190*/  IABS R12, R121 ;  /* 0x00000079000c7213 */ /* 0x000fe20000000000 */
[----:B------:R-:W-:-:S04]  /*41a0*/  IMAD.HI.U32 R11, R248, R6, RZ ;  /* 0x00000006f80b7227 */ /* 0x000fc800078e00ff */
[----:B------:R-:W-:Y:S02]  /*41b0*/  IMAD.MOV.U32 R121, RZ, RZ, R123 ;  /* 0x000000ffff797224 */ /* 0x000fe400078e007b */
[----:B----4-:R-:W-:Y:S02]  /*41c0*/  IMAD.MOV.U32 R123, RZ, RZ, R127 ;  /* 0x000000ffff7b7224 */ /* 0x010fe400078e007f */
[C---:B------:R-:W-:Y:S01]  /*41d0*/  IMAD R7, R251.reuse, R10, R7 ;  /* 0x0000000afb077224 */ /* 0x040fe200078e0207 */
[----:B------:R-:W-:Y:S01]  /*41e0*/  IABS R10, R119 ;  /* 0x00000077000a7213 */ /* 0x000fe20000000000 */
[----:B------:R-:W-:Y:S01]  /*41f0*/  IMAD R9, R251, R13, R9 ;  /* 0x0000000dfb097224 */ /* 0x000fe200078e0209 */
[----:B------:R-:W-:Y:S01]  /*4200*/  IABS R13, R122 ;  /* 0x0000007a000d7213 */ /* 0x000fe20000000000 */
[----:B------:R-:W-:Y:S02]  /*4210*/  IMAD.MOV.U32 R127, RZ, RZ, R141 ;  /* 0x000000ffff7f7224 */ /* 0x000fe400078e008d */
[----:B------:R-:W-:-:S02]  /*4220*/  IMAD.MOV R11, RZ, RZ, -R11 ;  /* 0x000000ffff0b7224 */ /* 0x000fc400078e0a0b */
[----:B------:R-:W-:Y:S02]  /*4230*/  IMAD.MOV.U32 R119, RZ, RZ, R121 ;  /* 0x000000ffff777224 */ /* 0x000fe400078e0079 */
[----:B------:R-:W-:Y:S02]  /*4240*/  IMAD.MOV.U32 R122, RZ, RZ, R126 ;  /* 0x000000ffff7a7224 */ /* 0x000fe400078e007e */
[----:B------:R-:W-:Y:S02]  /*4250*/  IMAD.MOV.U32 R121, RZ, RZ, R123 ;  /* 0x000000ffff797224 */ /* 0x000fe400078e007b */
[----:B------:R-:W-:Y:S02]  /*4260*/  IMAD.MOV.U32 R126, RZ, RZ, R128 ;  /* 0x000000ffff7e7224 */ /* 0x000fe400078e0080 */
[----:B------:R-:W-:Y:S02]  /*4270*/  IMAD.MOV.U32 R123, RZ, RZ, R127 ;  /* 0x000000ffff7b7224 */ /* 0x000fe400078e007f */
[----:B------:R-:W-:Y:S01]  /*4280*/  IMAD R6, R251, R11, R6 ;  /* 0x0000000bfb067224 */ /* 0x000fe200078e0206 */
[----:B------:R-:W-:Y:S01]  /*4290*/  IABS R11, R120 ;  /* 0x00000078000b7213 */ /* 0x000fe20000000000 */
[----:B------:R-:W-:-:S02]  /*42a0*/  IMAD.MOV.U32 R127, RZ, RZ, R17 ;  /* 0x000000ffff7f7224 */ /* 0x000fc400078e0011 */
[----:B------:R-:W-:-:S04]  /*42b0*/  IMAD.HI.U32 R17, R248, R13, RZ ;  /* 0x0000000df8117227 */ /* 0x000fc800078e00ff */
[----:B------:R-:W-:Y:S02]  /*42c0*/  IMAD.MOV.U32 R120, RZ, RZ, R122 ;  /* 0x000000ffff787224 */ /* 0x000fe400078e007a */
[----:B------:R-:W-:Y:S02]  /*42d0*/  IMAD.MOV.U32 R122, RZ, RZ, R126 ;  /* 0x000000ffff7a7224 */ /* 0x000fe400078e007e */
[----:B------:R-:W-:Y:S02]  /*42e0*/  IMAD.MOV.U32 R126, RZ, RZ, R15 ;  /* 0x000000ffff7e7224 */ /* 0x000fe400078e000f */
[----:B------:R-:W-:-:S04]  /*42f0*/  IMAD.HI.U32 R15, R248, R12, RZ ;  /* 0x0000000cf80f7227 */ /* 0x000fc800078e00ff */
[----:B------:R-:W-:Y:S02]  /*4300*/  IMAD.MOV R17, RZ, RZ, -R17 ;  /* 0x000000ffff117224 */ /* 0x000fe400078e0a11 */
[----:B------:R-:W-:Y:S02]  /*4310*/  IMAD.MOV R15, RZ, RZ, -R15 ;  /* 0x000000ffff0f7224 */ /* 0x000fe400078e0a0f */
[C---:B------:R-:W-:Y:S01]  /*4320*/  IMAD R13, R251.reuse, R17, R13 ;  /* 0x00000011fb0d7224 */ /* 0x040fe200078e020d */
[----:B------:R-:W-:Y:S01]  /*4330*/  IABS R17, R121 ;  /* 0x0000007900117213 */ /* 0x000fe20000000000 */
[----:B------:R-:W-:Y:S02]  /*4340*/  IMAD.MOV.U32 R121, RZ, RZ, R126 ;  /* 0x000000ffff797224 */ /* 0x000fe400078e007e */
[----:B------:R-:W-:Y:S02]  /*4350*/  IMAD.MOV.U32 R126, RZ, RZ, R131 ;  /* 0x000000ffff7e7224 */ /* 0x000fe400078e0083 */
[----:B------:R-:W-:Y:S01]  /*4360*/  IMAD R12, R251, R15, R12 ;  /* 0x0000000ffb0c7224 */ /* 0x000fe200078e020c */
[----:B------:R-:W-:Y:S01]  /*4370*/  IABS R15, R119 ;  /* 0x00000077000f7213 */ /* 0x000fe20000000000 */
[----:B------:R-:W-:-:S02]  /*4380*/  IMAD.MOV.U32 R119, RZ, RZ, R121 ;  /* 0x000000ffff777224 */ /* 0x000fc400078e0079 */
[----:B------:R-:W-:Y:S02]  /*4390*/  IMAD.MOV.U32 R121, RZ, RZ, R126 ;  /* 0x000000ffff797224 */ /* 0x000fe400078e007e */
[----:B------:R-:W-:Y:S02]  /*43a0*/  IMAD.MOV.U32 R126, RZ, RZ, R20 ;  /* 0x000000ffff7e7224 */ /* 0x000fe400078e0014 */
[----:B------:R-:W-:-:S04]  /*43b0*/  IMAD.HI.U32 R20, R248, R17, RZ ;  /* 0x00000011f8147227 */ /* 0x000fc800078e00ff */
[----:B------:R-:W-:Y:S02]  /*43c0*/  IMAD.MOV R20, RZ, RZ, -R20 ;  /* 0x000000ffff147224 */ /* 0x000fe400078e0a14 */
[----:B------:R-:W-:Y:S02]  /*43d0*/  IMAD.MOV.U32 R134, RZ, RZ, R145 ;  /* 0x000000ffff867224 */ /* 0x000fe400078e0091 */
[----:B------:R-:W2:Y:S01]  /*43e0*/  LDL R145, [R1+0xedc] ;  /* 0x000edc0001917983 */ /* 0x000ea20000100800 */
[----:B------:R-:W-:Y:S02]  /*43f0*/  IMAD.MOV.U32 R132, RZ, RZ, R150 ;  /* 0x000000ffff847224 */ /* 0x000fe400078e0096 */
[----:B------:R-:W-:Y:S01]  /*4400*/  IMAD R17, R251, R20, R17 ;  /* 0x00000014fb117224 */ /* 0x000fe200078e0211 */
[----:B------:R-:W-:Y:S01]  /*4410*/  STL [R1+0x101c], R3 ;  /* 0x00101c0301007387 */ /* 0x000fe20000100800 */
[----:B------:R-:W-:-:S03]  /*4420*/  IABS R20, R119 ;  /* 0x0000007700147213 */ /* 0x000fc60000000000 */
[----:B------:R-:W3:Y:S04]  /*4430*/  LDL R150, [R1+0xef4] ;  /* 0x000ef40001967983 */ /* 0x000ee80000100800 */
[----:B------:R0:W-:Y:S04]  /*4440*/  STL [R1+0x1020], R4 ;  /* 0x0010200401007387 */ /* 0x0001e80000100800 */
[----:B------:R-:W4:Y:S01]  /*4450*/  LDL R119, [R1+0xcd4] ;  /* 0x000cd40001777983 */ /* 0x000f220000100800 */
[----:B------:R-:W-:Y:S02]  /*4460*/  IMAD.MOV.U32 R141, RZ, RZ, R18 ;  /* 0x000000ffff8d7224 */ /* 0x000fe400078e0012 */
[----:B------:R-:W-:Y:S01]  /*4470*/  IMAD.HI.U32 R18, R248, R10, RZ ;  /* 0x0000000af8127227 */ /* 0x000fe200078e00ff */
[----:B------:R-:W-:-:S03]  /*4480*/  IABS R14, R14 ;  /* 0x0000000e000e7213 */ /* 0x000fc60000000000 */
[----:B------:R-:W-:Y:S02]  /*4490*/  IMAD.MOV R18, RZ, RZ, -R18 ;  /* 0x000000ffff127224 */ /* 0x000fe400078e0a12 */
[----:B------:R-:W-:Y:S02]  /*44a0*/  IMAD.MOV.U32 R128, RZ, RZ, R140 ;  /* 0x000000ffff807224 */ /* 0x000fe400078e008c */
[----:B------:R-:W-:Y:S02]  /*44b0*/  IMAD.MOV.U32 R140, RZ, RZ, R16 ;  /* 0x000000ffff8c7224 */ /* 0x000fe400078e0010 */
[----:B------:R-:W-:Y:S02]  /*44c0*/  IMAD R10, R251, R18, R10 ;  /* 0x00000012fb0a7224 */ /* 0x000fe400078e020a */
[----:B------:R-:W-:-:S04]  /*44d0*/  IMAD.HI.U32 R16, R248, R11, RZ ;  /* 0x0000000bf8107227 */ /* 0x000fc800078e00ff */
[----:B------:R-:W-:-:S04]  /*44e0*/  IMAD.HI.U32 R18, R248, R14, RZ ;  /* 0x0000000ef8127227 */ /* 0x000fc800078e00ff */
[----:B------:R-:W-:Y:S02]  /*44f0*/  IMAD.MOV R16, RZ, RZ, -R16 ;  /* 0x000000ffff107224 */ /* 0x000fe400078e0a10 */
[----:B------:R-:W-:Y:S02]  /*4500*/  IMAD.MOV R18, RZ, RZ, -R18 ;  /* 0x000000ffff127224 */ /* 0x000fe400078e0a12 */
[C---:B------:R-:W-:Y:S01]  /*4510*/  IMAD R11, R251.reuse, R16, R11 ;  /* 0x00000010fb0b7224 */ /* 0x040fe200078e020b */
[----:B------:R-:W-:Y:S01]  /*4520*/  IABS R16, R120 ;  /* 0x0000007800107213 */ /* 0x000fe20000000000 */
[----:B------:R-:W-:Y:S01]  /*4530*/  IMAD R14, R251, R18, R14 ;  /* 0x00000012fb0e7224 */ /* 0x000fe200078e020e */
[----:B------:R-:W-:Y:S01]  /*4540*/  IABS R18, R122 ;  /* 0x0000007a00127213 */ /* 0x000fe20000000000 */
[----:B------:R-:W-:Y:S02]  /*4550*/  IMAD.MOV.U32 R122, RZ, RZ, R129 ;  /* 0x000000ffff7a7224 */ /* 0x000fe400078e0081 */
[----:B------:R-:W-:-:S02]  /*4560*/  IMAD.MOV.U32 R129, RZ, RZ, R132 ;  /* 0x000000ffff817224 */ /* 0x000fc400078e0084 */
[----:B------:R-:W-:Y:S02]  /*4570*/  IMAD.MOV.U32 R131, RZ, RZ, R133 ;  /* 0x000000ffff837224 */ /* 0x000fe400078e0085 */
[----:B------:R-:W-:Y:S02]  /*4580*/  IMAD.MOV.U32 R132, RZ, RZ, R148 ;  /* 0x000000ffff847224 */ /* 0x000fe400078e0094 */
[----:B------:R-:W-:Y:S02]  /*4590*/  IMAD.MOV.U32 R148, RZ, RZ, R21 ;  /* 0x000000ffff947224 */ /* 0x000fe400078e0015 */
[----:B------:R-:W-:-:S04]  /*45a0*/  IMAD.HI.U32 R21, R248, R16, RZ ;  /* 0x00000010f8157227 */ /* 0x000fc800078e00ff */
[----:B------:R-:W-:Y:S02]  /*45b0*/  IMAD.MOV.U32 R120, RZ, RZ, R122 ;  /* 0x000000ffff787224 */ /* 0x000fe400078e007a */
[----:B------:R-:W-:Y:S02]  /*45c0*/  IMAD.MOV.U32 R133, RZ, RZ, R23 ;  /* 0x000000ffff857224 */ /* 0x000fe400078e0017 */
[----:B------:R-:W-:Y:S02]  /*45d0*/  IMAD.MOV.U32 R122, RZ, RZ, R131 ;  /* 0x000000ffff7a7224 */ /* 0x000fe400078e0083 */
[----:B------:R-:W-:-:S04]  /*45e0*/  IMAD.HI.U32 R23, R248, R15, RZ ;  /* 0x0000000ff8177227 */ /* 0x000fc800078e00ff */
[----:B------:R-:W-:Y:S02]  /*45f0*/  IMAD.MOV.U32 R131, RZ, RZ, R142 ;  /* 0x000000ffff837224 */ /* 0x000fe400078e008e */
[----:B------:R-:W-:Y:S02]  /*4600*/  IMAD.MOV.U32 R142, RZ, RZ, R149 ;  /* 0x000000ffff8e7224 */ /* 0x000fe400078e0095 */
[----:B------:R-:W-:Y:S02]  /*4610*/  IMAD.MOV R21, RZ, RZ, -R21 ;  /* 0x000000ffff157224 */ /* 0x000fe400078e0a15 */
[----:B------:R-:W-:Y:S01]  /*4620*/  IMAD.MOV.U32 R149, RZ, RZ, R22 ;  /* 0x000000ffff957224 */ /* 0x000fe200078e0016 */
[----:B------:R-:W-:Y:S01]  /*4630*/  IABS R19, R19 ;  /* 0x0000001300137213 */ /* 0x000fe20000000000 */
[----:B------:R-:W-:-:S04]  /*4640*/  IMAD.HI.U32 R22, R248, R18, RZ ;  /* 0x00000012f8167227 */ /* 0x000fc800078e00ff */
[----:B------:R-:W-:Y:S02]  /*4650*/  IMAD.MOV R23, RZ, RZ, -R23 ;  /* 0x000000ffff177224 */ /* 0x000fe400078e0a17 */
[C---:B------:R-:W-:Y:S02]  /*4660*/  IMAD R16, R251.reuse, R21, R16 ;  /* 0x00000015fb107224 */ /* 0x040fe400078e0210 */
[----:B------:R-:W-:Y:S02]  /*4670*/  IMAD.MOV R22, RZ, RZ, -R22 ;  /* 0x000000ffff167224 */ /* 0x000fe400078e0a16 */
[----:B------:R-:W-:Y:S02]  /*4680*/  IMAD R15, R251, R23, R15 ;  /* 0x00000017fb0f7224 */ /* 0x000fe400078e020f */
[----:B------:R-:W-:-:S04]  /*4690*/  IMAD.HI.U32 R23, R248, R19, RZ ;  /* 0x00000013f8177227 */ /* 0x000fc800078e00ff */
[----:B------:R-:W-:Y:S02]  /*46a0*/  IMAD R18, R251, R22, R18 ;  /* 0x00000016fb127224 */ /* 0x000fe400078e0212 */
[----:B------:R-:W-:-:S04]  /*46b0*/  IMAD.MOV R23, RZ, RZ, -R23 ;  /* 0x000000ffff177224 */ /* 0x000fc800078e0a17 */
[----:B------:R-:W-:Y:S01]  /*46c0*/  IMAD R19, R251, R23, R19 ;  /* 0x00000017fb137224 */ /* 0x000fe200078e0213 */
[----:B----4-:R-:W-:Y:S01]  /*46d0*/  IABS R21, R119 ;  /* 0x0000007700157213 */ /* 0x010fe20000000000 */
        /* <DEDUP_REMOVED lines=11> */
[----:B------:R-:W-:Y:S01]  /*4790*/  IMAD.MOV.U32 R120, RZ, RZ, R121 ;  /* 0x000000ffff787224 */ /* 0x000fe200078e0079 */
[----:B------:R-:W4:Y:S01]  /*47a0*/  LDL R128, [R1+0xcec] ;  /* 0x000cec0001807983 */ /* 0x000f220000100800 */
[----:B------:R-:W-:Y:S01]  /*47b0*/  IMAD.HI.U32 R25, R248, R22, RZ ;  /* 0x00000016f8197227 */ /* 0x000fe200078e00ff */
[----:B------:R-:W-:-:S03]  /*47c0*/  IABS R24, R119 ;  /* 0x0000007700187213 */ /* 0x000fc60000000000 */
[----:B------:R-:W-:Y:S02]  /*47d0*/  IMAD.MOV.U32 R119, RZ, RZ, R120 ;  /* 0x000000ffff777224 */ /* 0x000fe400078e0078 */
[----:B------:R-:W-:-:S04]  /*47e0*/  IMAD.MOV R25, RZ, RZ, -R25 ;  /* 0x000000ffff197224 */ /* 0x000fc800078e0a19 */
[----:B------:R-:W-:Y:S01]  /*47f0*/  IMAD R22, R251, R25, R22 ;  /* 0x00000019fb167224 */ /* 0x000fe200078e0216 */
[----:B------:R-:W-:Y:S02]  /*4800*/  IABS R25, R119 ;  /* 0x0000007700197213 */ /* 0x000fe40000000000 */
[----:B------:R-:W2:Y:S01]  /*4810*/  LDL R119, [R1+0xce4] ;  /* 0x000ce40001777983 */ /* 0x000ea20000100800 */
[----:B------:R-:W-:Y:S02]  /*4820*/  IMAD.MOV.U32 R122, RZ, RZ, R123 ;  /* 0x000000ffff7a7224 */ /* 0x000fe400078e007b */
[----:B------:R-:W-:-:S04]  /*4830*/  IMAD.HI.U32 R26, R248, R21, RZ ;  /* 0x00000015f81a7227 */ /* 0x000fc800078e00ff */
[----:B------:R-:W-:Y:S02]  /*4840*/  IMAD.MOV.U32 R121, RZ, RZ, R122 ;  /* 0x000000ffff797224 */ /* 0x000fe400078e007a */
[----:B------:R-:W-:-:S04]  /*4850*/  IMAD.HI.U32 R28, R248, R20, RZ ;  /* 0x00000014f81c7227 */ /* 0x000fc800078e00ff */
[----:B------:R-:W-:Y:S02]  /*4860*/  IMAD.MOV R26, RZ, RZ, -R26 ;  /* 0x000000ffff1a7224 */ /* 0x000fe400078e0a1a */
[----:B------:R-:W-:Y:S02]  /*4870*/  IMAD.MOV.U32 R120, RZ, RZ, R121 ;  /* 0x000000ffff787224 */ /* 0x000fe400078e0079 */
        /* <DEDUP_REMOVED lines=8> */
[----:B------:R-:W-:Y:S02]  /*4900*/  IMAD R24, R251, R28, R24 ;  /* 0x0000001cfb187224 */ /* 0x000fe400078e0218 */
[----:B----4-:R-:W-:Y:S02]  /*4910*/  IMAD.MOV.U32 R123, RZ, RZ, R128 ;  /* 0x000000ffff7b7224 */ /* 0x010fe400078e0080 */
[----:B------:R-:W-:Y:S01]  /*4920*/  IMAD.HI.U32 R33, R248, R25, RZ ;  /* 0x00000019f8217227 */ /* 0x000fe200078e00ff */
[----:B------:R-:W4:Y:S03]  /*4930*/  LDL R128, [R1+0xd1c] ;  /* 0x000d1c0001807983 */ /* 0x000f260000100800 */
[----:B------:R-:W-:Y:S02]  /*4940*/  IMAD.MOV.U32 R122, RZ, RZ, R123 ;  /* 0x000000ffff7a7224 */ /* 0x000fe400078e007b */
[----:B------:R-:W-:-:S02]  /*4950*/  IMAD.MOV.U32 R123, RZ, RZ, R130 ;  /* 0x000000ffff7b7224 */ /* 0x000fc400078e0082 */
[----:B------:R-:W-:Y:S02]  /*4960*/  IMAD.MOV.U32 R121, RZ, RZ, R122 ;  /* 0x000000ffff797224 */ /* 0x000fe400078e007a */
[----:B------:R-:W-:Y:S01]  /*4970*/  IMAD.MOV.U32 R122, RZ, RZ, R123 ;  /* 0x000000ffff7a7224 */ /* 0x000fe200078e007b */
[----:B--2---:R-:W-:Y:S01]  /*4980*/  IABS R26, R119 ;  /* 0x00000077001a7213 */ /* 0x004fe20000000000 */
[----:B------:R-:W-:Y:S01]  /*4990*/  IMAD.MOV.U32 R119, RZ, RZ, R120 ;  /* 0x000000ffff777224 */ /* 0x000fe200078e0078 */
[----:B------:R-:W2:Y:S01]  /*49a0*/  LDL R123, [R1+0xd04] ;  /* 0x000d0400017b7983 */ /* 0x000ea20000100800 */
[----:B------:R-:W-:Y:S02]  /*49b0*/  IMAD.MOV.U32 R120, RZ, RZ, R121 ;  /* 0x000000ffff787224 */ /* 0x000fe400078e0079 */
[----:B------:R-:W-:Y:S01]  /*49c0*/  IMAD.MOV.U32 R121, RZ, RZ, R122 ;  /* 0x000000ffff797224 */ /* 0x000fe200078e007a */
[----:B------:R-:W-:Y:S01]  /*49d0*/  IABS R27, R119 ;  /* 0x00000077001b7213 */ /* 0x000fe20000000000 */
[----:B------:R-:W-:-:S02]  /*49e0*/  IMAD.MOV.U32 R122, RZ, RZ, R126 ;  /* 0x000000ffff7a7224 */ /* 0x000fc400078e007e */
[----:B------:R-:W-:Y:S02]  /*49f0*/  IMAD.MOV.U32 R119, RZ, RZ, R120 ;  /* 0x000000ffff777224 */ /* 0x000fe400078e0078 */
[----:B------:R-:W-:Y:S02]  /*4a00*/  IMAD.MOV.U32 R120, RZ, RZ, R121 ;  /* 0x000000ffff787224 */ /* 0x000fe400078e0079 */
[----:B------:R-:W-:Y:S01]  /*4a10*/  IMAD.MOV.U32 R121, RZ, RZ, R122 ;  /* 0x000000ffff797224 */ /* 0x000fe200078e007a */
[----:B------:R-:W-:Y:S01]  /*4a20*/  IABS R28, R119 ;  /* 0x00000077001c7213 */ /* 0x000fe20000000000 */
[----:B------:R-:W-:Y:S02]  /*4a30*/  IMAD.MOV.U32 R119, RZ, RZ, R120 ;  /* 0x000000ffff777224 */ /* 0x000fe400078e0078 */
[----:B------:R-:W-:Y:S02]  /*4a40*/  IMAD.MOV.U32 R126, RZ, RZ, R131 ;  /* 0x000000ffff7e7224 */ /* 0x000fe400078e0083 */
[----:B------:R-:W-:Y:S01]  /*4a50*/  IMAD.MOV.U32 R120, RZ, RZ, R121 ;  /* 0x000000ffff787224 */ /* 0x000fe200078e0079 */
[----:B------:R-:W3:Y:S01]  /*4a60*/  LDL R131, [R1+0xcfc] ;  /* 0x000cfc0001837983 */ /* 0x000ee20000100800 */
[----:B------:R-:W-:Y:S01]  /*4a70*/  IMAD.HI.U32 R30, R248, R27, RZ ;  /* 0x0000001bf81e7227 */ /* 0x000fe200078e00ff */
[----:B------:R-:W-:-:S03]  /*4a80*/  IABS R29, R119 ;  /* 0x00000077001d7213 */ /* 0x000fc60000000000 */
[----:B------:R-:W-:Y:S02]  /*4a90*/  IMAD.MOV.U32 R119, RZ, RZ, R120 ;  /* 0x000000ffff777224 */ /* 0x000fe400078e0078 */
[----:B------:R-:W-:-:S04]  /*4aa0*/  IMAD.MOV R30, RZ, RZ, -R30 ;  /* 0x000000ffff1e7224 */ /* 0x000fc800078e0a1e */
[----:B------:R-:W-:Y:S01]  /*4ab0*/  IMAD R27, R251, R30, R27 ;  /* 0x0000001efb1b7224 */ /* 0x000fe200078e021b */
[----:B------:R-:W-:Y:S02]  /*4ac0*/  IABS R30, R119 ;  /* 0x00000077001e7213 */ /* 0x000fe40000000000 */
[----:B------:R-:W4:Y:S01]  /*4ad0*/  LDL R119, [R1+0xb8c] ;  /* 0x000b8c0001777983 */ /* 0x000f220000100800 */
[----:B------:R-:W-:Y:S02]  /*4ae0*/  IMAD.MOV.U32 R122, RZ, RZ, R126 ;  /* 0x000000ffff7a7224 */ /* 0x000fe400078e007e */
[----:B------:R-:W-:-:S04]  /*4af0*/  IMAD.HI.U32 R31, R248, R26, RZ ;  /* 0x0000001af81f7227 */ /* 0x000fc800078e00ff */
[----:B------:R-:W-:Y:S02]  /*4b00*/  IMAD.MOV.U32 R121, RZ, RZ, R122 ;  /* 0x000000ffff797224 */ /* 0x000fe400078e007a */
        /* <DEDUP_REMOVED lines=11> */
[----:B---3--:R-:W-:Y:S02]  /*4bc0*/  IMAD.MOV.U32 R126, RZ, RZ, R131 ;  /* 0x000000ffff7e7224 */ /* 0x008fe400078e0083 */
[----:B------:R-:W-:Y:S01]  /*4bd0*/  IMAD.HI.U32 R38, R248, R30, RZ ;  /* 0x0000001ef8267227 */ /* 0x000fe200078e00ff */
[----:B------:R-:W3:Y:S03]  /*4be0*/  LDL R131, [R1+0xb94] ;  /* 0x000b940001837983 */ /* 0x000ee60000100800 */
[----:B------:R-:W-:Y:S02]  /*4bf0*/  IMAD.MOV.U32 R122, RZ, RZ, R126 ;  /* 0x000000ffff7a7224 */ /* 0x000fe400078e007e */
[----:B------:R-:W-:-:S02]  /*4c00*/  IMAD.MOV.U32 R126, RZ, RZ, R135 ;  /* 0x000000ffff7e7224 */ /* 0x000fc400078e0087 */
[----:B------:R-:W-:Y:S02]  /*4c10*/  IMAD.MOV.U32 R121, RZ, RZ, R122 ;  /* 0x000000ffff797224 */ /* 0x000fe400078e007a */
[----:B------:R-:W-:Y:S01]  /*4c20*/  IMAD.MOV.U32 R122, RZ, RZ, R126 ;  /* 0x000000ffff7a7224 */ /* 0x000fe200078e007e */
[----:B----4-:R-:W-:Y:S01]  /*4c30*/  IABS R31, R119 ;  /* 0x00000077001f7213 */ /* 0x010fe20000000000 */
[----:B------:R-:W-:Y:S01]  /*4c40*/  IMAD.MOV.U32 R119, RZ, RZ, R120 ;  /* 0x000000ffff777224 */ /* 0x000fe200078e0078 */
[----:B------:R-:W4:Y:S01]  /*4c50*/  LDL R126, [R1+0xd14] ;  /* 0x000d1400017e7983 */ /* 0x000f220000100800 */
[----:B------:R-:W-:Y:S02]  /*4c60*/  IMAD.MOV.U32 R120, RZ, RZ, R121 ;  /* 0x000000ffff787224 */ /* 0x000fe400078e0079 */
[----:B------:R-:W-:Y:S01]  /*4c70*/  IMAD.MOV.U32 R121, RZ, RZ, R122 ;  /* 0x000000ffff797224 */ /* 0x000fe200078e007a */
[----:B------:R-:W-:Y:S01]  /*4c80*/  IABS R32, R119 ;  /* 0x0000007700207213 */ /* 0x000fe20000000000 */
[----:B--2---:R-:W-:-:S02]  /*4c90*/  IMAD.MOV.U32 R122, RZ, RZ, R123 ;  /* 0x000000ffff7a7224 */ /* 0x004fc400078e007b */
[----:B------:R-:W-:Y:S02]  /*4ca0*/  IMAD.MOV.U32 R119, RZ, RZ, R120 ;  /* 0x000000ffff777224 */ /* 0x000fe400078e0078 */
[----:B------:R-:W-:Y:S02]  /*4cb0*/  IMAD.MOV.U32 R120, RZ, RZ, R121 ;  /* 0x000000ffff787224 */ /* 0x000fe400078e0079 */
[----:B------:R-:W-:Y:S01]  /*4cc0*/  IMAD.MOV.U32 R121, RZ, RZ, R122 ;  /* 0x000000ffff797224 */ /* 0x000fe200078e007a */
[----:B------:R-:W-:Y:S01]  /*4cd0*/  IABS R33, R119 ;  /* 0x0000007700217213 */ /* 0x000fe20000000000 */
[----:B------:R-:W-:Y:S02]  /*4ce0*/  IMAD.MOV.U32 R119, RZ, RZ, R120 ;  /* 0x000000ffff777224 */ /* 0x000fe400078e0078 */
[----:B------:R-:W-:Y:S02]  /*4cf0*/  IMAD.MOV.U32 R123, RZ, RZ, R129 ;  /* 0x000000ffff7b7224 */ /* 0x000fe400078e0081 */
[----:B------:R-:W-:Y:S01]  /*4d00*/  IMAD.MOV.U32 R120, RZ, RZ, R121 ;  /* 0x000000ffff787224 */ /* 0x000fe200078e0079 */
[----:B------:R-:W2:Y:S01]  /*4d10*/  LDL R129, [R1+0xd10] ;  /* 0x000d100001817983 */ /* 0x000ea20000100800 */
        /* <DEDUP_REMOVED lines=21> */
[----:B--2---:R-:W-:Y:S02]  /*4e70*/  IMAD.MOV.U32 R123, RZ, RZ, R129 ;  /* 0x000000ffff7b7224 */ /* 0x004fe400078e0081 */
[----:B------:R-:W-:Y:S01]  /*4e80*/  IMAD.MOV.U32 R130, RZ, RZ, R136 ;  /* 0x000000ffff827224 */ /* 0x000fe200078e0088 */
[----:B------:R-:W2:Y:S01]  /*4e90*/  LDL R129, [R1+0xd40] ;  /* 0x000d400001817983 */ /* 0x000ea20000100800 */
[----:B------:R-:W-:Y:S02]  /*4ea0*/  IMAD.MOV.U32 R122, RZ, RZ, R123 ;  /* 0x000000ffff7a7224 */ /* 0x000fe400078e007b */
[----:B------:R-:W-:Y:S02]  /*4eb0*/  IMAD.MOV.U32 R123, RZ, RZ, R132 ;  /* 0x000000ffff7b7224 */ /* 0x000fe400078e0084 */
[----:B------:R-:W-:-:S02]  /*4ec0*/  IMAD.MOV.U32 R121, RZ, RZ, R122 ;  /* 0x000000ffff797224 */ /* 0x000fc400078e007a */
[----:B------:R-:W-:Y:S02]  /*4ed0*/  IMAD.MOV.U32 R122, RZ, RZ, R123 ;  /* 0x000000ffff7a7224 */ /* 0x000fe400078e007b */
[----:B------:R-:W2:Y:S01]  /*4ee0*/  LDL R123, [R1+0xd28] ;  /* 0x000d2800017b7983 */ /* 0x000ea20000100800 */
[----:B---3--:R-:W-:Y:S01]  /*4ef0*/  IABS R36, R119 ;  /* 0x0000007700247213 */ /* 0x008fe20000000000 */
[----:B------:R-:W-:Y:S02]  /*4f00*/  IMAD.MOV.U32 R119, RZ, RZ, R120 ;  /* 0x000000ffff777224 */ /* 0x000fe400078e0078 */
[----:B------:R-:W-:Y:S02]  /*4f10*/  IMAD.MOV.U32 R120, RZ, RZ, R121 ;  /* 0x000000ffff787224 */ /* 0x000fe400078e0079 */
[----:B------:R-:W-:Y:S01]  /*4f20*/  IMAD.MOV.U32 R121, RZ, RZ, R122 ;  /* 0x000000ffff797224 */ /* 0x000fe200078e007a */
[----:B------:R-:W-:Y:S01]  /*4f30*/  IABS R37, R119 ;  /* 0x0000007700257213 */ /* 0x000fe20000000000 */
[----:B----4-:R-:W-:-:S02]  /*4f40*/  IMAD.MOV.U32 R122, RZ, RZ, R126 ;  /* 0x000000ffff7a7224 */ /* 0x010fc400078e007e */
        /* <DEDUP_REMOVED lines=31> */
[----:B------:R-:W-:Y:S01]  /*5140*/  IMAD.MOV.U32 R135, RZ, RZ, R137 ;  /* 0x000000ffff877224 */ /* 0x000fe200078e0089 */
[----:B------:R-:W3:Y:S01]  /*5150*/  LDL R128, [R1+0xd50] ;  /* 0x000d500001807983 */ /* 0x000ee20000100800 */
[----:B------:R-:W-:Y:S02]  /*5160*/  IMAD.MOV.U32 R122, RZ, RZ, R126 ;  /* 0x000000ffff7a7224 */ /* 0x000fe400078e007e */
[----:B------:R-:W-:Y:S02]  /*5170*/  IMAD.MOV.U32 R126, RZ, RZ, R130 ;  /* 0x000000ffff7e7224 */ /* 0x000fe400078e0082 */
[----:B------:R-:W-:-:S02]  /*5180*/  IMAD.MOV.U32 R121, RZ, RZ, R122 ;  /* 0x000000ffff797224 */ /* 0x000fc400078e007a */
[----:B------:R-:W-:Y:S02]  /*5190*/  IMAD.MOV.U32 R122, RZ, RZ, R126 ;  /* 0x000000ffff7a7224 */ /* 0x000fe400078e007e */
[----:B------:R-:W3:Y:S01]  /*51a0*/  LDL R126, [R1+0xd38] ;  /* 0x000d3800017e7983 */ /* 0x000ee20000100800 */
[----:B----4-:R-:W-:Y:S01]  /*51b0*/  IABS R41, R119 ;  /* 0x0000007700297213 */ /* 0x010fe20000000000 */
[----:B------:R-:W-:Y:S02]  /*51c0*/  IMAD.MOV.U32 R119, RZ, RZ, R120 ;  /* 0x000000ffff777224 */ /* 0x000fe400078e0078 */
        /* <DEDUP_REMOVED lines=42> */
[----:B----4-:R-:W-:Y:S01]  /*5470*/  IABS R46, R119 ;  /* 0x00000077002e7213 */ /* 0x010fe20000000000 */
[----:B------:R-:W-:Y:S02]  /*5480*/  IMAD.MOV.U32 R119, RZ, RZ, R120 ;  /* 0x000000ffff777224 */ /* 0x000fe400078e0078 */
[----:B------:R-:W-:Y:S02]  /*5490*/  IMAD.MOV.U32 R120, RZ, RZ, R121 ;  /* 0x000000ffff787224 */ /* 0x000fe400078e0079 */
[----:B------:R-:W-:Y:S01]  /*54a0*/  IMAD.MOV.U32 R121, RZ, RZ, R122 ;  /* 0x000000ffff797224 */ /* 0x000fe200078e007a */
[----:B------:R-:W-:Y:S01]  /*54b0*/  IABS R47, R119 ;  /* 0x00000077002f7213 */ /* 0x000fe20000000000 */
[----:B---3--:R-:W-:-:S02]  /*54c0*/  IMAD.MOV.U32 R122, RZ, RZ, R126 ;  /* 0x000000ffff7a7224 */ /* 0x008fc400078e007e */
        /* <DEDUP_REMOVED lines=34> */
[----:B------:R-:W-:Y:S01]  /*56f0*/  IMAD.MOV.U32 R126, RZ, RZ, R132 ;  /* 0x000000ffff7e7224 */ /* 0x000fe200078e0084 */
[----:B------:R-:W3:Y:S01]  /*5700*/  LDL R139, [R1+0xdfc] ;  /* 0x000dfc00018b7983 */ /* 0x000ee20000100800 */
        /* <DEDUP_REMOVED lines=44> */
[----:B------:R-:W-:Y:S01]  /*59d0*/  IMAD.MOV.U32 R123, RZ, RZ, R130 ;  /* 0x000000ffff7b7224 */ /* 0x000fe200078e0082 */
[----:B------:R-:W2:Y:S01]  /*59e0*/  LDL R143, [R1+0xba4] ;  /* 0x000ba400018f7983 */ /* 0x000ea20000100800 */
        /* <DEDUP_REMOVED lines=359> */
[C---:B------:R-:W-:Y:S02]  /*7060*/  IMAD R93, R251.reuse, R97, R93 ;  /* 0x00000061fb5d7224 */ /* 0x040fe400078e025d */
[----:B------:R-:W-:Y:S02]  /*7070*/  IMAD.MOV R98, RZ, RZ, -R98 ;  /* 0x000000ffff627224 */ /* 0x000fe400078e0a62 */
[----:B------:R-:W-:Y:S02]  /*7080*/  IMAD.MOV.U32 R137, RZ, RZ, R143 ;  /* 0x000000ffff897224 */ /* 0x000fe400078e008f */
[----:B------:R-:W-:Y:S01]  /*7090*/  IMAD R94, R251, R98, R94 ;  /* 0x00000062fb5e7224 */ /* 0x000fe200078e025e */
[----:B------:R-:W3:Y:S01]  /*70a0*/  LDL R143, [R1+0xf2c] ;  /* 0x000f2c00018f7983 */ /* 0x000ee20000100800 */
[----:B--2---:R-:W-:Y:S02]  /*70b0*/  IMAD.MOV.U32 R123, RZ, RZ, R129 ;  /* 0x000000ffff7b7224 */ /* 0x004fe400078e0081 */
[----:B------:R-:W-:Y:S01]  /*70c0*/  IMAD.MOV.U32 R136, RZ, RZ, R139 ;  /* 0x000000ffff887224 */ /* 0x000fe200078e008b */
[----:B------:R-:W2:Y:S01]  /*70d0*/  LDL R129, [R1+0xf34] ;  /* 0x000f340001817983 */ /* 0x000ea20000100800 */
[----:B------:R-:W-:-:S02]  /*70e0*/  IMAD.MOV.U32 R122, RZ, RZ, R123 ;  /* 0x000000ffff7a7224 */ /* 0x000fc400078e007b */
[----:B------:R-:W-:Y:S01]  /*70f0*/  IMAD.MOV.U32 R123, RZ, RZ, R132 ;  /* 0x000000ffff7b7224 */ /* 0x000fe200078e0084 */
[----:B------:R-:W2:Y:S01]  /*7100*/  LDL R139, [R1+0xf04] ;  /* 0x000f0400018b7983 */ /* 0x000ea20000100800 */
[----:B------:R-:W-:Y:S02]  /*7110*/  IMAD.MOV.U32 R121, RZ, RZ, R122 ;  /* 0x000000ffff797224 */ /* 0x000fe400078e007a */
[----:B------:R-:W-:Y:S02]  /*7120*/  IMAD.MOV.U32 R122, RZ, RZ, R123 ;  /* 0x000000ffff7a7224 */ /* 0x000fe400078e007b */
[----:B------:R-:W2:Y:S01]  /*7130*/  LDL R123, [R1+0xf54] ;  /* 0x000f5400017b7983 */ /* 0x000ea20000100800 */
[----:B----4-:R-:W-:Y:S01]  /*7140*/  IABS R96, R119 ;  /* 0x0000007700607213 */ /* 0x010fe20000000000 */
[----:B------:R-:W-:Y:S02]  /*7150*/  IMAD.MOV.U32 R119, RZ, RZ, R120 ;  /* 0x000000ffff777224 */ /* 0x000fe400078e0078 */
[----:B------:R-:W-:-:S02]  /*7160*/  IMAD.MOV.U32 R120, RZ, RZ, R121 ;  /* 0x000000ffff787224 */ /* 0x000fc400078e0079 */
[----:B------:R-:W-:Y:S01]  /*7170*/  IMAD.MOV.U32 R121, RZ, RZ, R122 ;  /* 0x000000ffff797224 */ /* 0x000fe200078e007a */
[----:B------:R-:W-:Y:S01]  /*7180*/  IABS R97, R119 ;  /* 0x0000007700617213 */ /* 0x000fe20000000000 */
[----:B---3--:R-:W-:Y:S02]  /*7190*/  IMAD.MOV.U32 R122, RZ, RZ, R126 ;  /* 0x000000ffff7a7224 */ /* 0x008fe400078e007e */
[----:B------:R-:W-:Y:S02]  /*71a0*/  IMAD.MOV.U32 R119, RZ, RZ, R120 ;  /* 0x000000ffff777224 */ /* 0x000fe400078e0078 */
[----:B------:R-:W-:Y:S02]  /*71b0*/  IMAD.MOV.U32 R120, RZ, RZ, R121 ;  /* 0x000000ffff787224 */ /* 0x000fe400078e0079 */
[----:B------:R-:W-:Y:S01]  /*71c0*/  IMAD.MOV.U32 R121, RZ, RZ, R122 ;  /* 0x000000ffff797224 */ /* 0x000fe200078e007a */
[----:B------:R-:W-:Y:S01]  /*71d0*/  IABS R98, R119 ;  /* 0x0000007700627213 */ /* 0x000fe20000000000 */
[----:B------:R-:W-:-:S02]  /*71e0*/  IMAD.MOV.U32 R119, RZ, RZ, R120 ;  /* 0x000000ffff777224 */ /* 0x000fc400078e0078 */
        /* <DEDUP_REMOVED lines=12> */
[----:B------:R-:W-:Y:S02]  /*72b0*/  IMAD.MOV.U32 R126, RZ, RZ, R128 ;  /* 0x000000ffff7e7224 */ /* 0x000fe400078e0080 */
[----:B------:R-:W-:-:S04]  /*72c0*/  IMAD.HI.U32 R101, R248, R96, RZ ;  /* 0x00000060f8657227 */ /* 0x000fc800078e00ff */
[----:B------:R-:W-:Y:S02]  /*72d0*/  IMAD.MOV.U32 R130, RZ, RZ, R136 ;  /* 0x000000ffff827224 */ /* 0x000fe400078e0088 */
[----:B------:R-:W-:Y:S01]  /*72e0*/  IMAD.MOV.U32 R121, RZ, RZ, R122 ;  /* 0x000000ffff797224 */ /* 0x000fe200078e007a */
[----:B------:R-:W2:Y:S01]  /*72f0*/  LDL R136, [R1+0xf24] ;  /* 0x000f240001887983 */ /* 0x000ea20000100800 */
        /* <DEDUP_REMOVED lines=13> */
[----:B------:R-:W2:Y:S01]  /*73d0*/  LDL R148, [R1+0xbb8] ;  /* 0x000bb80001947983 */ /* 0x000ea20000100800 */
[----:B------:R-:W-:-:S03]  /*73e0*/  IMAD.MOV.U32 R135, RZ, RZ, R143 ;  /* 0x000000ffff877224 */ /* 0x000fc600078e008f */
[----:B------:R-:W2:Y:S01]  /*73f0*/  LDL R143, [R1+0xbb4] ;  /* 0x000bb400018f7983 */ /* 0x000ea20000100800 */
[----:B---3--:R-:W-:-:S04]  /*7400*/  IMAD.MOV.U32 R128, RZ, RZ, R137 ;  /* 0x000000ffff807224 */ /* 0x008fc800078e0089 */
[----:B------:R-:W-:Y:S02]  /*7410*/  IMAD.MOV.U32 R122, RZ, RZ, R128 ;  /* 0x000000ffff7a7224 */ /* 0x000fe400078e0080 */
[----:B------:R-:W-:Y:S02]  /*7420*/  IMAD.MOV.U32 R128, RZ, RZ, R130 ;  /* 0x000000ffff807224 */ /* 0x000fe400078e0082 */
[----:B------:R-:W-:Y:S01]  /*7430*/  IMAD.MOV.U32 R121, RZ, RZ, R122 ;  /* 0x000000ffff797224 */ /* 0x000fe200078e007a */
[----:B------:R-:W3:Y:S01]  /*7440*/  LDL R130, [R1+0xf14] ;  /* 0x000f140001827983 */ /* 0x000ee20000100800 */
[----:B------:R-:W-:-:S03]  /*7450*/  IMAD.MOV.U32 R122, RZ, RZ, R128 ;  /* 0x000000ffff7a7224 */ /* 0x000fc600078e0080 */
[----:B------:R-:W3:Y:S01]  /*7460*/  LDL R128, [R1+0xf38] ;  /* 0x000f380001807983 */ /* 0x000ee20000100800 */
[----:B----4-:R-:W-:Y:S01]  /*7470*/  IABS R101, R119 ;  /* 0x0000007700657213 */ /* 0x010fe20000000000 */
[----:B------:R-:W-:Y:S02]  /*7480*/  IMAD.MOV.U32 R119, RZ, RZ, R120 ;  /* 0x000000ffff777224 */ /* 0x000fe400078e0078 */
[----:B------:R-:W-:Y:S02]  /*7490*/  IMAD.MOV.U32 R120, RZ, RZ, R121 ;  /* 0x000000ffff787224 */ /* 0x000fe400078e0079 */
[----:B------:R-:W-:Y:S01]  /*74a0*/  IMAD.MOV.U32 R121, RZ, RZ, R122 ;  /* 0x000000ffff797224 */ /* 0x000fe200078e007a */
[----:B------:R-:W-:Y:S01]  /*74b0*/  IABS R102, R119 ;  /* 0x0000007700667213 */ /* 0x000fe20000000000 */
[----:B--2---:R-:W-:Y:S02]  /*74c0*/  IMAD.MOV.U32 R122, RZ, RZ, R123 ;  /* 0x000000ffff7a7224 */ /* 0x004fe400078e007b */
[----:B------:R-:W-:-:S02]  /*74d0*/  IMAD.MOV.U32 R119, RZ, RZ, R120 ;  /* 0x000000ffff777224 */ /* 0x000fc400078e0078 */
[----:B------:R-:W-:Y:S02]  /*74e0*/  IMAD.MOV.U32 R120, RZ, RZ, R121 ;  /* 0x000000ffff787224 */ /* 0x000fe400078e0079 */
[----:B------:R-:W-:Y:S01]  /*74f0*/  IMAD.MOV.U32 R121, RZ, RZ, R122 ;  /* 0x000000ffff797224 */ /* 0x000fe200078e007a */
[----:B------:R-:W-:Y:S01]  /*7500*/  IABS R103, R119 ;  /* 0x0000007700677213 */ /* 0x000fe20000000000 */
[----:B------:R-:W-:Y:S02]  /*7510*/  IMAD.MOV.U32 R123, RZ, RZ, R131 ;  /* 0x000000ffff7b7224 */ /* 0x000fe400078e0083 */
[----:B------:R-:W-:Y:S02]  /*7520*/  IMAD.MOV.U32 R131, RZ, RZ, R133 ;  /* 0x000000ffff837224 */ /* 0x000fe400078e0085 */
[----:B------:R-:W-:Y:S01]  /*7530*/  IMAD.MOV.U32 R119, RZ, RZ, R120 ;  /* 0x000000ffff777224 */ /* 0x000fe200078e0078 */
[----:B------:R-:W2:Y:S01]  /*7540*/  LDL R133, [R1+0xf4c] ;  /* 0x000f4c0001857983 */ /* 0x000ea20000100800 */
[----:B------:R-:W-:-:S02]  /*7550*/  IMAD.MOV.U32 R120, RZ, RZ, R121 ;  /* 0x000000ffff787224 */ /* 0x000fc400078e0079 */
        /* <DEDUP_REMOVED lines=13> */
[----:B------:R-:W-:Y:S02]  /*7630*/  IMAD R101, R251, R106, R101 ;  /* 0x0000006afb657224 */ /* 0x000fe400078e0265 */
[----:B------:R-:W-:-:S04]  /*7640*/  IMAD.MOV R107, RZ, RZ, -R107 ;  /* 0x000000ffff6b7224 */ /* 0x000fc800078e0a6b */
[----:B------:R-:W-:Y:S02]  /*7650*/  IMAD R103, R251, R107, R103 ;  /* 0x0000006bfb677224 */ /* 0x000fe400078e0267 */
[----:B--2---:R-:W-:Y:S02]  /*7660*/  IMAD.MOV.U32 R123, RZ, RZ, R133 ;  /* 0x000000ffff7b7224 */ /* 0x004fe400078e0085 */
[----:B------:R-:W-:Y:S01]  /*7670*/  IMAD.HI.U32 R108, R248, R100, RZ ;  /* 0x00000064f86c7227 */ /* 0x000fe200078e00ff */
[----:B------:R-:W2:Y:S03]  /*7680*/  LDL R133, [R1+0xf0c] ;  /* 0x000f0c0001857983 */ /* 0x000ea60000100800 */
[----:B------:R-:W-:Y:S02]  /*7690*/  IMAD.MOV.U32 R122, RZ, RZ, R123 ;  /* 0x000000ffff7a7224 */ /* 0x000fe400078e007b */
[----:B------:R-:W-:-:S02]  /*76a0*/  IMAD.MOV.U32 R123, RZ, RZ, R126 ;  /* 0x000000ffff7b7224 */ /* 0x000fc400078e007e */
[----:B------:R-:W-:Y:S02]  /*76b0*/  IMAD.MOV.U32 R126, RZ, RZ, R135 ;  /* 0x000000ffff7e7224 */ /* 0x000fe400078e0087 */
[----:B------:R-:W-:Y:S02]  /*76c0*/  IMAD.MOV.U32 R135, RZ, RZ, R143 ;  /* 0x000000ffff877224 */ /* 0x000fe400078e008f */
[----:B------:R-:W-:Y:S01]  /*76d0*/  IMAD.MOV.U32 R121, RZ, RZ, R122 ;  /* 0x000000ffff797224 */ /* 0x000fe200078e007a */
[----:B------:R-:W2:Y:S01]  /*76e0*/  LDL R143, [R1+0xee8] ;  /* 0x000ee800018f7983 */ /* 0x000ea20000100800 */
[----:B------:R-:W-:Y:S01]  /*76f0*/  IMAD.MOV.U32 R122, RZ, RZ, R123 ;  /* 0x000000ffff7a7224 */ /* 0x000fe200078e007b */
[----:B----4-:R-:W-:Y:S01]  /*7700*/  IABS R106, R119 ;  /* 0x00000077006a7213 */ /* 0x010fe20000000000 */
[----:B------:R-:W-:Y:S02]  /*7710*/  IMAD.MOV.U32 R123, RZ, RZ, R126 ;  /* 0x000000ffff7b7224 */ /* 0x000fe400078e007e */
[----:B------:R-:W-:-:S02]  /*7720*/  IMAD.MOV.U32 R126, RZ, RZ, R135 ;  /* 0x000000ffff7e7224 */ /* 0x000fc400078e0087 */
[----:B------:R-:W-:Y:S01]  /*7730*/  IMAD.MOV.U32 R119, RZ, RZ, R120 ;  /* 0x000000ffff777224 */ /* 0x000fe200078e0078 */
[----:B------:R-:W4:Y:S01]  /*7740*/  LDL R135, [R1+0xf08] ;  /* 0x000f080001877983 */ /* 0x000f220000100800 */
[----:B------:R-:W-:Y:S02]  /*7750*/  IMAD.MOV.U32 R120, RZ, RZ, R121 ;  /* 0x000000ffff787224 */ /* 0x000fe400078e0079 */
[----:B------:R-:W-:Y:S02]  /*7760*/  IMAD.MOV.U32 R121, RZ, RZ, R122 ;  /* 0x000000ffff797224 */ /* 0x000fe400078e007a */
[----:B------:R-:W-:Y:S01]  /*7770*/  IMAD.MOV.U32 R122, RZ, RZ, R126 ;  /* 0x000000ffff7a7224 */ /* 0x000fe200078e007e */
[----:B------:R-:W-:Y:S01]  /*7780*/  IABS R107, R119 ;  /* 0x00000077006b7213 */ /* 0x000fe20000000000 */
[----:B------:R-:W-:Y:S02]  /*7790*/  IMAD.MOV.U32 R126, RZ, RZ, R127 ;  /* 0x000000ffff7e7224 */ /* 0x000fe400078e007f */
[----:B---3--:R-:W-:-:S02]  /*77a0*/  IMAD.MOV.U32 R127, RZ, RZ, R128 ;  /* 0x000000ffff7f7224 */ /* 0x008fc400078e0080 */
[----:B------:R-:W-:Y:S02]  /*77b0*/  IMAD.MOV.U32 R128, RZ, RZ, R129 ;  /* 0x000000ffff807224 */ /* 0x000fe400078e0081 */
[----:B------:R-:W-:Y:S02]  /*77c0*/  IMAD.MOV.U32 R119, RZ, RZ, R120 ;  /* 0x000000ffff777224 */ /* 0x000fe400078e0078 */
[----:B------:R-:W-:Y:S02]  /*77d0*/  IMAD.MOV.U32 R120, RZ, RZ, R121 ;  /* 0x000000ffff787224 */ /* 0x000fe400078e0079 */
[----:B------:R-:W-:Y:S02]  /*77e0*/  IMAD.MOV.U32 R121, RZ, RZ, R122 ;  /* 0x000000ffff797224 */ /* 0x000fe400078e007a */
[----:B------:R-:W-:Y:S02]  /*77f0*/  IMAD.MOV.U32 R122, RZ, RZ, R126 ;  /* 0x000000ffff7a7224 */ /* 0x000fe400078e007e */
[----:B------:R-:W-:-:S02]  /*7800*/  IMAD.MOV.U32 R126, RZ, RZ, R127 ;  /* 0x000000ffff7e7224 */ /* 0x000fc400078e007f */
[----:B------:R-:W-:Y:S02]  /*7810*/  IMAD.MOV.U32 R127, RZ, RZ, R128 ;  /* 0x000000ffff7f7224 */ /* 0x000fe400078e0080 */
[----:B------:R-:W3:Y:S01]  /*7820*/  LDL R128, [R1+0xf30] ;  /* 0x000f300001807983 */ /* 0x000ee20000100800 */
[----:B------:R-:W-:-:S04]  /*7830*/  IMAD.MOV R108, RZ, RZ, -R108 ;  /* 0x000000ffff6c7224 */ /* 0x000fc800078e0a6c */
[----:B------:R-:W-:Y:S02]  /*7840*/  IMAD R100, R251, R108, R100 ;  /* 0x0000006cfb647224 */ /* 0x000fe400078e0264 */
[----:B------:R-:W-:-:S04]  /*7850*/  IMAD.HI.U32 R108, R248, R104, RZ ;  /* 0x00000068f86c7227 */ /* 0x000fc800078e00ff */
[----:B------:R-:W-:-:S04]  /*7860*/  IMAD.MOV R108, RZ, RZ, -R108 ;  /* 0x000000ffff6c7224 */ /* 0x000fc800078e0a6c */
[----:B------:R-:W-:Y:S01]  /*7870*/  IMAD R104, R251, R108, R104 ;  /* 0x0000006cfb687224 */ /* 0x000fe200078e0268 */
[----:B------:R-:W-:Y:S01]  /*7880*/  IABS R108, R119 ;  /* 0x00000077006c7213 */ /* 0x000fe20000000000 */
[----:B------:R-:W-:Y:S02]  /*7890*/  IMAD.MOV.U32 R119, RZ, RZ, R120 ;  /* 0x000000ffff777224 */ /* 0x000fe400078e0078 */
[----:B------:R-:W-:Y:S02]  /*78a0*/  IMAD.MOV.U32 R132, RZ, RZ, R148 ;  /* 0x000000ffff847224 */ /* 0x000fe400078e0094 */
[----:B------:R-:W-:Y:S01]  /*78b0*/  IMAD.MOV.U32 R120, RZ, RZ, R122 ;  /* 0x000000ffff787224 */ /* 0x000fe200078e007a */
[----:B------:R-:W4:Y:S01]  /*78c0*/  LDL R148, [R1+0xecc] ;  /* 0x000ecc0001947983 */ /* 0x000f220000100800 */
[----:B------:R-:W-:Y:S02]  /*78d0*/  IMAD.MOV.U32 R122, RZ, RZ, R126 ;  /* 0x000000ffff7a7224 */ /* 0x000fe400078e007e */
[----:B------:R-:W-:-:S02]  /*78e0*/  IMAD.MOV.U32 R126, RZ, RZ, R127 ;  /* 0x000000ffff7e7224 */ /* 0x000fc400078e007f */
[----:B------:R-:W-:Y:S02]  /*78f0*/  IMAD.MOV.U32 R129, RZ, RZ, R136 ;  /* 0x000000ffff817224 */ /* 0x000fe400078e0088 */
[----:B------:R-:W-:Y:S02]  /*7900*/  IMAD.MOV.U32 R136, RZ, RZ, R139 ;  /* 0x000000ffff887224 */ /* 0x000fe400078e008b */
[----:B------:R-:W4:Y:S01]  /*7910*/  LDL R139, [R1+0xbbc] ;  /* 0x000bbc00018b7983 */ /* 0x000f220000100800 */
[----:B------:R-:W-:Y:S02]  /*7920*/  IMAD.MOV.U32 R137, RZ, RZ, R138 ;  /* 0x000000ffff897224 */ /* 0x000fe400078e008a */
[----:B------:R-:W-:Y:S02]  /*7930*/  IMAD.MOV.U32 R138, RZ, RZ, R150 ;  /* 0x000000ffff8a7224 */ /* 0x000fe400078e0096 */
[----:B------:R-:W4:Y:S01]  /*7940*/  LDL R150, [R1+0xec8] ;  /* 0x000ec80001967983 */ /* 0x000f220000100800 */
[----:B------:R-:W-:Y:S01]  /*7950*/  IMAD.HI.U32 R113, R248, R105, RZ ;  /* 0x00000069f8717227 */ /* 0x000fe200078e00ff */
[----:B------:R-:W-:-:S03]  /*7960*/  IABS R109, R119 ;  /* 0x00000077006d7213 */ /* 0x000fc60000000000 */
[----:B---3--:R-:W-:Y:S02]  /*7970*/  IMAD.MOV.U32 R127, RZ, RZ, R128 ;  /* 0x000000ffff7f7224 */ /* 0x008fe400078e0080 */
[----:B------:R-:W-:Y:S02]  /*7980*/  IMAD.MOV.U32 R128, RZ, RZ, R131 ;  /* 0x000000ffff807224 */ /* 0x000fe400078e0083 */
[----:B------:R-:W-:Y:S02]  /*7990*/  IMAD.MOV.U32 R131, RZ, RZ, R132 ;  /* 0x000000ffff837224 */ /* 0x000fe400078e0084 */
[----:B------:R-:W3:Y:S01]  /*79a0*/  LDL R132, [R1+0xf10] ;  /* 0x000f100001847983 */ /* 0x000ee20000100800 */
[----:B------:R-:W-:Y:S02]  /*79b0*/  IMAD.MOV R113, RZ, RZ, -R113 ;  /* 0x000000ffff717224 */ /* 0x000fe400078e0a71 */
[----:B------:R-:W-:-:S04]  /*79c0*/  IMAD.HI.U32 R110, R248, R107, RZ ;  /* 0x0000006bf86e7227 */ /* 0x000fc800078e00ff */
[----:B------:R-:W-:Y:S02]  /*79d0*/  IMAD R105, R251, R113, R105 ;  /* 0x00000071fb697224 */ /* 0x000fe400078e0269 */
[----:B------:R-:W-:Y:S02]  /*79e0*/  IMAD.MOV R110, RZ, RZ, -R110 ;  /* 0x000000ffff6e7224 */ /* 0x000fe400078e0a6e */
[----:B------:R-:W-:-:S04]  /*79f0*/  IMAD.HI.U32 R113, R248, R109, RZ ;  /* 0x0000006df8717227 */ /* 0x000fc800078e00ff */
[----:B------:R-:W-:Y:S01]  /*7a00*/  IMAD R107, R251, R110, R107 ;  /* 0x0000006efb6b7224 */ /* 0x000fe200078e026b */
[----:B------:R-:W-:Y:S01]  /*7a10*/  IABS R110, R120 ;  /* 0x00000078006e7213 */ /* 0x000fe20000000000 */
[----:B------:R-:W-:Y:S02]  /*7a20*/  IMAD.MOV R113, RZ, RZ, -R113 ;  /* 0x000000ffff717224 */ /* 0x000fe400078e0a71 */
[----:B------:R-:W-:-:S04]  /*7a30*/  IMAD.HI.U32 R111, R248, R106, RZ ;  /* 0x0000006af86f7227 */ /* 0x000fc800078e00ff */
[----:B------:R-:W-:Y:S01]  /*7a40*/  IMAD R109, R251, R113, R109 ;  /* 0x00000071fb6d7224 */ /* 0x000fe200078e026d */
[----:B------:R-:W-:Y:S01]  /*7a50*/  IABS R113, R123 ;  /* 0x0000007b00717213 */ /* 0x000fe20000000000 */
[----:B------:R-:W-:Y:S01]  /*7a60*/  IMAD.HI.U32 R118, R248, R110, RZ ;  /* 0x0000006ef8767227 */ /* 0x000fe200078e00ff */
[----:B------:R-:W-:-:S03]  /*7a70*/  IABS R114, R126 ;  /* 0x0000007e00727213 */ /* 0x000fc60000000000 */
[----:B------:R-:W-:Y:S02]  /*7a80*/  IMAD.MOV R111, RZ, RZ, -R111 ;  /* 0x000000ffff6f7224 */ /* 0x000fe400078e0a6f */
[----:B------:R-:W-:-:S04]  /*7a90*/  IMAD.HI.U32 R112, R248, R108, RZ ;  /* 0x0000006cf8707227 */ /* 0x000fc800078e00ff */
[----:B------:R-:W-:Y:S02]  /*7aa0*/  IMAD.MOV R118, RZ, RZ, -R118 ;  /* 0x000000ffff767224 */ /* 0x000fe400078e0a76 */
[----:B------:R-:W-:-:S04]  /*7ab0*/  IMAD.HI.U32 R117, R248, R113, RZ ;  /* 0x00000071f8757227 */ /* 0x000fc800078e00ff */
[C---:B------:R-:W-:Y:S01]  /*7ac0*/  IMAD R106, R251.reuse, R111, R106 ;  /* 0x0000006ffb6a7224 */ /* 0x040fe200078e026a */
[----:B------:R-:W-:Y:S01]  /*7ad0*/  IABS R111, R121 ;  /* 0x00000079006f7213 */ /* 0x000fe20000000000 */
[----:B------:R-:W-:Y:S02]  /*7ae0*/  IMAD.MOV R112, RZ, RZ, -R112 ;  /* 0x000000ffff707224 */ /* 0x000fe400078e0a70 */
[----:B------:R-:W-:Y:S02]  /*7af0*/  IMAD R110, R251, R118, R110 ;  /* 0x00000076fb6e7224 */ /* 0x000fe400078e026e */
[----:B------:R-:W-:Y:S02]  /*7b00*/  IMAD.MOV R117, RZ, RZ, -R117 ;  /* 0x000000ffff757224 */ /* 0x000fe400078e0a75 */
[----:B------:R-:W-:-:S04]  /*7b10*/  IMAD.HI.U32 R118, R248, R114, RZ ;  /* 0x00000072f8767227 */ /* 0x000fc800078e00ff */
[C---:B------:R-:W-:Y:S01]  /*7b20*/  IMAD R108, R251.reuse, R112, R108 ;  /* 0x00000070fb6c7224 */ /* 0x040fe200078e026c */
[----:B------:R-:W-:Y:S01]  /*7b30*/  IABS R112, R122 ;  /* 0x0000007a00707213 */ /* 0x000fe20000000000 */
[----:B------:R-:W-:Y:S01]  /*7b40*/  IMAD R113, R251, R117, R113 ;  /* 0x00000075fb717224 */ /* 0x000fe200078e0271 */
[----:B------:R-:W-:Y:S01]  /*7b50*/  IABS R117, R129 ;  /* 0x0000008100757213 */ /* 0x000fe20000000000 */
[----:B------:R-:W-:-:S04]  /*7b60*/  IMAD.HI.U32 R116, R248, R111, RZ ;  /* 0x0000006ff8747227 */ /* 0x000fc800078e00ff */
[----:B------:R-:W-:Y:S02]  /*7b70*/  IMAD.MOV R118, RZ, RZ, -R118 ;  /* 0x000000ffff767224 */ /* 0x000fe400078e0a76 */
[----:B------:R-:W-:Y:S02]  /*7b80*/  IMAD.MOV R116, RZ, RZ, -R116 ;  /* 0x000000ffff747224 */ /* 0x000fe400078e0a74 */
[----:B------:R-:W-:Y:S01]  /*7b90*/  IMAD R114, R251, R118, R114 ;  /* 0x00000076fb727224 */ /* 0x000fe200078e0272 */
[----:B------:R-:W-:Y:S01]  /*7ba0*/  IABS R118, R130 ;  /* 0x0000008200767213 */ /* 0x000fe20000000000 */
[----:B------:R-:W-:-:S04]  /*7bb0*/  IMAD.HI.U32 R115, R248, R112, RZ ;  /* 0x00000070f8737227 */ /* 0x000fc800078e00ff */
[----:B------:R-:W-:-:S04]  /*7bc0*/  IMAD.HI.U32 R120, R248, R117, RZ ;  /* 0x00000075f8787227 */ /* 0x000fc800078e00ff */
[----:B------:R-:W-:Y:S01]  /*7bd0*/  IMAD R111, R251, R116, R111 ;  /* 0x00000074fb6f7224 */ /* 0x000fe200078e026f */
[----:B------:R-:W-:Y:S01]  /*7be0*/  IABS R116, R128 ;  /* 0x0000008000747213 */ /* 0x000fe20000000000 */
[----:B------:R-:W-:Y:S02]  /*7bf0*/  IMAD.MOV R115, RZ, RZ, -R115 ;  /* 0x000000ffff737224 */ /* 0x000fe400078e0a73 */
[----:B------:R-:W-:Y:S02]  /*7c00*/  IMAD.MOV R120, RZ, RZ, -R120 ;  /* 0x000000ffff787224 */ /* 0x000fe400078e0a78 */
[----:B------:R-:W-:-:S04]  /*7c10*/  IMAD.HI.U32 R122, R248, R118, RZ ;  /* 0x00000076f87a7227 */ /* 0x000fc800078e00ff */
[C---:B------:R-:W-:Y:S01]  /*7c20*/  IMAD R112, R251.reuse, R115, R112 ;  /* 0x00000073fb707224 */ /* 0x040fe200078e0270 */
[----:B------:R-:W-:Y:S01]  /*7c30*/  IABS R115, R127 ;  /* 0x0000007f00737213 */ /* 0x000fe20000000000 */
[----:B------:R-:W-:Y:S02]  /*7c40*/  IMAD R117, R251, R120, R117 ;  /* 0x00000078fb757224 */ /* 0x000fe400078e0275 */
[----:B------:R-:W-:-:S04]  /*7c50*/  IMAD.HI.U32 R121, R248, R116, RZ ;  /* 0x00000074f8797227 */ /* 0x000fc800078e00ff */
[----:B------:R-:W-:Y:S02]  /*7c60*/  IMAD.MOV R122, RZ, RZ, -R122 ;  /* 0x000000ffff7a7224 */ /* 0x000fe400078e0a7a */
[----:B------:R-:W-:Y:S02]  /*7c70*/  IMAD.MOV R121, RZ, RZ, -R121 ;  /* 0x000000ffff797224 */ /* 0x000fe400078e0a79 */
[C---:B------:R-:W-:Y:S01]  /*7c80*/  IMAD R118, R251.reuse, R122, R118 ;  /* 0x0000007afb767224 */ /* 0x040fe200078e0276 */
[----:B------:R-:W-:Y:S01]  /*7c90*/  IABS R122, R134 ;  /* 0x00000086007a7213 */ /* 0x000fe20000000000 */
[----:B------:R-:W-:Y:S01]  /*7ca0*/  IMAD.HI.U32 R123, R248, R115, RZ ;  /* 0x00000073f87b7227 */ /* 0x000fe200078e00ff */
[----:B------:R-:W-:Y:S02]  /*7cb0*/  IABS R119, R131 ;  /* 0x0000008300777213 */ /* 0x000fe40000000000 */
[----:B------:R-:W-:Y:S01]  /*7cc0*/  IABS R126, R136 ;  /* 0x00000088007e7213 */ /* 0x000fe20000000000 */
[----:B------:R-:W-:Y:S01]  /*7cd0*/  IMAD R116, R251, R121, R116 ;  /* 0x00000079fb747224 */ /* 0x000fe200078e0274 */
[----:B--2---:R-:W-:Y:S01]  /*7ce0*/  IABS R121, R133 ;  /* 0x0000008500797213 */ /* 0x004fe20000000000 */
        /* <DEDUP_REMOVED lines=8> */
[C---:B------:R-:W-:Y:S01]  /*7d70*/  IMAD R122, R251.reuse, R127, R122 ;  /* 0x0000007ffb7a7224 */ /* 0x040fe200078e027a */
[----:B------:R-:W-:Y:S01]  /*7d80*/  IABS R127, R137 ;  /* 0x00000089007f7213 */ /* 0x000fe20000000000 */
[C---:B------:R-:W-:Y:S01]  /*7d90*/  IMAD R119, R251.reuse, R123, R119 ;  /* 0x0000007bfb777224 */ /* 0x040fe200078e0277 */
[----:B----4-:R-:W-:Y:S01]  /*7da0*/  IABS R123, R135 ;  /* 0x00000087007b7213 */ /* 0x010fe20000000000 */
[----:B------:R-:W-:Y:S01]  /*7db0*/  IMAD R121, R251, R128, R121 ;  /* 0x00000080fb797224 */ /* 0x000fe200078e0279 */
[----:B------:R-:W-:Y:S01]  /*7dc0*/  IABS R128, R138 ;  /* 0x0000008a00807213 */ /* 0x000fe20000000000 */
[----:B------:R-:W-:Y:S01]  /*7dd0*/  IMAD.HI.U32 R135, R248, R127, RZ ;  /* 0x0000007ff8877227 */ /* 0x000fe200078e00ff */
[----:B------:R-:W-:-:S03]  /*7de0*/  IABS R131, R141 ;  /* 0x0000008d00837213 */ /* 0x000fc60000000000 */
[----:B------:R-:W-:-:S04]  /*7df0*/  IMAD.HI.U32 R133, R248, R128, RZ ;  /* 0x00000080f8857227 */ /* 0x000fc800078e00ff */
[----:B------:R-:W-:Y:S02]  /*7e00*/  IMAD.MOV R135, RZ, RZ, -R135 ;  /* 0x000000ffff877224 */ /* 0x000fe400078e0a87 */
[----:B------:R-:W-:Y:S02]  /*7e10*/  IMAD.MOV R133, RZ, RZ, -R133 ;  /* 0x000000ffff857224 */ /* 0x000fe400078e0a85 */
[----:B------:R-:W-:Y:S02]  /*7e20*/  IMAD R127, R251, R135, R127 ;  /* 0x00000087fb7f7224 */ /* 0x000fe400078e027f */
[----:B------:R-:W-:-:S04]  /*7e30*/  IMAD.HI.U32 R135, R248, R131, RZ ;  /* 0x00000083f8877227 */ /* 0x000fc800078e00ff */
        /* <DEDUP_REMOVED lines=8> */
[C---:B------:R-:W-:Y:S01]  /*7ec0*/  IMAD R123, R251.reuse, R129, R123 ;  /* 0x00000081fb7b7224 */ /* 0x040fe200078e027b */
[----:B------:R-:W-:Y:S01]  /*7ed0*/  IABS R129, R139 ;  /* 0x0000008b00817213 */ /* 0x000fe20000000000 */
[----:B------:R-:W-:Y:S02]  /*7ee0*/  IMAD.MOV.U32 R145, RZ, RZ, R146 ;  /* 0x000000ffff917224 */ /* 0x000fe400078e0092 */
[----:B------:R-:W-:Y:S02]  /*7ef0*/  IMAD.MOV R138, RZ, RZ, -R138 ;  /* 0x000000ffff8a7224 */ /* 0x000fe400078e0a8a */
[----:B------:R-:W-:Y:S02]  /*7f00*/  IMAD.MOV.U32 R146, RZ, RZ, R147 ;  /* 0x000000ffff927224 */ /* 0x000fe400078e0093 */
[----:B------:R-:W-:Y:S01]  /*7f10*/  IMAD.HI.U32 R139, R248, R135, RZ ;  /* 0x00000087f88b7227 */ /* 0x000fe200078e00ff */
[----:B------:R-:W2:Y:S03]  /*7f20*/  LDL R147, [R1+0xebc] ;  /* 0x000ebc0001937983 */ /* 0x000ea60000100800 */
[----:B------:R-:W-:Y:S01]  /*7f30*/  IMAD R133, R251, R138, R133 ;  /* 0x0000008afb857224 */ /* 0x000fe200078e0285 */
[----:B------:R-:W-:Y:S01]  /*7f40*/  IABS R138, R150 ;  /* 0x00000096008a7213 */ /* 0x000fe20000000000 */
[----:B------:R-:W-:Y:S01]  /*7f50*/  IMAD.MOV R139, RZ, RZ, -R139 ;  /* 0x000000ffff8b7224 */ /* 0x000fe200078e0a8b */
[----:B------:R-:W4:Y:S01]  /*7f60*/  LDL R150, [R1+0xbc4] ;  /* 0x000bc40001967983 */ /* 0x000f220000100800 */
[----:B------:R-:W-:-:S02]  /*7f70*/  IABS R136, R148 ;  /* 0x0000009400887213 */ /* 0x000fc40000000000 */
[----:B------:R-:W-:Y:S01]  /*7f80*/  IMAD R135, R251, R139, R135 ;  /* 0x0000008bfb877224 */ /* 0x000fe200078e0287 */
[----:B------:R-:W4:Y:S01]  /*7f90*/  LDL R148, [R1+0xeb4] ;  /* 0x000eb40001947983 */ /* 0x000f220000100800 */
[----:B------:R-:W-:-:S03]  /*7fa0*/  IABS R139, R151 ;  /* 0x00000097008b7213 */ /* 0x000fc60000000000 */
[----:B------:R-:W4:Y:S01]  /*7fb0*/  LDL R151, [R1+0xea8] ;  /* 0x000ea80001977983 */ /* 0x000f220000100800 */
[----:B---3--:R-:W-:-:S05]  /*7fc0*/  IABS R120, R132 ;  /* 0x0000008400787213 */ /* 0x008fca0000000000 */
[----:B------:R-:W-:-:S04]  /*7fd0*/  IMAD.HI.U32 R130, R248, R120, RZ ;  /* 0x00000078f8827227 */ /* 0x000fc800078e00ff */
[----:B------:R-:W-:-:S04]  /*7fe0*/  IMAD.MOV R130, RZ, RZ, -R130 ;  /* 0x000000ffff827224 */ /* 0x000fc800078e0a82 */
[----:B------:R-:W-:Y:S02]  /*7ff0*/  IMAD R120, R251, R130, R120 ;  /* 0x00000082fb787224 */ /* 0x000fe400078e0278 */
[----:B------:R-:W-:-:S04]  /*8000*/  IMAD.HI.U32 R130, R248, R126, RZ ;  /* 0x0000007ef8827227 */ /* 0x000fc800078e00ff */
[----:B------:R-:W-:-:S04]  /*8010*/  IMAD.MOV R130, RZ, RZ, -R130 ;  /* 0x000000ffff827224 */ /* 0x000fc800078e0a82 */
[----:B------:R-:W-:Y:S01]  /*8020*/  IMAD R126, R251, R130, R126 ;  /* 0x00000082fb7e7224 */ /* 0x000fe200078e027e */
[----:B------:R-:W-:-:S05]  /*8030*/  IABS R130, R140 ;  /* 0x0000008c00827213 */ /* 0x000fca0000000000 */
[----:B------:R-:W-:-:S04]  /*8040*/  IMAD.HI.U32 R134, R248, R130, RZ ;  /* 0x00000082f8867227 */ /* 0x000fc800078e00ff */
[----:B------:R-:W-:-:S04]  /*8050*/  IMAD.MOV R134, RZ, RZ, -R134 ;  /* 0x000000ffff867224 */ /* 0x000fc800078e0a86 */
[----:B------:R-:W-:Y:S01]  /*8060*/  IMAD R130, R251, R134, R130 ;  /* 0x00000086fb827224 */ /* 0x000fe200078e0282 */
[----:B------:R-:W-:-:S05]  /*8070*/  IABS R134, R144 ;  /* 0x0000009000867213 */ /* 0x000fca0000000000 */
[----:B------:R-:W-:-:S04]  /*8080*/  IMAD.HI.U32 R137, R248, R134, RZ ;  /* 0x00000086f8897227 */ /* 0x000fc800078e00ff */
[----:B------:R-:W-:-:S04]  /*8090*/  IMAD.MOV R137, RZ, RZ, -R137 ;  /* 0x000000ffff897224 */ /* 0x000fc800078e0a89 */
[C---:B------:R-:W-:Y:S01]  /*80a0*/  IMAD R134, R251.reuse, R137, R134 ;  /* 0x00000089fb867224 */ /* 0x040fe200078e0286 */
[----:B------:R-:W-:Y:S02]  /*80b0*/  IABS R137, R149 ;  /* 0x0000009500897213 */ /* 0x000fe40000000000 */
[----:B------:R-:W3:Y:S01]  /*80c0*/  LDL R149, [R1+0xeac] ;  /* 0x000eac0001957983 */ /* 0x000ee20000100800 */
[C---:B------:R-:W-:Y:S01]  /*80d0*/  IMAD.HI.U32 R132, R248.reuse, R129, RZ ;  /* 0x00000081f8847227 */ /* 0x040fe200078e00ff */
[----:B------:R-:W-:Y:S02]  /*80e0*/  IABS R141, R146 ;  /* 0x00000092008d7213 */ /* 0x000fe40000000000 */
[----:B------:R-:W-:Y:S01]  /*80f0*/  IABS R156, R156 ;  /* 0x0000009c009c7213 */ /* 0x000fe20000000000 */
[----:B------:R-:W-:Y:S01]  /*8100*/  IMAD.MOV R132, RZ, RZ, -R132 ;  /* 0x000000ffff847224 */ /* 0x000fe200078e0a84 */
[----:B------:R-:W-:Y:S01]  /*8110*/  IABS R161, R161 ;  /* 0x000000a100a17213 */ /* 0x000fe20000000000 */
[C---:B------:R-:W-:Y:S01]  /*8120*/  IMAD.HI.U32 R143, R248.reuse, R138, RZ ;  /* 0x0000008af88f7227 */ /* 0x040fe200078e00ff */
[----:B------:R-:W-:Y:S01]  /*8130*/  IABS R166, R166 ;  /* 0x000000a600a67213 */ /* 0x000fe20000000000 */
[----:B0-----:R-:W3:Y:S02]  /*8140*/  LDL.LU R4, [R1+0x24] ;  /* 0x0000240001047983 */ /* 0x001ee40000300800 */
[----:B------:R-:W-:Y:S01]  /*8150*/  IMAD R129, R251, R132, R129 ;  /* 0x00000084fb817224 */ /* 0x000fe200078e0281 */
[----:B------:R-:W-:Y:S01]  /*8160*/  IABS R132, R142 ;  /* 0x0000008e00847213 */ /* 0x000fe20000000000 */
[----:B------:R-:W-:Y:S01]  /*8170*/  IMAD.MOV R143, RZ, RZ, -R143 ;  /* 0x000000ffff8f7224 */ /* 0x000fe200078e0a8f */
[----:B------:R-:W-:Y:S01]  /*8180*/  IABS R171, R171 ;  /* 0x000000ab00ab7213 */ /* 0x000fe20000000000 */
[----:B------:R-:W3:Y:S02]  /*8190*/  LDL.LU R3, [R1+0x20] ;  /* 0x0000200001037983 */ /* 0x000ee40000300800 */
[----:B------:R-:W-:-:S04]  /*81a0*/  IMAD.HI.U32 R140, R248, R132, RZ ;  /* 0x00000084f88c7227 */ /* 0x000fc800078e00ff */
[----:B------:R-:W-:-:S04]  /*81b0*/  IMAD.MOV R140, RZ, RZ, -R140 ;  /* 0x000000ffff8c7224 */ /* 0x000fc800078e0a8c */
[----:B------:R-:W-:Y:S02]  /*81c0*/  IMAD R132, R251, R140, R132 ;  /* 0x0000008cfb847224 */ /* 0x000fe400078e0284 */
[----:B------:R-:W-:-:S04]  /*81d0*/  IMAD.HI.U32 R140, R248, R136, RZ ;  /* 0x00000088f88c7227 */ /* 0x000fc800078e00ff */
[----:B------:R-:W-:-:S04]  /*81e0*/  IMAD.MOV R140, RZ, RZ, -R140 ;  /* 0x000000ffff8c7224 */ /* 0x000fc800078e0a8c */
[----:B------:R-:W-:Y:S01]  /*81f0*/  IMAD R136, R251, R140, R136 ;  /* 0x0000008cfb887224 */ /* 0x000fe200078e0288 */
[----:B------:R-:W-:Y:S01]  /*8200*/  IABS R140, R145 ;  /* 0x00000091008c7213 */ /* 0x000fe20000000000 */
[----:B------:R-:W-:-:S04]  /*8210*/  IMAD.HI.U32 R145, R248, R137, RZ ;  /* 0x00000089f8917227 */ /* 0x000fc800078e00ff */
[----:B------:R-:W-:Y:S02]  /*8220*/  IMAD.MOV R145, RZ, RZ, -R145 ;  /* 0x000000ffff917224 */ /* 0x000fe400078e0a91 */
[----:B------:R-:W-:-:S04]  /*8230*/  IMAD.HI.U32 R142, R248, R139, RZ ;  /* 0x0000008bf88e7227 */ /* 0x000fc800078e00ff */
[----:B------:R-:W-:Y:S02]  /*8240*/  IMAD R137, R251, R145, R137 ;  /* 0x00000091fb897224 */ /* 0x000fe400078e0289 */
[----:B------:R-:W-:-:S04]  /*8250*/  IMAD.HI.U32 R144, R248, R140, RZ ;  /* 0x0000008cf8907227 */ /* 0x000fc800078e00ff */
[----:B------:R-:W-:Y:S02]  /*8260*/  IMAD.MOV R142, RZ, RZ, -R142 ;  /* 0x000000ffff8e7224 */ /* 0x000fe400078e0a8e */
[----:B------:R-:W-:-:S04]  /*8270*/  IMAD.HI.U32 R145, R248, R141, RZ ;  /* 0x0000008df8917227 */ /* 0x000fc800078e00ff */
[----:B------:R-:W-:Y:S02]  /*8280*/  IMAD.MOV R144, RZ, RZ, -R144 ;  /* 0x000000ffff907224 */ /* 0x000fe400078e0a90 */
[C---:B------:R-:W-:Y:S02]  /*8290*/  IMAD R139, R251.reuse, R142, R139 ;  /* 0x0000008efb8b7224 */ /* 0x040fe400078e028b */
[----:B------:R-:W-:Y:S02]  /*82a0*/  IMAD.MOV R145, RZ, RZ, -R145 ;  /* 0x000000ffff917224 */ /* 0x000fe400078e0a91 */
[C---:B------:R-:W-:Y:S02]  /*82b0*/  IMAD R140, R251.reuse, R144, R140 ;  /* 0x00000090fb8c7224 */ /* 0x040fe400078e028c */
[C---:B------:R-:W-:Y:S02]  /*82c0*/  IMAD R141, R251.reuse, R145, R141 ;  /* 0x00000091fb8d7224 */ /* 0x040fe400078e028d */
[----:B------:R-:W-:Y:S01]  /*82d0*/  IMAD R138, R251, R143, R138 ;  /* 0x0000008ffb8a7224 */ /* 0x000fe200078e028a */
[----:B--2---:R-:W-:-:S02]  /*82e0*/  IABS R142, R147 ;  /* 0x00000093008e7213 */ /* 0x004fc40000000000 */
[----:B----4-:R-:W-:-:S03]  /*82f0*/  IABS R145, R150 ;  /* 0x0000009600917213 */ /* 0x010fc60000000000 */
[----:B------:R-:W-:Y:S01]  /*8300*/  IMAD.HI.U32 R150, R248, R142, RZ ;  /* 0x0000008ef8967227 */ /* 0x000fe200078e00ff */
[----:B------:R-:W-:-:S03]  /*8310*/  IABS R143, R148 ;  /* 0x00000094008f7213 */ /* 0x000fc60000000000 */
[----:B------:R-:W-:Y:S01]  /*8320*/  IMAD.MOV R150, RZ, RZ, -R150 ;  /* 0x000000ffff967224 */ /* 0x000fe200078e0a96 */
[----:B------:R-:W-:Y:S01]  /*8330*/  IABS R146, R151 ;  /* 0x0000009700927213 */ /* 0x000fe20000000000 */
[----:B------:R-:W-:-:S04]  /*8340*/  IMAD.HI.U32 R148, R248, R143, RZ ;  /* 0x0000008ff8947227 */ /* 0x000fc800078e00ff */
[----:B------:R-:W-:Y:S02]  /*8350*/  IMAD R142, R251, R150, R142 ;  /* 0x00000096fb8e7224 */ /* 0x000fe400078e028e */
[----:B------:R-:W-:-:S04]  /*8360*/  IMAD.HI.U32 R150, R248, R146, RZ ;  /* 0x00000092f8967227 */ /* 0x000fc800078e00ff */
[----:B------:R-:W-:Y:S02]  /*8370*/  IMAD.MOV R148, RZ, RZ, -R148 ;  /* 0x000000ffff947224 */ /* 0x000fe400078e0a94 */
[----:B------:R-:W-:Y:S02]  /*8380*/  IMAD.MOV R150, RZ, RZ, -R150 ;  /* 0x000000ffff967224 */ /* 0x000fe400078e0a96 */
[C---:B------:R-:W-:Y:S01]  /*8390*/  IMAD R143, R251.reuse, R148, R143 ;  /* 0x00000094fb8f7224 */ /* 0x040fe200078e028f */
[----:B------:R-:W-:Y:S01]  /*83a0*/  IABS R148, R155 ;  /* 0x0000009b00947213 */ /* 0x000fe20000000000 */
[----:B------:R-:W-:Y:S01]  /*83b0*/  IMAD R146, R251, R150, R146 ;  /* 0x00000096fb927224 */ /* 0x000fe200078e0292 */
[----:B------:R-:W-:Y:S02]  /*83c0*/  IABS R150, R153 ;  /* 0x0000009900967213 */ /* 0x000fe40000000000 */
[----:B------:R-:W-:Y:S01]  /*83d0*/  IABS R151, R152 ;  /* 0x0000009800977213 */ /* 0x000fe20000000000 */
[----:B------:R-:W-:-:S04]  /*83e0*/  IMAD.HI.U32 R153, R248, R148, RZ ;  /* 0x00000094f8997227 */ /* 0x000fc800078e00ff */
[----:B------:R-:W-:-:S04]  /*83f0*/  IMAD.MOV R153, RZ, RZ, -R153 ;  /* 0x000000ffff997224 */ /* 0x000fc800078e0a99 */
[----:B------:R-:W-:Y:S01]  /*8400*/  IMAD R148, R251, R153, R148 ;  /* 0x00000099fb947224 */ /* 0x000fe200078e0294 */
[----:B------:R-:W-:Y:S02]  /*8410*/  IABS R153, R159 ;  /* 0x0000009f00997213 */ /* 0x000fe40000000000 */
[----:B------:R-:W-:Y:S02]  /*8420*/  IABS R176, R176 ;  /* 0x000000b000b07213 */ /* 0x000fe40000000000 */
[----:B------:R-:W-:Y:S02]  /*8430*/  IABS R181, R181 ;  /* 0x000000b500b57213 */ /* 0x000fe40000000000 */
[----:B---3--:R-:W-:Y:S01]  /*8440*/  IABS R144, R149 ;  /* 0x0000009500907213 */ /* 0x008fe20000000000 */
[----:B------:R-:W-:-:S04]  /*8450*/  IMAD.HI.U32 R149, R248, R145, RZ ;  /* 0x00000091f8957227 */ /* 0x000fc800078e00ff */
[----:B------:R-:W-:-:S04]  /*8460*/  IMAD.HI.U32 R147, R248, R144, RZ ;  /* 0x00000090f8937227 */ /* 0x000fc800078e00ff */
[----:B------:R-:W-:Y:S02]  /*8470*/  IMAD.MOV R147, RZ, RZ, -R147 ;  /* 0x000000ffff937224 */ /* 0x000fe400078e0a93 */
[----:B------:R-:W-:Y:S02]  /*8480*/  IMAD.MOV R149, RZ, RZ, -R149 ;  /* 0x000000ffff957224 */ /* 0x000fe400078e0a95 */
[C---:B------:R-:W-:Y:S01]  /*8490*/  IMAD R144, R251.reuse, R147, R144 ;  /* 0x00000093fb907224 */ /* 0x040fe200078e0290 */
[----:B------:R-:W-:Y:S01]  /*84a0*/  IABS R147, R236 ;  /* 0x000000ec00937213 */ /* 0x000fe20000000000 */
[----:B------:R-:W-:Y:S01]  /*84b0*/  IMAD R145, R251, R149, R145 ;  /* 0x00000095fb917224 */ /* 0x000fe200078e0291 */
[----:B------:R-:W-:-:S03]  /*84c0*/  IABS R149, R154 ;  /* 0x0000009a00957213 */ /* 0x000fc60000000000 */
[----:B------:R-:W-:-:S04]  /*84d0*/  IMAD.HI.U32 R155, R248, R147, RZ ;  /* 0x00000093f89b7227 */ /* 0x000fc800078e00ff */
[----:B------:R-:W-:-:S04]  /*84e0*/  IMAD.HI.U32 R152, R248, R149, RZ ;  /* 0x00000095f8987227 */ /* 0x000fc800078e00ff */
[----:B------:R-:W-:Y:S02]  /*84f0*/  IMAD.MOV R155, RZ, RZ, -R155 ;  /* 0x000000ffff9b7224 */ /* 0x000fe400078e0a9b */
[----:B------:R-:W-:-:S04]  /*8500*/  IMAD.HI.U32 R154, R248, R150, RZ ;  /* 0x00000096f89a7227 */ /* 0x000fc800078e00ff */
[----:B------:R-:W-:Y:S02]  /*8510*/  IMAD.MOV R152, RZ, RZ, -R152 ;  /* 0x000000ffff987224 */ /* 0x000fe400078e0a98 */
[----:B------:R-:W-:Y:S02]  /*8520*/  IMAD R147, R251, R155, R147 ;  /* 0x0000009bfb937224 */ /* 0x000fe400078e0293 */
[----:B------:R-:W-:-:S04]  /*8530*/  IMAD.HI.U32 R155, R248, R151, RZ ;  /* 0x00000097f89b7227 */ /* 0x000fc800078e00ff */
[----:B------:R-:W-:Y:S02]  /*8540*/  IMAD.MOV R154, RZ, RZ, -R154 ;  /* 0x000000ffff9a7224 */ /* 0x000fe400078e0a9a */
[C---:B------:R-:W-:Y:S01]  /*8550*/  IMAD R149, R251.reuse, R152, R149 ;  /* 0x00000098fb957224 */ /* 0x040fe200078e0295 */
[----:B------:R-:W-:Y:S01]  /*8560*/  IABS R152, R160 ;  /* 0x000000a000987213 */ /* 0x000fe20000000000 */
[----:B------:R-:W-:Y:S02]  /*8570*/  IMAD.MOV R155, RZ, RZ, -R155 ;  /* 0x000000ffff9b7224 */ /* 0x000fe400078e0a9b */
[C---:B------:R-:W-:Y:S01]  /*8580*/  IMAD R150, R251.reuse, R154, R150 ;  /* 0x0000009afb967224 */ /* 0x040fe200078e0296 */
[----:B------:R-:W-:Y:S01]  /*8590*/  IABS R154, R158 ;  /* 0x0000009e009a7213 */ /* 0x000fe20000000000 */
[----:B------:R-:W-:Y:S01]  /*85a0*/  IMAD R151, R251, R155, R151 ;  /* 0x0000009bfb977224 */ /* 0x000fe200078e0297 */
[----:B------:R-:W-:Y:S01]  /*85b0*/  IABS R155, R157 ;  /* 0x0000009d009b7213 */ /* 0x000fe20000000000 */
        /* <DEDUP_REMOVED lines=8> */
[----:B------:R-:W-:Y:S01]  /*8640*/  IMAD R154, R251, R157, R154 ;  /* 0x0000009dfb9a7224 */ /* 0x000fe200078e029a */
[----:B------:R-:W-:Y:S01]  /*8650*/  IABS R157, R165 ;  /* 0x000000a5009d7213 */ /* 0x000fe20000000000 */
        /* <DEDUP_REMOVED lines=21> */
[C---:B------:R-:W-:Y:S01]  /*87b0*/  IMAD R160, R251.reuse, R164, R160 ;  /* 0x000000a4fba07224 */ /* 0x040fe200078e02a0 */
[----:B------:R-:W-:Y:S01]  /*87c0*/  IABS R164, R168 ;  /* 0x000000a800a47213 */ /* 0x000fe20000000000 */
[----:B------:R-:W-:Y:S02]  /*87d0*/  IMAD.MOV R163, RZ, RZ, -R163 ;  /* 0x000000ffffa37224 */ /* 0x000fe400078e0aa3 */
[----:B------:R-:W-:Y:S01]  /*87e0*/  IMAD R161, R251, R165, R161 ;  /* 0x000000a5fba17224 */ /* 0x000fe200078e02a1 */
[----:B------:R-:W-:Y:S01]  /*87f0*/  IABS R165, R167 ;  /* 0x000000a700a57213 */ /* 0x000fe20000000000 */
[----:B------:R-:W-:-:S04]  /*8800*/  IMAD.HI.U32 R170, R248, R162, RZ ;  /* 0x000000a2f8aa7227 */ /* 0x000fc800078e00ff */
[----:B------:R-:W-:Y:S01]  /*8810*/  IMAD R158, R251, R163, R158 ;  /* 0x000000a3fb9e7224 */ /* 0x000fe200078e029e */
[----:B------:R-:W-:Y:S01]  /*8820*/  IABS R163, R169 ;  /* 0x000000a900a37213 */ /* 0x000fe20000000000 */
        /* <DEDUP_REMOVED lines=73> */
[----:B------:R-:W-:Y:S01]  /*8cc0*/  IMAD.HI.U32 R190, R248, R182, RZ ;  /* 0x000000b6f8be7227 */ /* 0x000fe200078e00ff */
[----:B------:R-:W-:-:S03]  /*8cd0*/  IABS R186, R186 ;  /* 0x000000ba00ba7213 */ /* 0x000fc60000000000 */
        /* <DEDUP_REMOVED lines=15> */
[----:B------:R-:W-:Y:S01]  /*8dd0*/  IMAD.HI.U32 R195, R248, R187, RZ ;  /* 0x000000bbf8c37227 */ /* 0x000fe200078e00ff */
[----:B------:R-:W-:-:S03]  /*8de0*/  IABS R191, R191 ;  /* 0x000000bf00bf7213 */ /* 0x000fc60000000000 */
        /* <DEDUP_REMOVED lines=58> */
[----:B------:R-:W-:Y:S01]  /*9190*/  IMAD.HI.U32 R210, R248, R202, RZ ;  /* 0x000000caf8d27227 */ /* 0x000fe200078e00ff */
[----:B------:R-:W-:-:S03]  /*91a0*/  IABS R206, R206 ;  /* 0x000000ce00ce7213 */ /* 0x000fc60000000000 */
[----:B------:R-:W-:Y:S01]  /*91b0*/  IMAD R201, R251, R205, R201 ;  /* 0x000000cdfbc97224 */ /* 0x000fe200078e02c9 */
[----:B------:R-:W-:Y:S01]  /*91c0*/  IABS R205, R207 ;  /* 0x000000cf00cd7213 */ /* 0x000fe20000000000 */
[----:B------:R-:W-:Y:S02]  /*91d0*/  IMAD.MOV R203, RZ, RZ, -R203 ;  /* 0x000000ffffcb7224 */ /* 0x000fe400078e0acb */
[----:B------:R-:W-:-:S04]  /*91e0*/  IMAD.HI.U32 R207, R248, R204, RZ ;  /* 0x000000ccf8cf7227 */ /* 0x000fc800078e00ff */
[----:B------:R-:W-:Y:S02]  /*91f0*/  IMAD.MOV R210, RZ, RZ, -R210 ;  /* 0x000000ffffd27224 */ /* 0x000fe400078e0ad2 */
[C---:B------:R-:W-:Y:S01]  /*9200*/  IMAD R198, R251.reuse, R203, R198 ;  /* 0x000000cbfbc67224 */ /* 0x040fe200078e02c6 */
[----:B------:R-:W-:Y:S01]  /*9210*/  IABS R203, R209 ;  /* 0x000000d100cb7213 */ /* 0x000fe20000000000 */
[----:B------:R-:W-:Y:S02]  /*9220*/  IMAD.MOV R207, RZ, RZ, -R207 ;  /* 0x000000ffffcf7224 */ /* 0x000fe400078e0acf */
[----:B------:R-:W-:Y:S02]  /*9230*/  IMAD R202, R251, R210, R202 ;  /* 0x000000d2fbca7224 */ /* 0x000fe400078e02ca */
[----:B------:R-:W-:-:S04]  /*9240*/  IMAD.HI.U32 R210, R248, R206, RZ ;  /* 0x000000cef8d27227 */ /* 0x000fc800078e00ff */
[----:B------:R-:W-:-:S04]  /*9250*/  IMAD.HI.U32 R209, R248, R205, RZ ;  /* 0x000000cdf8d17227 */ /* 0x000fc800078e00ff */
[----:B------:R-:W-:Y:S01]  /*9260*/  IMAD R204, R251, R207, R204 ;  /* 0x000000cffbcc7224 */ /* 0x000fe200078e02cc */
[----:B------:R-:W-:Y:S01]  /*9270*/  IABS R207, R215 ;  /* 0x000000d700cf7213 */ /* 0x000fe20000000000 */
[----:B------:R-:W-:-:S04]  /*9280*/  IMAD.HI.U32 R208, R248, R203, RZ ;  /* 0x000000cbf8d07227 */ /* 0x000fc800078e00ff */
[----:B------:R-:W-:Y:S02]  /*9290*/  IMAD.MOV R210, RZ, RZ, -R210 ;  /* 0x000000ffffd27224 */ /* 0x000fe400078e0ad2 */
[----:B------:R-:W-:Y:S02]  /*92a0*/  IMAD.MOV R209, RZ, RZ, -R209 ;  /* 0x000000ffffd17224 */ /* 0x000fe400078e0ad1 */
[----:B------:R-:W-:Y:S02]  /*92b0*/  IMAD.MOV R208, RZ, RZ, -R208 ;  /* 0x000000ffffd07224 */ /* 0x000fe400078e0ad0 */
[C---:B------:R-:W-:Y:S01]  /*92c0*/  IMAD R206, R251.reuse, R210, R206 ;  /* 0x000000d2fbce7224 */ /* 0x040fe200078e02ce */
[----:B------:R-:W-:Y:S01]  /*92d0*/  IABS R210, R212 ;  /* 0x000000d400d27213 */ /* 0x000fe20000000000 */
[----:B------:R-:W-:Y:S01]  /*92e0*/  IMAD R205, R251, R209, R205 ;  /* 0x000000d1fbcd7224 */ /* 0x000fe200078e02cd */
[----:B------:R-:W-:Y:S01]  /*92f0*/  IABS R209, R213 ;  /* 0x000000d500d17213 */ /* 0x000fe20000000000 */
[----:B------:R-:W-:Y:S01]  /*9300*/  IMAD.HI.U32 R215, R248, R207, RZ ;  /* 0x000000cff8d77227 */ /* 0x000fe200078e00ff */
[----:B------:R-:W-:-:S03]  /*9310*/  IABS R211, R211 ;  /* 0x000000d300d37213 */ /* 0x000fc60000000000 */
[----:B------:R-:W-:Y:S01]  /*9320*/  IMAD R203, R251, R208, R203 ;  /* 0x000000d0fbcb7224 */ /* 0x000fe200078e02cb */
[----:B------:R-:W-:Y:S01]  /*9330*/  IABS R208, R214 ;  /* 0x000000d600d07213 */ /* 0x000fe20000000000 */
[----:B------:R-:W-:Y:S02]  /*9340*/  IMAD.MOV R215, RZ, RZ, -R215 ;  /* 0x000000ffffd77224 */ /* 0x000fe400078e0ad7 */
[----:B------:R-:W-:-:S04]  /*9350*/  IMAD.HI.U32 R214, R248, R210, RZ ;  /* 0x000000d2f8d67227 */ /* 0x000fc800078e00ff */
[----:B------:R-:W-:-:S04]  /*9360*/  IMAD.HI.U32 R212, R248, R209, RZ ;  /* 0x000000d1f8d47227 */ /* 0x000fc800078e00ff */
[----:B------:R-:W-:Y:S02]  /*9370*/  IMAD R207, R251, R215, R207 ;  /* 0x000000d7fbcf7224 */ /* 0x000fe400078e02cf */
        /* <DEDUP_REMOVED lines=8> */
[----:B------:R-:W-:-:S04]  /*9400*/  IMAD.HI.U32 R213, R248, R208, RZ ;  /* 0x000000d0f8d57227 */ /* 0x000fc800078e00ff */
[----:B------:R-:W-:Y:S01]  /*9410*/  IMAD R211, R251, R215, R211 ;  /* 0x000000d7fbd37224 */ /* 0x000fe200078e02d3 */
[----:B------:R-:W-:Y:S01]  /*9420*/  IABS R215, R217 ;  /* 0x000000d900d77213 */ /* 0x000fe20000000000 */
[----:B------:R-:W-:Y:S02]  /*9430*/  IMAD.MOV R213, RZ, RZ, -R213 ;  /* 0x000000ffffd57224 */ /* 0x000fe400078e0ad5 */
[----:B------:R-:W-:-:S04]  /*9440*/  IMAD.HI.U32 R217, R248, R214, RZ ;  /* 0x000000d6f8d97227 */ /* 0x000fc800078e00ff */
[----:B------:R-:W-:Y:S01]  /*9450*/  IMAD.HI.U32 R220, R248, R212, RZ ;  /* 0x000000d4f8dc7227 */ /* 0x000fe200078e00ff */
[----:B------:R-:W-:-:S03]  /*9460*/  IABS R216, R216 ;  /* 0x000000d800d87213 */ /* 0x000fc60000000000 */
        /* <DEDUP_REMOVED lines=10> */
[----:B------:R-:W-:-:S04]  /*9510*/  IMAD.HI.U32 R218, R248, R213, RZ ;  /* 0x000000d5f8da7227 */ /* 0x000fc800078e00ff */
[----:B------:R-:W-:Y:S02]  /*9520*/  IMAD.MOV R220, RZ, RZ, -R220 ;  /* 0x000000ffffdc7224 */ /* 0x000fe400078e0adc */
[----:B------:R-:W-:Y:S01]  /*9530*/  IMAD R215, R251, R219, R215 ;  /* 0x000000dbfbd77224 */ /* 0x000fe200078e02d7 */
[----:B------:R-:W-:Y:S01]  /*9540*/  IABS R219, R223 ;  /* 0x000000df00db7213 */ /* 0x000fe20000000000 */
[----:B------:R-:W-:Y:S01]  /*9550*/  IMAD.HI.U32 R225, R248, R217, RZ ;  /* 0x000000d9f8e17227 */ /* 0x000fe200078e00ff */
[----:B------:R-:W-:-:S03]  /*9560*/  IABS R221, R221 ;  /* 0x000000dd00dd7213 */ /* 0x000fc60000000000 */
[----:B------:R-:W-:Y:S02]  /*9570*/  IMAD.MOV R218, RZ, RZ, -R218 ;  /* 0x000000ffffda7224 */ /* 0x000fe400078e0ada */
[C---:B------:R-:W-:Y:S01]  /*9580*/  IMAD R216, R251.reuse, R220, R216 ;  /* 0x000000dcfbd87224 */ /* 0x040fe200078e02d8 */
[----:B------:R-:W-:Y:S01]  /*9590*/  IABS R220, R222 ;  /* 0x000000de00dc7213 */ /* 0x000fe20000000000 */
[----:B------:R-:W-:Y:S02]  /*95a0*/  IMAD.MOV R225, RZ, RZ, -R225 ;  /* 0x000000ffffe17224 */ /* 0x000fe400078e0ae1 */
[----:B------:R-:W-:Y:S01]  /*95b0*/  IMAD R213, R251, R218, R213 ;  /* 0x000000dafbd57224 */ /* 0x000fe200078e02d5 */
[----:B------:R-:W-:Y:S01]  /*95c0*/  IABS R218, R224 ;  /* 0x000000e000da7213 */ /* 0x000fe20000000000 */
[----:B------:R-:W-:-:S04]  /*95d0*/  IMAD.HI.U32 R222, R248, R219, RZ ;  /* 0x000000dbf8de7227 */ /* 0x000fc800078e00ff */
[----:B------:R-:W-:Y:S02]  /*95e0*/  IMAD R217, R251, R225, R217 ;  /* 0x000000e1fbd97224 */ /* 0x000fe400078e02d9 */
[----:B------:R-:W-:-:S04]  /*95f0*/  IMAD.HI.U32 R225, R248, R221, RZ ;  /* 0x000000ddf8e17227 */ /* 0x000fc800078e00ff */
[----:B------:R-:W-:Y:S02]  /*9600*/  IMAD.MOV R222, RZ, RZ, -R222 ;  /* 0x000000ffffde7224 */ /* 0x000fe400078e0ade */
[----:B------:R-:W-:-:S04]  /*9610*/  IMAD.HI.U32 R223, R248, R218, RZ ;  /* 0x000000daf8df7227 */ /* 0x000fc800078e00ff */
[----:B------:R-:W-:-:S04]  /*9620*/  IMAD.HI.U32 R224, R248, R220, RZ ;  /* 0x000000dcf8e07227 */ /* 0x000fc800078e00ff */
[----:B------:R-:W-:Y:S02]  /*9630*/  IMAD.MOV R225, RZ, RZ, -R225 ;  /* 0x000000ffffe17224 */ /* 0x000fe400078e0ae1 */
[C---:B------:R-:W-:Y:S01]  /*9640*/  IMAD R219, R251.reuse, R222, R219 ;  /* 0x000000defbdb7224 */ /* 0x040fe200078e02db */
[----:B------:R-:W-:Y:S01]  /*9650*/  IABS R222, R230 ;  /* 0x000000e600de7213 */ /* 0x000fe20000000000 */
[----:B------:R-:W-:Y:S02]  /*9660*/  IMAD.MOV R223, RZ, RZ, -R223 ;  /* 0x000000ffffdf7224 */ /* 0x000fe400078e0adf */
[----:B------:R-:W-:Y:S02]  /*9670*/  IMAD.MOV R224, RZ, RZ, -R224 ;  /* 0x000000ffffe07224 */ /* 0x000fe400078e0ae0 */
[C---:B------:R-:W-:Y:S01]  /*9680*/  IMAD R221, R251.reuse, R225, R221 ;  /* 0x000000e1fbdd7224 */ /* 0x040fe200078e02dd */
[----:B------:R-:W-:Y:S01]  /*9690*/  IABS R225, R227 ;  /* 0x000000e300e17213 */ /* 0x000fe20000000000 */
[C---:B------:R-:W-:Y:S01]  /*96a0*/  IMAD R218, R251.reuse, R223, R218 ;  /* 0x000000dffbda7224 */ /* 0x040fe200078e02da */
[----:B------:R-:W-:Y:S01]  /*96b0*/  IABS R223, R229 ;  /* 0x000000e500df7213 */ /* 0x000fe20000000000 */
[----:B------:R-:W-:Y:S01]  /*96c0*/  IMAD R220, R251, R224, R220 ;  /* 0x000000e0fbdc7224 */ /* 0x000fe200078e02dc */
[----:B------:R-:W-:Y:S01]  /*96d0*/  IABS R224, R228 ;  /* 0x000000e400e07213 */ /* 0x000fe20000000000 */
[----:B------:R-:W-:Y:S01]  /*96e0*/  IMAD.HI.U32 R230, R248, R222, RZ ;  /* 0x000000def8e67227 */ /* 0x000fe200078e00ff */
[----:B------:R-:W-:-:S03]  /*96f0*/  IABS R226, R226 ;  /* 0x000000e200e27213 */ /* 0x000fc60000000000 */
[----:B------:R-:W-:-:S04]  /*9700*/  IMAD.HI.U32 R229, R248, R225, RZ ;  /* 0x000000e1f8e57227 */ /* 0x000fc800078e00ff */
[----:B------:R-:W-:Y:S02]  /*9710*/  IMAD.MOV R230, RZ, RZ, -R230 ;  /* 0x000000ffffe67224 */ /* 0x000fe400078e0ae6 */
[----:B------:R-:W-:-:S04]  /*9720*/  IMAD.HI.U32 R228, R248, R223, RZ ;  /* 0x000000dff8e47227 */ /* 0x000fc800078e00ff */
[----:B------:R-:W-:-:S04]  /*9730*/  IMAD.HI.U32 R227, R248, R224, RZ ;  /* 0x000000e0f8e37227 */ /* 0x000fc800078e00ff */
[----:B------:R-:W-:Y:S02]  /*9740*/  IMAD.MOV R229, RZ, RZ, -R229 ;  /* 0x000000ffffe57224 */ /* 0x000fe400078e0ae5 */
[----:B------:R-:W-:Y:S02]  /*9750*/  IMAD R222, R251, R230, R222 ;  /* 0x000000e6fbde7224 */ /* 0x000fe400078e02de */
[----:B------:R-:W-:Y:S02]  /*9760*/  IMAD.MOV R228, RZ, RZ, -R228 ;  /* 0x000000ffffe47224 */ /* 0x000fe400078e0ae4 */
[----:B------:R-:W-:-:S04]  /*9770*/  IMAD.HI.U32 R230, R248, R226, RZ ;  /* 0x000000e2f8e67227 */ /* 0x000fc800078e00ff */
[----:B------:R-:W-:Y:S02]  /*9780*/  IMAD.MOV R227, RZ, RZ, -R227 ;  /* 0x000000ffffe37224 */ /* 0x000fe400078e0ae3 */
[C---:B------:R-:W-:Y:S01]  /*9790*/  IMAD R225, R251.reuse, R229, R225 ;  /* 0x000000e5fbe17224 */ /* 0x040fe200078e02e1 */
[----:B------:R-:W-:Y:S01]  /*97a0*/  IABS R229, R233 ;  /* 0x000000e900e57213 */ /* 0x000fe20000000000 */
[C---:B------:R-:W-:Y:S01]  /*97b0*/  IMAD R223, R251.reuse, R228, R223 ;  /* 0x000000e4fbdf7224 */ /* 0x040fe200078e02df */
[----:B------:R-:W-:Y:S01]  /*97c0*/  IABS R228, R234 ;  /* 0x000000ea00e47213 */ /* 0x000fe20000000000 */
[----:B------:R-:W-:Y:S02]  /*97d0*/  IMAD.MOV R230, RZ, RZ, -R230 ;  /* 0x000000ffffe67224 */ /* 0x000fe400078e0ae6 */
[C---:B------:R-:W-:Y:S01]  /*97e0*/  IMAD R224, R251.reuse, R227, R224 ;  /* 0x000000e3fbe07224 */ /* 0x040fe200078e02e0 */
[----:B------:R-:W-:Y:S01]  /*97f0*/  IABS R227, R235 ;  /* 0x000000eb00e37213 */ /* 0x000fe20000000000 */
[----:B------:R-:W-:Y:S01]  /*9800*/  IMAD R226, R251, R230, R226 ;  /* 0x000000e6fbe27224 */ /* 0x000fe200078e02e2 */
[----:B------:R-:W-:Y:S01]  /*9810*/  IABS R230, R232 ;  /* 0x000000e800e67213 */ /* 0x000fe20000000000 */
[----:B------:R-:W-:Y:S01]  /*9820*/  IMAD.HI.U32 R233, R248, R229, RZ ;  /* 0x000000e5f8e97227 */ /* 0x000fe200078e00ff */
[----:B------:R-:W-:-:S03]  /*9830*/  IABS R231, R231 ;  /* 0x000000e700e77213 */ /* 0x000fc60000000000 */
[----:B------:R-:W-:-:S04]  /*9840*/  IMAD.HI.U32 R232, R248, R228, RZ ;  /* 0x000000e4f8e87227 */ /* 0x000fc800078e00ff */
[----:B------:R-:W-:-:S04]  /*9850*/  IMAD.HI.U32 R234, R248, R227, RZ ;  /* 0x000000e3f8ea7227 */ /* 0x000fc800078e00ff */
[----:B------:R-:W-:Y:S02]  /*9860*/  IMAD.MOV R235, RZ, RZ, -R233 ;  /* 0x000000ffffeb7224 */ /* 0x000fe400078e0ae9 */
[----:B------:R-:W-:Y:S02]  /*9870*/  IMAD.MOV R232, RZ, RZ, -R232 ;  /* 0x000000ffffe87224 */ /* 0x000fe400078e0ae8 */
[----:B------:R-:W-:Y:S02]  /*9880*/  IMAD.MOV R234, RZ, RZ, -R234 ;  /* 0x000000ffffea7224 */ /* 0x000fe400078e0aea */
[----:B------:R-:W-:-:S04]  /*9890*/  IMAD.HI.U32 R236, R248, R230, RZ ;  /* 0x000000e6f8ec7227 */ /* 0x000fc800078e00ff */
[----:B------:R-:W-:Y:S01]  /*98a0*/  IMAD R229, R251, R235, R229 ;  /* 0x000000ebfbe57224 */ /* 0x000fe200078e02e5 */
[----:B------:R-:W-:Y:S01]  /*98b0*/  IABS R235, R240 ;  /* 0x000000f000eb7213 */ /* 0x000fe20000000000 */
[----:B------:R-:W-:-:S04]  /*98c0*/  IMAD.HI.U32 R233, R248, R231, RZ ;  /* 0x000000e7f8e97227 */ /* 0x000fc800078e00ff */
[C---:B------:R-:W-:Y:S01]  /*98d0*/  IMAD R228, R251.reuse, R232, R228 ;  /* 0x000000e8fbe47224 */ /* 0x040fe200078e02e4 */
[----:B------:R-:W-:Y:S01]  /*98e0*/  IABS R232, R241 ;  /* 0x000000f100e87213 */ /* 0x000fe20000000000 */
[----:B------:R-:W-:Y:S02]  /*98f0*/  IMAD R227, R251, R234, R227 ;  /* 0x000000eafbe37224 */ /* 0x000fe400078e02e3 */
[----:B------:R-:W-:Y:S02]  /*9900*/  IMAD.MOV R234, RZ, RZ, -R236 ;  /* 0x000000ffffea7224 */ /* 0x000fe400078e0aec */
[----:B------:R-:W-:Y:S02]  /*9910*/  IMAD.MOV R236, RZ, RZ, -R233 ;  /* 0x000000ffffec7224 */ /* 0x000fe400078e0ae9 */
[----:B------:R-:W-:Y:S01]  /*9920*/  IMAD.MOV.U32 R233, RZ, RZ, R235 ;  /* 0x000000ffffe97224 */ /* 0x000fe200078e00eb */
[----:B------:R-:W-:Y:S01]  /*9930*/  IABS R235, R237 ;  /* 0x000000ed00eb7213 */ /* 0x000fe20000000000 */
[----:B------:R-:W-:-:S04]  /*9940*/  IMAD.HI.U32 R237, R248, R232, RZ ;  /* 0x000000e8f8ed7227 */ /* 0x000fc800078e00ff */
[----:B------:R-:W-:-:S04]  /*9950*/  IMAD.MOV R237, RZ, RZ, -R237 ;  /* 0x000000ffffed7224 */ /* 0x000fc800078e0aed */
[C---:B------:R-:W-:Y:S02]  /*9960*/  IMAD R232, R251.reuse, R237, R232 ;  /* 0x000000edfbe87224 */ /* 0x040fe400078e02e8 */
[----:B------:R-:W2:Y:S01]  /*9970*/  LDL R237, [R1+0xc40] ;  /* 0x000c400001ed7983 */ /* 0x000ea20000100800 */
[C---:B------:R-:W-:Y:S01]  /*9980*/  IMAD R230, R251.reuse, R234, R230 ;  /* 0x000000eafbe67224 */ /* 0x040fe200078e02e6 */
[----:B------:R-:W-:Y:S01]  /*9990*/  IABS R234, R238 ;  /* 0x000000ee00ea7213 */ /* 0x000fe20000000000 */
[----:B------:R-:W-:Y:S01]  /*99a0*/  IMAD R231, R251, R236, R231 ;  /* 0x000000ecfbe77224 */ /* 0x000fe200078e02e7 */
[----:B------:R-:W-:Y:S01]  /*99b0*/  IABS R236, R239 ;  /* 0x000000ef00ec7213 */ /* 0x000fe20000000000 */
[----:B------:R-:W-:-:S04]  /*99c0*/  IMAD.HI.U32 R238, R248, R233, RZ ;  /* 0x000000e9f8ee7227 */ /* 0x000fc800078e00ff */
[----:B------:R-:W-:-:S04]  /*99d0*/  IMAD.HI.U32 R239, R248, R234, RZ ;  /* 0x000000eaf8ef7227 */ /* 0x000fc800078e00ff */
[----:B------:R-:W-:Y:S02]  /*99e0*/  IMAD.MOV R238, RZ, RZ, -R238 ;  /* 0x000000ffffee7224 */ /* 0x000fe400078e0aee */
[----:B------:R-:W-:Y:S02]  /*99f0*/  IMAD.MOV R240, RZ, RZ, -R239 ;  /* 0x000000fffff07224 */ /* 0x000fe400078e0aef */
[----:B------:R-:W-:-:S04]  /*9a00*/  IMAD.HI.U32 R241, R248, R235, RZ ;  /* 0x000000ebf8f17227 */ /* 0x000fc800078e00ff */
[C---:B------:R-:W-:Y:S02]  /*9a10*/  IMAD R233, R251.reuse, R238, R233 ;  /* 0x000000eefbe97224 */ /* 0x040fe400078e02e9 */
[----:B------:R-:W-:Y:S01]  /*9a20*/  IMAD R234, R251, R240, R234 ;  /* 0x000000f0fbea7224 */ /* 0x000fe200078e02ea */
[----:B------:R-:W-:Y:S01]  /*9a30*/  IABS R240, R245 ;  /* 0x000000f500f07213 */ /* 0x000fe20000000000 */
[----:B------:R-:W-:Y:S02]  /*9a40*/  IMAD.MOV R238, RZ, RZ, -R241 ;  /* 0x000000ffffee7224 */ /* 0x000fe400078e0af1 */
[----:B------:R-:W-:-:S04]  /*9a50*/  IMAD.HI.U32 R239, R248, R236, RZ ;  /* 0x000000ecf8ef7227 */ /* 0x000fc800078e00ff */
[----:B------:R-:W-:Y:S02]  /*9a60*/  IMAD R235, R251, R238, R235 ;  /* 0x000000eefbeb7224 */ /* 0x000fe400078e02eb */
[----:B------:R-:W-:Y:S01]  /*9a70*/  IMAD.MOV.U32 R238, RZ, RZ, R240 ;  /* 0x000000ffffee7224 */ /* 0x000fe200078e00f0 */
[----:B------:R-:W-:Y:S01]  /*9a80*/  IABS R240, R242 ;  /* 0x000000f200f07213 */ /* 0x000fe20000000000 */
[----:B------:R-:W-:Y:S01]  /*9a90*/  IMAD.MOV R241, RZ, RZ, -R239 ;  /* 0x000000fffff17224 */ /* 0x000fe200078e0aef */
[----:B------:R-:W-:-:S03]  /*9aa0*/  IABS R239, R243 ;  /* 0x000000f300ef7213 */ /* 0x000fc60000000000 */
[----:B------:R-:W-:Y:S01]  /*9ab0*/  IMAD R236, R251, R241, R236 ;  /* 0x000000f1fbec7224 */ /* 0x000fe200078e02ec */
[----:B------:R-:W-:Y:S01]  /*9ac0*/  IABS R241, R244 ;  /* 0x000000f400f17213 */ /* 0x000fe20000000000 */
[----:B------:R-:W-:-:S04]  /*9ad0*/  IMAD.HI.U32 R244, R248, R239, RZ ;  /* 0x000000eff8f47227 */ /* 0x000fc800078e00ff */
[----:B------:R-:W-:Y:S01]  /*9ae0*/  IMAD.HI.U32 R245, R248, R240, RZ ;  /* 0x000000f0f8f57227 */ /* 0x000fe200078e00ff */
[C---:B------:R-:W-:Y:S02]  /*9af0*/  ISETP.GT.U32.AND P4, PT, R251.reuse, R4, PT ;  /* 0x00000004fb00720c */ /* 0x040fe40003f84070 */
[C---:B------:R-:W-:Y:S02]  /*9b00*/  ISETP.GT.U32.AND P5, PT, R251.reuse, R3, PT ;  /* 0x00000003fb00720c */ /* 0x040fe40003fa4070 */
[C---:B------:R-:W-:Y:S02]  /*9b10*/  ISETP.GT.U32.AND P2, PT, R251.reuse, R125, PT ;  /* 0x0000007dfb00720c */ /* 0x040fe40003f44070 */
[----:B------:R-:W-:-:S07]  /*9b20*/  ISETP.GT.U32.AND P3, PT, R251, R246, PT ;  /* 0x000000f6fb00720c */ /* 0x000fce0003f64070 */
[--C-:B------:R-:W-:Y:S02]  /*9b30*/  @!P4 IMAD.IADD R4, R4, 0x1, -R251.reuse ;  /* 0x000000010404c824 */ /* 0x100fe400078e0afb */
[--C-:B------:R-:W-:Y:S02]  /*9b40*/  @!P5 IMAD.IADD R3, R3, 0x1, -R251.reuse ;  /* 0x000000010303d824 */ /* 0x100fe400078e0afb */
[--C-:B------:R-:W-:Y:S01]  /*9b50*/  @!P2 IMAD.IADD R125, R125, 0x1, -R251.reuse ;  /* 0x000000017d7da824 */ /* 0x100fe200078e0afb */
[C---:B------:R-:W-:Y:S01]  /*9b60*/  ISETP.GT.U32.AND P2, PT, R251.reuse, R4, PT ;  /* 0x00000004fb00720c */ /* 0x040fe20003f44070 */
[----:B------:R-:W-:Y:S01]  /*9b70*/  @!P3 IMAD.IADD R246, R246, 0x1, -R251 ;  /* 0x00000001f6f6b824 */ /* 0x000fe200078e0afb */
[----:B------:R-:W-:-:S11]  /*9b80*/  ISETP.GT.U32.AND P3, PT, R251, R3, PT ;  /* 0x00000003fb00720c */ /* 0x000fd60003f64070 */
[--C-:B------:R-:W-:Y:S02]  /*9b90*/  @!P2 IMAD.IADD R4, R4, 0x1, -R251.reuse ;  /* 0x000000010404a824 */ /* 0x100fe400078e0afb */
[----:B------:R-:W-:Y:S01]  /*9ba0*/  @!P3 IMAD.IADD R3, R3, 0x1, -R251 ;  /* 0x000000010303b824 */ /* 0x000fe200078e0afb */
[----:B--2---:R-:W-:-:S05]  /*9bb0*/  IABS R237, R237 ;  /* 0x000000ed00ed7213 */ /* 0x004fca0000000000 */
[----:B------:R-:W-:-:S04]  /*9bc0*/  IMAD.HI.U32 R242, R248, R237, RZ ;  /* 0x000000edf8f27227 */ /* 0x000fc800078e00ff */
[----:B------:R-:W-:-:S04]  /*9bd0*/  IMAD.MOV R242, RZ, RZ, -R242 ;  /* 0x000000fffff27224 */ /* 0x000fc800078e0af2 */
[C---:B------:R-:W-:Y:S02]  /*9be0*/  IMAD R237, R251.reuse, R242, R237 ;  /* 0x000000f2fbed7224 */ /* 0x040fe400078e02ed */
[----:B------:R-:W-:Y:S02]  /*9bf0*/  IMAD.MOV R242, RZ, RZ, -R244 ;  /* 0x000000fffff27224 */ /* 0x000fe400078e0af4 */
[----:B------:R-:W-:Y:S02]  /*9c00*/  IMAD.MOV R244, RZ, RZ, -R245 ;  /* 0x000000fffff47224 */ /* 0x000fe400078e0af5 */
[----:B------:R-:W2:Y:S01]  /*9c10*/  LDL.LU R245, [R1+0x1c] ;  /* 0x00001c0001f57983 */ /* 0x000ea20000300800 */
[----:B------:R-:W-:-:S03]  /*9c20*/  IMAD R239, R251, R242, R239 ;  /* 0x000000f2fbef7224 */ /* 0x000fc600078e02ef */
[----:B------:R-:W3:Y:S04]  /*9c30*/  LDL R242, [R1+0xc54] ;  /* 0x000c540001f27983 */ /* 0x000ee80000100800 */
[----:B------:R0:W-:Y:S04]  /*9c40*/  STL [R1+0x24], R4 ;  /* 0x0000240401007387 */ /* 0x0001e80000100800 */
[----:B0-----:R-:W4:Y:S04]  /*9c50*/  LDL.LU R4, [R1+0x1020] ;  /* 0x0010200001047983 */ /* 0x001f280000300800 */
[----:B------:R0:W-:Y:S04]  /*9c60*/  STL [R1+0x20], R3 ;  /* 0x0000200301007387 */ /* 0x0001e80000100800 */
[----:B0-----:R-:W3:Y:S01]  /*9c70*/  LDL.LU R3, [R1+0x101c] ;  /* 0x00101c0001037983 */ /* 0x001ee20000300800 */
[----:B------:R-:W-:-:S02]  /*9c80*/  ISETP.GT.U32.AND P1, PT, R251, R124, PT ;  /* 0x0000007cfb00720c */ /* 0x000fc40003f24070 */
[C---:B------:R-:W-:Y:S02]  /*9c90*/  ISETP.GT.U32.AND P4, PT, R251.reuse, R247, PT ;  /* 0x000000f7fb00720c */ /* 0x040fe40003f84070 */
[C---:B------:R-:W-:Y:S02]  /*9ca0*/  ISETP.GT.U32.AND P5, PT, R251.reuse, R0, PT ;  /* 0x00000000fb00720c */ /* 0x040fe40003fa4070 */
[----:B------:R-:W-:-:S07]  /*9cb0*/  ISETP.GT.U32.AND P6, PT, R251, R250, PT ;  /* 0x000000fafb00720c */ /* 0x000fce0003fc4070 */
[--C-:B------:R-:W-:Y:S01]  /*9cc0*/  @!P1 IMAD.IADD R124, R124, 0x1, -R251.reuse ;  /* 0x000000017c7c9824 */ /* 0x100fe200078e0afb */
[----:B------:R-:W-:Y:S01]  /*9cd0*/  ISETP.GT.U32.AND P1, PT, R251, R252, PT ;  /* 0x000000fcfb00720c */ /* 0x000fe20003f24070 */
[--C-:B------:R-:W-:Y:S02]  /*9ce0*/  @!P4 IMAD.IADD R247, R247, 0x1, -R251.reuse ;  /* 0x00000001f7f7c824 */ /* 0x100fe400078e0afb */
[--C-:B------:R-:W-:Y:S01]  /*9cf0*/  @!P5 IMAD.IADD R0, R0, 0x1, -R251.reuse ;  /* 0x000000010000d824 */ /* 0x100fe200078e0afb */
[C---:B------:R-:W-:Y:S01]  /*9d00*/  ISETP.GT.U32.AND P5, PT, R251.reuse, R124, PT ;  /* 0x0000007cfb00720c */ /* 0x040fe20003fa4070 */
[----:B------:R-:W-:Y:S01]  /*9d10*/  @!P6 IMAD.IADD R250, R250, 0x1, -R251 ;  /* 0x00000001fafae824 */ /* 0x000fe200078e0afb */
[----:B------:R-:W-:-:S07]  /*9d20*/  ISETP.GT.U32.AND P3, PT, R251, R247, PT ;  /* 0x000000f7fb00720c */ /* 0x000fce0003f64070 */
[--C-:B------:R-:W-:Y:S01]  /*9d30*/  @!P1 IMAD.IADD R252, R252, 0x1, -R251.reuse ;  /* 0x00000001fcfc9824 */ /* 0x100fe200078e0afb */
[C---:B------:R-:W-:Y:S02]  /*9d40*/  ISETP.GT.U32.AND P1, PT, R251.reuse, R125, PT ;  /* 0x0000007dfb00720c */ /* 0x040fe40003f24070 */
[C---:B------:R-:W-:Y:S01]  /*9d50*/  ISETP.GT.U32.AND P2, PT, R251.reuse, R246, PT ;  /* 0x000000f6fb00720c */ /* 0x040fe20003f44070 */
[--C-:B------:R-:W-:Y:S01]  /*9d60*/  @!P5 IMAD.IADD R124, R124, 0x1, -R251.reuse ;  /* 0x000000017c7cd824 */ /* 0x100fe200078e0afb */
[----:B------:R-:W-:Y:S01]  /*9d70*/  ISETP.GT.U32.AND P6, PT, R251, R2, PT ;  /* 0x00000002fb00720c */ /* 0x000fe20003fc4070 */
[----:B------:R-:W-:Y:S01]  /*9d80*/  @!P3 IMAD.IADD R247, R247, 0x1, -R251 ;  /* 0x00000001f7f7b824 */ /* 0x000fe200078e0afb */
[----:B------:R-:W-:-:S07]  /*9d90*/  ISETP.GT.U32.AND P3, PT, R251, R5, PT ;  /* 0x00000005fb00720c */ /* 0x000fce0003f64070 */
[--C-:B------:R-:W-:Y:S02]  /*9da0*/  @!P1 IMAD.IADD R125, R125, 0x1, -R251.reuse ;  /* 0x000000017d7d9824 */ /* 0x100fe400078e0afb */
[--C-:B------:R-:W-:Y:S02]  /*9db0*/  @!P2 IMAD.IADD R246, R246, 0x1, -R251.reuse ;  /* 0x00000001f6f6a824 */ /* 0x100fe400078e0afb */
[--C-:B------:R-:W-:Y:S02]  /*9dc0*/  @!P6 IMAD.IADD R2, R2, 0x1, -R251.reuse ;  /* 0x000000010202e824 */ /* 0x100fe400078e0afb */
[----:B------:R-:W-:Y:S01]  /*9dd0*/  @!P3 IMAD.IADD R5, R5, 0x1, -R251 ;  /* 0x000000010505b824 */ /* 0x000fe200078e0afb */
[C---:B------:R-:W-:Y:S02]  /*9de0*/  ISETP.GT.U32.AND P3, PT, R251.reuse, R12, PT ;  /* 0x0000000cfb00720c */ /* 0x040fe40003f64070 */
[----:B------:R-:W-:-:S11]  /*9df0*/  ISETP.GT.U32.AND P6, PT, R251, R2, PT ;  /* 0x00000002fb00720c */ /* 0x000fd60003fc4070 */
[--C-:B------:R-:W-:Y:S02]  /*9e00*/  @!P3 IMAD.IADD R12, R12, 0x1, -R251.reuse ;  /* 0x000000010c0cb824 */ /* 0x100fe400078e0afb */
[----:B------:R-:W-:Y:S01]  /*9e10*/  @!P6 IMAD.IADD R2, R2, 0x1, -R251 ;  /* 0x000000010202e824 */ /* 0x000fe200078e0afb */
[----:B------:R-:W-:-:S13]  /*9e20*/  ISETP.GT.U32.AND P6, PT, R251, R9, PT ;  /* 0x00000009fb00720c */ /* 0x000fda0003fc4070 */
[----:B------:R-:W-:Y:S01]  /*9e30*/  @!P6 IMAD.IADD R9, R9, 0x1, -R251 ;  /* 0x000000010909e824 */ /* 0x000fe200078e0afb */
[----:B--2---:R-:W-:-:S13]  /*9e40*/  ISETP.GT.U32.AND P0, PT, R251, R245, PT ;  /* 0x000000f5fb00720c */ /* 0x004fda0003f04070 */
[----:B------:R-:W-:Y:S01]  /*9e50*/  @!P0 IMAD.IADD R245, R245, 0x1, -R251 ;  /* 0x00000001f5f58824 */ /* 0x000fe200078e0afb */
[----:B------:R-:W-:-:S04]  /*9e60*/  ISETP.GT.U32.AND P0, PT, R251, R249, PT ;  /* 0x000000f9fb00720c */ /* 0x000fc80003f04070 */
[----:B------:R-:W-:-:S09]  /*9e70*/  ISETP.GT.U32.AND P4, PT, R251, R245, PT ;  /* 0x000000f5fb00720c */ /* 0x000fd20003f84070 */
[----:B------:R-:W-:Y:S01]  /*9e80*/  @!P0 IMAD.IADD R249, R249, 0x1, -R251 ;  /* 0x00000001f9f98824 */ /* 0x000fe200078e0afb */
[----:B------:R-:W-:-:S03]  /*9e90*/  ISETP.GT.U32.AND P0, PT, R251, R250, PT ;  /* 0x000000fafb00720c */ /* 0x000fc60003f04070 */
[----:B------:R-:W-:Y:S01]  /*9ea0*/  @!P4 IMAD.IADD R245, R245, 0x1, -R251 ;  /* 0x00000001f5f5c824 */ /* 0x000fe200078e0afb */
[C---:B------:R-:W-:Y:S02]  /*9eb0*/  ISETP.GT.U32.AND P4, PT, R251.reuse, R0, PT ;  /* 0x00000000fb00720c */ /* 0x040fe40003f84070 */
[C---:B---3--:R-:W-:Y:S02]  /*9ec0*/  ISETP.GT.U32.AND P1, PT, R251.reuse, R3, PT ;  /* 0x00000003fb00720c */ /* 0x048fe40003f24070 */
[C---:B------:R-:W-:Y:S02]  /*9ed0*/  ISETP.GT.U32.AND P5, PT, R251.reuse, R249, PT ;  /* 0x000000f9fb00720c */ /* 0x040fe40003fa4070 */
[----:B----4-:R-:W-:-:S03]  /*9ee0*/  ISETP.GT.U32.AND P2, PT, R251, R4, PT ;  /* 0x00000004fb00720c */ /* 0x010fc60003f44070 */
[----:B------:R-:W-:Y:S01]  /*9ef0*/  @!P0 IMAD.IADD R250, R250, 0x1, -R251 ;  /* 0x00000001fafa8824 */ /* 0x000fe200078e0afb */
[----:B------:R-:W-:-:S03]  /*9f00*/  ISETP.GT.U32.AND P0, PT, R251, R252, PT ;  /* 0x000000fcfb00720c */ /* 0x000fc60003f04070 */
[--C-:B------:R-:W-:Y:S01]  /*9f10*/  @!P4 IMAD.IADD R0, R0, 0x1, -R251.reuse ;  /* 0x000000010000c824 */ /* 0x100fe200078e0afb */
[----:B------:R-:W-:Y:S01]  /*9f20*/  ISETP.GT.U32.AND P4, PT, R251, R6, PT ;  /* 0x00000006fb00720c */ /* 0x000fe20003f84070 */
[--C-:B------:R-:W-:Y:S01]  /*9f30*/  @!P1 IMAD.IADD R3, R3, 0x1, -R251.reuse ;  /* 0x0000000103039824 */ /* 0x100fe200078e0afb */
[----:B------:R-:W-:Y:S01]  /*9f40*/  ISETP.GT.U32.AND P1, PT, R251, R10, PT ;  /* 0x0000000afb00720c */ /* 0x000fe20003f24070 */
[--C-:B------:R-:W-:Y:S01]  /*9f50*/  @!P5 IMAD.IADD R249, R249, 0x1, -R251.reuse ;  /* 0x00000001f9f9d824 */ /* 0x100fe200078e0afb */
[C---:B------:R-:W-:Y:S01]  /*9f60*/  ISETP.GT.U32.AND P5, PT, R251.reuse, R7, PT ;  /* 0x00000007fb00720c */ /* 0x040fe20003fa4070 */
[----:B------:R-:W-:Y:S01]  /*9f70*/  @!P2 IMAD.IADD R4, R4, 0x1, -R251 ;  /* 0x000000010404a824 */ /* 0x000fe200078e0afb */
[----:B------:R-:W-:-:S03]  /*9f80*/  ISETP.GT.U32.AND P2, PT, R251, R11, PT ;  /* 0x0000000bfb00720c */ /* 0x000fc60003f44070 */
[----:B------:R-:W-:Y:S01]  /*9f90*/  @!P0 IMAD.IADD R252, R252, 0x1, -R251 ;  /* 0x00000001fcfc8824 */ /* 0x000fe200078e0afb */
[----:B------:R-:W-:-:S03]  /*9fa0*/  ISETP.GT.U32.AND P0, PT, R251, R8, PT ;  /* 0x00000008fb00720c */ /* 0x000fc60003f04070 */
[--C-:B------:R-:W-:Y:S01]  /*9fb0*/  @!P4 IMAD.IADD R6, R6, 0x1, -R251.reuse ;  /* 0x000000010606c824 */ /* 0x100fe200078e0afb */
[C---:B------:R-:W-:Y:S01]  /*9fc0*/  ISETP.GT.U32.AND P4, PT, R251.reuse, R13, PT ;  /* 0x0000000dfb00720c */ /* 0x040fe20003f84070 */
[--C-:B------:R-:W-:Y:S01]  /*9fd0*/  @!P1 IMAD.IADD R10, R10, 0x1, -R251.reuse ;  /* 0x000000010a0a9824 */ /* 0x100fe200078e0afb */
[----:B------:R-:W-:Y:S01]  /*9fe0*/  ISETP.GT.U32.AND P1, PT, R251, R4, PT ;  /* 0x00000004fb00720c */ /* 0x000fe20003f24070 */
[--C-:B------:R-:W-:Y:S01]  /*9ff0*/  @!P5 IMAD.IADD R7, R7, 0x1, -R251.reuse ;  /* 0x000000010707d824 */ /* 0x100fe200078e0afb */
[C---:B------:R-:W-:Y:S02]  /*a000*/  ISETP.GT.U32.AND P5, PT, R251.reuse, R14, PT ;  /* 0x0000000efb00720c */ /* 0x040fe40003fa4070 */
[----:B------:R-:W-:Y:S01]  /*a010*/  ISETP.GT.U32.AND P3, PT, R251, R6, PT ;  /* 0x00000006fb00720c */ /* 0x000fe20003f64070 */
[--C-:B------:R-:W-:Y:S02]  /*a020*/  @!P2 IMAD.IADD R11, R11, 0x1, -R251.reuse ;  /* 0x000000010b0ba824 */ /* 0x100fe400078e0afb */
[----:B------:R-:W-:Y:S01]  /*a030*/  @!P0 IMAD.IADD R8, R8, 0x1, -R251 ;  /* 0x0000000108088824 */ /* 0x000fe200078e0afb */
[----:B------:R-:W-:-:S03]  /*a040*/  ISETP.GT.U32.AND P0, PT, R251, R15, PT ;  /* 0x0000000ffb00720c */ /* 0x000fc60003f04070 */
[--C-:B------:R-:W-:Y:S01]  /*a050*/  @!P4 IMAD.IADD R13, R13, 0x1, -R251.reuse ;  /* 0x000000010d0dc824 */ /* 0x100fe200078e0afb */
[C---:B------:R-:W-:Y:S02]  /*a060*/  ISETP.GT.U32.AND P4, PT, R251.reuse, R7, PT ;  /* 0x00000007fb00720c */ /* 0x040fe40003f84070 */
[C---:B------:R-:W-:Y:S01]  /*a070*/  ISETP.GT.U32.AND P2, PT, R251.reuse, R5, PT ;  /* 0x00000005fb00720c */ /* 0x040fe20003f44070 */
[--C-:B------:R-:W-:Y:S01]  /*a080*/  @!P1 IMAD.IADD R4, R4, 0x1, -R251.reuse ;  /* 0x0000000104049824 */ /* 0x100fe200078e0afb */
[C---:B------:R-:W-:Y:S01]  /*a090*/  ISETP.GT.U32.AND P1, PT, R251.reuse, R10, PT ;  /* 0x0000000afb00720c */ /* 0x040fe20003f24070 */
[--C-:B------:R-:W-:Y:S01]  /*a0a0*/  @!P5 IMAD.IADD R14, R14, 0x1, -R251.reuse ;  /* 0x000000010e0ed824 */ /* 0x100fe200078e0afb */
[C---:B------:R-:W-:Y:S01]  /*a0b0*/  ISETP.GT.U32.AND P5, PT, R251.reuse, R8, PT ;  /* 0x00000008fb00720c */ /* 0x040fe20003fa4070 */
[--C-:B------:R-:W-:Y:S01]  /*a0c0*/  @!P3 IMAD.IADD R6, R6, 0x1, -R251.reuse ;  /* 0x000000010606b824 */ /* 0x100fe200078e0afb */
[----:B------:R-:W-:Y:S01]  /*a0d0*/  ISETP.GT.U32.AND P3, PT, R251, R12, PT ;  /* 0x0000000cfb00720c */ /* 0x000fe20003f64070 */
[----:B------:R-:W-:Y:S01]  /*a0e0*/  @!P0 IMAD.IADD R15, R15, 0x1, -R251 ;  /* 0x000000010f0f8824 */ /* 0x000fe200078e0afb */
[----:B------:R-:W-:-:S03]  /*a0f0*/  ISETP.GT.U32.AND P0, PT, R251, R9, PT ;  /* 0x00000009fb00720c */ /* 0x000fc60003f04070 */
[--C-:B------:R-:W-:Y:S01]  /*a100*/  @!P4 IMAD.IADD R7, R7, 0x1, -R251.reuse ;  /* 0x000000010707c824 */ /* 0x100fe200078e0afb */
[----:B------:R-:W-:Y:S01]  /*a110*/  ISETP.GT.U32.AND P4, PT, R251, R13, PT ;  /* 0x0000000dfb00720c */ /* 0x000fe20003f84070 */
[--C-:B------:R-:W-:Y:S01]  /*a120*/  @!P2 IMAD.IADD R5, R5, 0x1, -R251.reuse ;  /* 0x000000010505a824 */ /* 0x100fe200078e0afb */
[C---:B------:R-:W-:Y:S01]  /*a130*/  ISETP.GT.U32.AND P2, PT, R251.reuse, R11, PT ;  /* 0x0000000bfb00720c */ /* 0x040fe20003f44070 */
[--C-:B------:R-:W-:Y:S01]  /*a140*/  @!P1 IMAD.IADD R10, R10, 0x1, -R251.reuse ;  /* 0x000000010a0a9824 */ /* 0x100fe200078e0afb */
[C---:B------:R-:W-:Y:S01]  /*a150*/  ISETP.GT.U32.AND P6, PT, R251.reuse, R3, PT ;  /* 0x00000003fb00720c */ /* 0x040fe20003fc4070 */
[--C-:B------:R-:W-:Y:S01]  /*a160*/  @!P5 IMAD.IADD R8, R8, 0x1, -R251.reuse ;  /* 0x000000010808d824 */ /* 0x100fe200078e0afb */
[C---:B------:R-:W-:Y:S01]  /*a170*/  ISETP.GT.U32.AND P1, PT, R251.reuse, R17, PT ;  /* 0x00000011fb00720c */ /* 0x040fe20003f24070 */
[--C-:B------:R-:W-:Y:S01]  /*a180*/  @!P3 IMAD.IADD R12, R12, 0x1, -R251.reuse ;  /* 0x000000010c0cb824 */ /* 0x100fe200078e0afb */
[C---:B------:R-:W-:Y:S02]  /*a190*/  ISETP.GT.U32.AND P5, PT, R251.reuse, R14, PT ;  /* 0x0000000efb00720c */ /* 0x040fe40003fa4070 */
[----:B------:R-:W-:Y:S01]  /*a1a0*/  ISETP.GT.U32.AND P3, PT, R251, R19, PT ;  /* 0x00000013fb00720c */ /* 0x000fe20003f64070 */
[----:B------:R-:W-:-:S02]  /*a1b0*/  @!P0 IMAD.IADD R9, R9, 0x1, -R251 ;  /* 0x0000000109098824 */ /* 0x000fc400078e0afb */
[--C-:B------:R-:W-:Y:S01]  /*a1c0*/  @!P4 IMAD.IADD R13, R13, 0x1, -R251.reuse ;  /* 0x000000010d0dc824 */ /* 0x100fe200078e0afb */
[----:B------:R-:W-:Y:S01]  /*a1d0*/  ISETP.GT.U32.AND P4, PT, R251, R20, PT ;  /* 0x00000014fb00720c */ /* 0x000fe20003f84070 */
[--C-:B------:R-:W-:Y:S01]  /*a1e0*/  @!P2 IMAD.IADD R11, R11, 0x1, -R251.reuse ;  /* 0x000000010b0ba824 */ /* 0x100fe200078e0afb */
[----:B------:R-:W-:Y:S01]  /*a1f0*/  ISETP.GT.U32.AND P0, PT, R251, R16, PT ;  /* 0x00000010fb00720c */ /* 0x000fe20003f04070 */
[--C-:B------:R-:W-:Y:S01]  /*a200*/  @!P6 IMAD.IADD R3, R3, 0x1, -R251.reuse ;  /* 0x000000010303e824 */ /* 0x100fe200078e0afb */
[----:B------:R-:W-:Y:S01]  /*a210*/  ISETP.GT.U32.AND P2, PT, R251, R18, PT ;  /* 0x00000012fb00720c */ /* 0x000fe20003f44070 */
[--C-:B------:R-:W-:Y:S01]  /*a220*/  @!P1 IMAD.IADD R17, R17, 0x1, -R251.reuse ;  /* 0x0000000111119824 */ /* 0x100fe200078e0afb */
[C---:B------:R-:W-:Y:S01]  /*a230*/  ISETP.GT.U32.AND P6, PT, R251.reuse, R15, PT ;  /* 0x0000000ffb00720c */ /* 0x040fe20003fc4070 */
[--C-:B------:R-:W-:Y:S01]  /*a240*/  @!P5 IMAD.IADD R14, R14, 0x1, -R251.reuse ;  /* 0x000000010e0ed824 */ /* 0x100fe200078e0afb */
[----:B------:R-:W-:Y:S01]  /*a250*/  ISETP.GT.U32.AND P1, PT, R251, R24, PT ;  /* 0x00000018fb00720c */ /* 0x000fe20003f24070 */
[----:B------:R-:W-:Y:S01]  /*a260*/  @!P3 IMAD.IADD R19, R19, 0x1, -R251 ;  /* 0x000000011313b824 */ /* 0x000fe200078e0afb */
[----:B------:R-:W-:-:S02]  /*a270*/  ISETP.GT.U32.AND P5, PT, R251, R21, PT ;  /* 0x00000015fb00720c */ /* 0x000fc40003fa4070 */
[C---:B------:R-:W-:Y:S01]  /*a280*/  ISETP.GT.U32.AND P3, PT, R251.reuse, R26, PT ;  /* 0x0000001afb00720c */ /* 0x040fe20003f64070 */
[--C-:B------:R-:W-:Y:S01]  /*a290*/  @!P4 IMAD.IADD R20, R20, 0x1, -R251.reuse ;  /* 0x000000011414c824 */ /* 0x100fe200078e0afb */
[C---:B------:R-:W-:Y:S01]  /*a2a0*/  ISETP.GT.U32.AND P4, PT, R251.reuse, R27, PT ;  /* 0x0000001bfb00720c */ /* 0x040fe20003f84070 */
[--C-:B------:R-:W-:Y:S01]  /*a2b0*/  @!P0 IMAD.IADD R16, R16, 0x1, -R251.reuse ;  /* 0x0000000110108824 */ /* 0x100fe200078e0afb */
[C---:B------:R-:W-:Y:S01]  /*a2c0*/  ISETP.GT.U32.AND P0, PT, R251.reuse, R23, PT ;  /* 0x00000017fb00720c */ /* 0x040fe20003f04070 */
[--C-:B------:R-:W-:Y:S01]  /*a2d0*/  @!P2 IMAD.IADD R18, R18, 0x1, -R251.reuse ;  /* 0x000000011212a824 */ /* 0x100fe200078e0afb */
[----:B------:R-:W-:Y:S01]  /*a2e0*/  ISETP.GT.U32.AND P2, PT, R251, R25, PT ;  /* 0x00000019fb00720c */ /* 0x000fe20003f44070 */
        /* <DEDUP_REMOVED lines=9> */
[----:B------:R-:W-:Y:S01]  /*a380*/  ISETP.GT.U32.AND P4, PT, R251, R21, PT ;  /* 0x00000015fb00720c */ /* 0x000fe20003f84070 */
[--C-:B------:R-:W-:Y:S01]  /*a390*/  @!P0 IMAD.IADD R23, R23, 0x1, -R251.reuse ;  /* 0x0000000117178824 */ /* 0x100fe200078e0afb */
[----:B------:R-:W-:Y:S01]  /*a3a0*/  ISETP.GT.U32.AND P0, PT, R251, R17, PT ;  /* 0x00000011fb00720c */ /* 0x000fe20003f04070 */
[--C-:B------:R-:W-:Y:S01]  /*a3b0*/  @!P2 IMAD.IADD R25, R25, 0x1, -R251.reuse ;  /* 0x000000011919a824 */ /* 0x100fe200078e0afb */
[----:B------:R-:W-:Y:S01]  /*a3c0*/  ISETP.GT.U32.AND P2, PT, R251, R19, PT ;  /* 0x00000013fb00720c */ /* 0x000fe20003f44070 */
[----:B------:R-:W-:-:S02]  /*a3d0*/  @!P6 IMAD.IADD R22, R22, 0x1, -R251 ;  /* 0x000000011616e824 */ /* 0x000fc400078e0afb */
[--C-:B------:R-:W-:Y:S01]  /*a3e0*/  @!P1 IMAD.IADD R18, R18, 0x1, -R251.reuse ;  /* 0x0000000112129824 */ /* 0x100fe200078e0afb */
[C---:B------:R-:W-:Y:S01]  /*a3f0*/  ISETP.GT.U32.AND P1, PT, R251.reuse, R24, PT ;  /* 0x00000018fb00720c */ /* 0x040fe20003f24070 */
[--C-:B------:R-:W-:Y:S01]  /*a400*/  @!P5 IMAD.IADD R28, R28, 0x1, -R251.reuse ;  /* 0x000000011c1cd824 */ /* 0x100fe200078e0afb */
[C---:B------:R-:W-:Y:S01]  /*a410*/  ISETP.GT.U32.AND P5, PT, R251.reuse, R22, PT ;  /* 0x00000016fb00720c */ /* 0x040fe20003fa4070 */
[--C-:B------:R-:W-:Y:S01]  /*a420*/  @!P3 IMAD.IADD R20, R20, 0x1, -R251.reuse ;  /* 0x000000011414b824 */ /* 0x100fe200078e0afb */
[C---:B------:R-:W-:Y:S02]  /*a430*/  ISETP.GT.U32.AND P3, PT, R251.reuse, R26, PT ;  /* 0x0000001afb00720c */ /* 0x040fe40003f64070 */
        /* <DEDUP_REMOVED lines=35> */
[----:B------:R-:W-:-:S02]  /*a670*/  @!P1 IMAD.IADD R38, R38, 0x1, -R251 ;  /* 0x0000000126269824 */ /* 0x000fc400078e0afb */
[--C-:B------:R-:W-:Y:S01]  /*a680*/  @!P5 IMAD.IADD R36, R36, 0x1, -R251.reuse ;  /* 0x000000012424d824 */ /* 0x100fe200078e0afb */
[C---:B------:R-:W-:Y:S01]  /*a690*/  ISETP.GT.U32.AND P1, PT, R251.reuse, R32, PT ;  /* 0x00000020fb00720c */ /* 0x040fe20003f24070 */
[--C-:B------:R-:W-:Y:S01]  /*a6a0*/  @!P3 IMAD.IADD R40, R40, 0x1, -R251.reuse ;  /* 0x000000012828b824 */ /* 0x100fe200078e0afb */
[----:B------:R-:W-:Y:S01]  /*a6b0*/  ISETP.GT.U32.AND P5, PT, R251, R30, PT ;  /* 0x0000001efb00720c */ /* 0x000fe20003fa4070 */
[--C-:B------:R-:W-:Y:S01]  /*a6c0*/  @!P6 IMAD.IADD R35, R35, 0x1, -R251.reuse ;  /* 0x000000012323e824 */ /* 0x100fe200078e0afb */
[----:B------:R-:W-:Y:S01]  /*a6d0*/  ISETP.GT.U32.AND P3, PT, R251, R34, PT ;  /* 0x00000022fb00720c */ /* 0x000fe20003f64070 */
[--C-:B------:R-:W-:Y:S02]  /*a6e0*/  @!P4 IMAD.IADD R41, R41, 0x1, -R251.reuse ;  /* 0x000000012929c824 */ /* 0x100fe400078e0afb */
        /* <DEDUP_REMOVED lines=57> */
[----:B------:R-:W-:Y:S01]  /*aa80*/  @!P2 IMAD.IADD R53, R53, 0x1, -R251 ;  /* 0x000000013535a824 */ /* 0x000fe200078e0afb */
[----:B------:R-:W-:-:S03]  /*aa90*/  ISETP.GT.U32.AND P2, PT, R251, R47, PT ;  /* 0x0000002ffb00720c */ /* 0x000fc60003f44070 */
        /* <DEDUP_REMOVED lines=45> */
[C---:B------:R-:W-:Y:S02]  /*ad70*/  ISETP.GT.U32.AND P5, PT, R251.reuse, R58, PT ;  /* 0x0000003afb00720c */ /* 0x040fe40003fa4070 */
[----:B------:R-:W-:Y:S01]  /*ad80*/  ISETP.GT.U32.AND P3, PT, R251, R62, PT ;  /* 0x0000003efb00720c */ /* 0x000fe20003f64070 */
[--C-:B------:R-:W-:Y:S02]  /*ad90*/  @!P6 IMAD.IADD R61, R61, 0x1, -R251.reuse ;  /* 0x000000013d3de824 */ /* 0x100fe400078e0afb */
        /* <DEDUP_REMOVED lines=60> */
[----:B------:R0:W-:Y:S01]  /*b160*/  STL [R1+0x18], R124 ;  /* 0x0000187c01007387 */ /* 0x0001e20000100800 */
[--C-:B------:R-:W-:Y:S01]  /*b170*/  @!P1 IMAD.IADD R74, R74, 0x1, -R251.reuse ;  /* 0x000000014a4a9824 */ /* 0x100fe200078e0afb */
[C---:B------:R-:W-:Y:S01]  /*b180*/  ISETP.GT.U32.AND P1, PT, R251.reuse, R81, PT ;  /* 0x00000051fb00720c */ /* 0x040fe20003f24070 */
[--C-:B------:R-:W-:Y:S01]  /*b190*/  @!P5 IMAD.IADD R72, R72, 0x1, -R251.reuse ;  /* 0x000000014848d824 */ /* 0x100fe200078e0afb */
[----:B------:R-:W-:Y:S01]  /*b1a0*/  STL [R1+0x1c], R245 ;  /* 0x00001cf501007387 */ /* 0x000fe20000100800 */
[----:B------:R-:W-:Y:S01]  /*b1b0*/  @!P3 IMAD.IADD R76, R76, 0x1, -R251 ;  /* 0x000000014c4cb824 */ /* 0x000fe200078e0afb */
[C---:B------:R-:W-:Y:S02]  /*b1c0*/  ISETP.GT.U32.AND P5, PT, R251.reuse, R78, PT ;  /* 0x0000004efb00720c */ /* 0x040fe40003fa4070 */
[C---:B------:R-:W-:Y:S01]  /*b1d0*/  ISETP.GT.U32.AND P3, PT, R251.reuse, R83, PT ;  /* 0x00000053fb00720c */ /* 0x040fe20003f64070 */
[----:B0-----:R-:W2:Y:S01]  /*b1e0*/  LDL.LU R124, [R1+0x1018] ;  /* 0x00101800017c7983 */ /* 0x001ea20000300800 */
[----:B------:R-:W-:-:S03]  /*b1f0*/  ISETP.GT.U32.AND P6, PT, R251, R68, PT ;  /* 0x00000044fb00720c */ /* 0x000fc60003fc4070 */
[----:B------:R0:W-:Y:S01]  /*b200*/  STL [R1+0x14], R250 ;  /* 0x000014fa01007387 */ /* 0x0001e20000100800 */
[--C-:B------:R-:W-:Y:S01]  /*b210*/  @!P4 IMAD.IADD R77, R77, 0x1, -R251.reuse ;  /* 0x000000014d4dc824 */ /* 0x100fe200078e0afb */
[----:B------:R-:W-:Y:S01]  /*b220*/  ISETP.GT.U32.AND P4, PT, R251, R84, PT ;  /* 0x00000054fb00720c */ /* 0x000fe20003f84070 */
[--C-:B------:R-:W-:Y:S01]  /*b230*/  @!P0 IMAD.IADD R73, R73, 0x1, -R251.reuse ;  /* 0x0000000149498824 */ /* 0x100fe200078e0afb */
[----:B------:R-:W-:Y:S01]  /*b240*/  ISETP.GT.U32.AND P0, PT, R251, R79, PT ;  /* 0x0000004ffb00720c */ /* 0x000fe20003f04070 */
[----:B0-----:R-:W3:Y:S04]  /*b250*/  LDL.LU R250, [R1+0x1014] ;  /* 0x0010140001fa7983 */ /* 0x001ee80000300800 */
[----:B------:R0:W-:Y:S01]  /*b260*/  STL [R1+0x10], R125 ;  /* 0x0000107d01007387 */ /* 0x0001e20000100800 */
[----:B------:R-:W-:Y:S01]  /*b270*/  @!P2 IMAD.IADD R75, R75, 0x1, -R251 ;  /* 0x000000014b4ba824 */ /* 0x000fe200078e0afb */
[----:B------:R-:W-:-:S02]  /*b280*/  ISETP.GT.U32.AND P2, PT, R251, R82, PT ;  /* 0x00000052fb00720c */ /* 0x000fc40003f44070 */
[----:B0-----:R-:W4:Y:S04]  /*b290*/  LDL.LU R125, [R1+0x1010] ;  /* 0x00101000017d7983 */ /* 0x001f280000300800 */
[----:B------:R0:W-:Y:S01]  /*b2a0*/  STL [R1+0xc], R246 ;  /* 0x00000cf601007387 */ /* 0x0001e20000100800 */
[--C-:B------:R-:W-:Y:S01]  /*b2b0*/  @!P1 IMAD.IADD R81, R81, 0x1, -R251.reuse ;  /* 0x0000000151519824 */ /* 0x100fe200078e0afb */
[C---:B------:R-:W-:Y:S02]  /*b2c0*/  ISETP.GT.U32.AND P1, PT, R251.reuse, R88, PT ;  /* 0x00000058fb00720c */ /* 0x040fe40003f24070 */
[----:B0-----:R-:W2:Y:S04]  /*b2d0*/  LDL.LU R246, [R1+0x100c] ;  /* 0x00100c0001f67983 */ /* 0x001ea80000300800 */
[----:B------:R0:W-:Y:S01]  /*b2e0*/  STL [R1+0x8], R247 ;  /* 0x000008f701007387 */ /* 0x0001e20000100800 */
[--C-:B------:R-:W-:Y:S01]  /*b2f0*/  @!P5 IMAD.IADD R78, R78, 0x1, -R251.reuse ;  /* 0x000000014e4ed824 */ /* 0x100fe200078e0afb */
[----:B------:R-:W-:Y:S01]  /*b300*/  ISETP.GT.U32.AND P5, PT, R251, R85, PT ;  /* 0x00000055fb00720c */ /* 0x000fe20003fa4070 */
[--C-:B------:R-:W-:Y:S01]  /*b310*/  @!P3 IMAD.IADD R83, R83, 0x1, -R251.reuse ;  /* 0x000000015353b824 */ /* 0x100fe200078e0afb */
[----:B0-----:R-:W3:Y:S04]  /*b320*/  LDL.LU R247, [R1+0x1008] ;  /* 0x0010080001f77983 */ /* 0x001ee80000300800 */
[----:B------:R0:W-:Y:S01]  /*b330*/  STL [R1+0x4], R0 ;  /* 0x0000040001007387 */ /* 0x0001e20000100800 */
[C---:B------:R-:W-:Y:S01]  /*b340*/  ISETP.GT.U32.AND P3, PT, R251.reuse, R90, PT ;  /* 0x0000005afb00720c */ /* 0x040fe20003f64070 */
[--C-:B------:R-:W-:Y:S01]  /*b350*/  @!P6 IMAD.IADD R68, R68, 0x1, -R251.reuse ;  /* 0x000000014444e824 */ /* 0x100fe200078e0afb */
[C---:B------:R-:W-:Y:S01]  /*b360*/  ISETP.GT.U32.AND P6, PT, R251.reuse, R80, PT ;  /* 0x00000050fb00720c */ /* 0x040fe20003fc4070 */
[----:B0-----:R-:W3:Y:S04]  /*b370*/  LDL.LU R0, [R1+0x1004] ;  /* 0x0010040001007983 */ /* 0x001ee80000300800 */
[----:B------:R0:W-:Y:S01]  /*b380*/  STL [R1], R249 ;  /* 0x000000f901007387 */ /* 0x0001e20000100800 */
[----:B------:R-:W-:Y:S01]  /*b390*/  @!P4 IMAD.IADD R84, R84, 0x1, -R251 ;  /* 0x000000015454c824 */ /* 0x000fe200078e0afb */
[----:B------:R-:W-:-:S02]  /*b3a0*/  ISETP.GT.U32.AND P4, PT, R251, R91, PT ;  /* 0x0000005bfb00720c */ /* 0x000fc40003f84070 */
[----:B0-----:R-:W4:Y:S01]  /*b3b0*/  LDL R249, [R1+0xc58] ;  /* 0x000c580001f97983 */ /* 0x001f220000100800 */
[--C-:B------:R-:W-:Y:S01]  /*b3c0*/  @!P0 IMAD.IADD R79, R79, 0x1, -R251.reuse ;  /* 0x000000014f4f8824 */ /* 0x100fe200078e0afb */
[C---:B------:R-:W-:Y:S01]  /*b3d0*/  ISETP.GT.U32.AND P0, PT, R251.reuse, R86, PT ;  /* 0x00000056fb00720c */ /* 0x040fe20003f04070 */
[--C-:B------:R-:W-:Y:S01]  /*b3e0*/  @!P2 IMAD.IADD R82, R82, 0x1, -R251.reuse ;  /* 0x000000015252a824 */ /* 0x100fe200078e0afb */
[----:B------:R-:W-:Y:S01]  /*b3f0*/  ISETP.GT.U32.AND P2, PT, R251, R89, PT ;  /* 0x00000059fb00720c */ /* 0x000fe20003f44070 */
[--C-:B------:R-:W-:Y:S02]  /*b400*/  @!P1 IMAD.IADD R88, R88, 0x1, -R251.reuse ;  /* 0x0000000158589824 */ /* 0x100fe400078e0afb */
[--C-:B------:R-:W-:Y:S01]  /*b410*/  @!P5 IMAD.IADD R85, R85, 0x1, -R251.reuse ;  /* 0x000000015555d824 */ /* 0x100fe200078e0afb */
[C---:B------:R-:W-:Y:S01]  /*b420*/  ISETP.GT.U32.AND P1, PT, R251.reuse, R82, PT ;  /* 0x00000052fb00720c */ /* 0x040fe20003f24070 */
[--C-:B------:R-:W-:Y:S01]  /*b430*/  @!P3 IMAD.IADD R90, R90, 0x1, -R251.reuse ;  /* 0x000000015a5ab824 */ /* 0x100fe200078e0afb */
[C---:B------:R-:W-:Y:S01]  /*b440*/  ISETP.GT.U32.AND P5, PT, R251.reuse, R92, PT ;  /* 0x0000005cfb00720c */ /* 0x040fe20003fa4070 */
[----:B------:R-:W-:Y:S01]  /*b450*/  @!P6 IMAD.IADD R80, R80, 0x1, -R251 ;  /* 0x000000015050e824 */ /* 0x000fe200078e0afb */
[----:B------:R-:W-:-:S02]  /*b460*/  ISETP.GT.U32.AND P3, PT, R251, R84, PT ;  /* 0x00000054fb00720c */ /* 0x000fc40003f64070 */
        /* <DEDUP_REMOVED lines=243> */
[----:B------:R-:W-:Y:S01]  /*c3a0*/  @!P3 IMAD.IADD R149, R149, 0x1, -R251 ;  /* 0x000000019595b824 */ /* 0x000fe200078e0afb */
[----:B------:R-:W-:Y:S01]  /*c3b0*/  ISETP.GT.U32.AND P3, PT, R251, R156, PT ;  /* 0x0000009cfb00720c */ /* 0x000fe20003f64070 */
[----:B------:R-:W-:-:S04]  /*c3c0*/  IMAD.HI.U32 R243, R248, R238, RZ ;  /* 0x000000eef8f37227 */ /* 0x000fc800078e00ff */
[--C-:B------:R-:W-:Y:S01]  /*c3d0*/  @!P4 IMAD.IADD R150, R150, 0x1, -R251.reuse ;  /* 0x000000019696c824 */ /* 0x100fe200078e0afb */
[----:B------:R-:W-:Y:S01]  /*c3e0*/  ISETP.GT.U32.AND P4, PT, R251, R157, PT ;  /* 0x0000009dfb00720c */ /* 0x000fe20003f84070 */
[--C-:B------:R-:W-:Y:S01]  /*c3f0*/  @!P0 IMAD.IADD R145, R145, 0x1, -R251.reuse ;  /* 0x0000000191918824 */ /* 0x100fe200078e0afb */
[----:B------:R-:W-:Y:S01]  /*c400*/  ISETP.GT.U32.AND P0, PT, R251, R152, PT ;  /* 0x00000098fb00720c */ /* 0x000fe20003f04070 */
[--C-:B------:R-:W-:Y:S01]  /*c410*/  @!P6 IMAD.IADD R147, R147, 0x1, -R251.reuse ;  /* 0x000000019393e824 */ /* 0x100fe200078e0afb */
[C---:B------:R-:W-:Y:S01]  /*c420*/  ISETP.GT.U32.AND P6, PT, R251.reuse, R154, PT ;  /* 0x0000009afb00720c */ /* 0x040fe20003fc4070 */
[----:B------:R-:W-:Y:S01]  /*c430*/  @!P2 IMAD.IADD R148, R148, 0x1, -R251 ;  /* 0x000000019494a824 */ /* 0x000fe200078e0afb */
[----:B------:R-:W-:Y:S01]  /*c440*/  ISETP.GT.U32.AND P2, PT, R251, R155, PT ;  /* 0x0000009bfb00720c */ /* 0x000fe20003f44070 */
[----:B------:R-:W-:Y:S02]  /*c450*/  IMAD.MOV R243, RZ, RZ, -R243 ;  /* 0x000000fffff37224 */ /* 0x000fe400078e0af3 */
[----:B------:R-:W-:Y:S01]  /*c460*/  @!P1 IMAD.IADD R153, R153, 0x1, -R251 ;  /* 0x0000000199999824 */ /* 0x000fe200078e0afb */
[C---:B------:R-:W-:Y:S01]  /*c470*/  ISETP.GT.U32.AND P1, PT, R251.reuse, R160, PT ;  /* 0x000000a0fb00720c */ /* 0x040fe20003f24070 */
[----:B------:R-:W-:-:S02]  /*c480*/  IMAD R238, R251, R243, R238 ;  /* 0x000000f3fbee7224 */ /* 0x000fc400078e02ee */
[----:B------:R-:W-:-:S04]  /*c490*/  IMAD.HI.U32 R243, R248, R241, RZ ;  /* 0x000000f1f8f37227 */ /* 0x000fc800078e00ff */
[--C-:B------:R-:W-:Y:S01]  /*c4a0*/  @!P5 IMAD.IADD R151, R151, 0x1, -R251.reuse ;  /* 0x000000019797d824 */ /* 0x100fe200078e0afb */
[C---:B------:R-:W-:Y:S01]  /*c4b0*/  ISETP.GT.U32.AND P5, PT, R251.reuse, R158, PT ;  /* 0x0000009efb00720c */ /* 0x040fe20003fa4070 */
[----:B------:R-:W-:Y:S01]  /*c4c0*/  @!P3 IMAD.IADD R156, R156, 0x1, -R251 ;  /* 0x000000019c9cb824 */ /* 0x000fe200078e0afb */
[----:B------:R-:W-:Y:S01]  /*c4d0*/  ISETP.GT.U32.AND P3, PT, R251, R150, PT ;  /* 0x00000096fb00720c */ /* 0x000fe20003f64070 */
[----:B------:R-:W-:Y:S01]  /*c4e0*/  IMAD.MOV R243, RZ, RZ, -R243 ;  /* 0x000000fffff37224 */ /* 0x000fe200078e0af3 */
[----:B------:R-:W-:Y:S01]  /*c4f0*/  IABS R242, R242 ;  /* 0x000000f200f27213 */ /* 0x000fe20000000000 */
[--C-:B------:R-:W-:Y:S01]  /*c500*/  @!P4 IMAD.IADD R157, R157, 0x1, -R251.reuse ;  /* 0x000000019d9dc824 */ /* 0x100fe200078e0afb */
[C---:B------:R-:W-:Y:S01]  /*c510*/  ISETP.GT.U32.AND P4, PT, R251.reuse, R151, PT ;  /* 0x00000097fb00720c */ /* 0x040fe20003f84070 */
[----:B------:R-:W-:Y:S01]  /*c520*/  @!P0 IMAD.IADD R152, R152, 0x1, -R251 ;  /* 0x0000000198988824 */ /* 0x000fe200078e0afb */
[C---:B------:R-:W-:Y:S01]  /*c530*/  ISETP.GT.U32.AND P0, PT, R251.reuse, R159, PT ;  /* 0x0000009ffb00720c */ /* 0x040fe20003f04070 */
[----:B------:R-:W-:-:S02]  /*c540*/  IMAD R241, R251, R243, R241 ;  /* 0x000000f3fbf17224 */ /* 0x000fc400078e02f1 */
[--C-:B------:R-:W-:Y:S02]  /*c550*/  @!P6 IMAD.IADD R154, R154, 0x1, -R251.reuse ;  /* 0x000000019a9ae824 */ /* 0x100fe400078e0afb */
[--C-:B------:R-:W-:Y:S01]  /*c560*/  @!P2 IMAD.IADD R155, R155, 0x1, -R251.reuse ;  /* 0x000000019b9ba824 */ /* 0x100fe200078e0afb */
[C---:B------:R-:W-:Y:S01]  /*c570*/  ISETP.GT.U32.AND P2, PT, R251.reuse, R149, PT ;  /* 0x00000095fb00720c */ /* 0x040fe20003f44070 */
[----:B------:R-:W-:Y:S01]  /*c580*/  IMAD.HI.U32 R243, R248, R242, RZ ;  /* 0x000000f2f8f37227 */ /* 0x000fe200078e00ff */
[----:B------:R0:W-:Y:S03]  /*c590*/  STL [R1+0xfe8], R252 ;  /* 0x000fe8fc01007387 */ /* 0x0001e60000100800 */
[----:B------:R-:W-:Y:S01]  /*c5a0*/  @!P1 IMAD.IADD R160, R160, 0x1, -R251 ;  /* 0x00000001a0a09824 */ /* 0x000fe200078e0afb */
[C---:B------:R-:W-:Y:S01]  /*c5b0*/  ISETP.GT.U32.AND P1, PT, R251.reuse, R154, PT ;  /* 0x0000009afb00720c */ /* 0x040fe20003f24070 */
[----:B------:R-:W-:Y:S01]  /*c5c0*/  IMAD.MOV R243, RZ, RZ, -R243 ;  /* 0x000000fffff37224 */ /* 0x000fe200078e0af3 */
[----:B------:R-:W-:Y:S01]  /*c5d0*/  STL [R1+0xfec], R2 ;  /* 0x000fec0201007387 */ /* 0x000fe20000100800 */
[--C-:B------:R-:W-:Y:S01]  /*c5e0*/  @!P5 IMAD.IADD R158, R158, 0x1, -R251.reuse ;  /* 0x000000019e9ed824 */ /* 0x100fe200078e0afb */
[C---:B------:R-:W-:Y:S01]  /*c5f0*/  ISETP.GT.U32.AND P5, PT, R251.reuse, R152, PT ;  /* 0x00000098fb00720c */ /* 0x040fe20003fa4070 */
[----:B------:R-:W-:Y:S01]  /*c600*/  @!P3 IMAD.IADD R150, R150, 0x1, -R251 ;  /* 0x000000019696b824 */ /* 0x000fe200078e0afb */
[----:B------:R-:W-:Y:S01]  /*c610*/  STL [R1+0xff0], R3 ;  /* 0x000ff00301007387 */ /* 0x000fe20000100800 */
[C---:B------:R-:W-:Y:S01]  /*c620*/  ISETP.GT.U32.AND P3, PT, R251.reuse, R156, PT ;  /* 0x0000009cfb00720c */ /* 0x040fe20003f64070 */
[----:B------:R-:W-:-:S02]  /*c630*/  IMAD R242, R251, R243, R242 ;  /* 0x000000f3fbf27224 */ /* 0x000fc400078e02f2 */
[----:B------:R-:W-:Y:S01]  /*c640*/  STL [R1+0xff4], R4 ;  /* 0x000ff40401007387 */ /* 0x000fe20000100800 */
[----:B----4-:R-:W-:Y:S01]  /*c650*/  IABS R243, R249 ;  /* 0x000000f900f37213 */ /* 0x010fe20000000000 */
[--C-:B------:R-:W-:Y:S02]  /*c660*/  @!P4 IMAD.IADD R151, R151, 0x1, -R251.reuse ;  /* 0x000000019797c824 */ /* 0x100fe400078e0afb */
[----:B------:R-:W-:Y:S01]  /*c670*/  STL [R1+0xff8], R5 ;  /* 0x000ff80501007387 */ /* 0x000fe20000100800 */
[----:B------:R-:W-:Y:S01]  /*c680*/  @!P0 IMAD.IADD R159, R159, 0x1, -R251 ;  /* 0x000000019f9f8824 */ /* 0x000fe200078e0afb */
[C---:B------:R-:W-:Y:S02]  /*c690*/  ISETP.GT.U32.AND P4, PT, R251.reuse, R157, PT ;  /* 0x0000009dfb00720c */ /* 0x040fe40003f84070 */
[----:B------:R1:W-:Y:S01]  /*c6a0*/  STL [R1+0xffc], R6 ;  /* 0x000ffc0601007387 */ /* 0x0003e20000100800 */
[----:B------:R-:W-:-:S03]  /*c6b0*/  ISETP.GT.U32.AND P0, PT, R251, R153, PT ;  /* 0x00000099fb00720c */ /* 0x000fc60003f04070 */
[----:B------:R-:W4:Y:S01]  /*c6c0*/  LDL R249, [R1+0xc68] ;  /* 0x000c680001f97983 */ /* 0x000f220000100800 */
        /* <DEDUP_REMOVED lines=23> */
[----:B0-----:R-:W4:Y:S01]  /*c840*/  LDL R252, [R1+0xc2c] ;  /* 0x000c2c0001fc7983 */ /* 0x001f220000100800 */
[--C-:B------:R-:W-:Y:S01]  /*c850*/  @!P4 IMAD.IADD R164, R164, 0x1, -R251.reuse ;  /* 0x00000001a4a4c824 */ /* 0x100fe200078e0afb */
[----:B------:R-:W-:Y:S01]  /*c860*/  ISETP.GT.U32.AND P4, PT, R251, R171, PT ;  /* 0x000000abfb00720c */ /* 0x000fe20003f84070 */
[--C-:B------:R-:W-:Y:S01]  /*c870*/  @!P0 IMAD.IADD R159, R159, 0x1, -R251.reuse ;  /* 0x000000019f9f8824 */ /* 0x100fe200078e0afb */
[C---:B------:R-:W-:Y:S01]  /*c880*/  ISETP.GT.U32.AND P0, PT, R251.reuse, R166, PT ;  /* 0x000000a6fb00720c */ /* 0x040fe20003f04070 */
[--C-:B------:R-:W-:Y:S01]  /*c890*/  @!P2 IMAD.IADD R162, R162, 0x1, -R251.reuse ;  /* 0x00000001a2a2a824 */ /* 0x100fe200078e0afb */
[----:B------:R-:W-:Y:S01]  /*c8a0*/  ISETP.GT.U32.AND P2, PT, R251, R169, PT ;  /* 0x000000a9fb00720c */ /* 0x000fe20003f44070 */
[--C-:B------:R-:W-:Y:S01]  /*c8b0*/  @!P1 IMAD.IADD R168, R168, 0x1, -R251.reuse ;  /* 0x00000001a8a89824 */ /* 0x100fe200078e0afb */
[----:B-1----:R-:W0:Y:S01]  /*c8c0*/  LDC R6, c[0x0][0x230] ;  /* 0x00008c00ff067b82 */ /* 0x002e220000000800 */
        /* <DEDUP_REMOVED lines=191> */
[--C-:B------:R-:W-:Y:S02]  /*d4c0*/  @!P6 IMAD.IADD R212, R212, 0x1, -R251.reuse ;  /* 0x00000001d4d4e824 */ /* 0x100fe400078e0afb */
        /* <DEDUP_REMOVED lines=8> */
[----:B------:R-:W-:Y:S01]  /*d550*/  @!P2 IMAD.IADD R211, R211, 0x1, -R251 ;  /* 0x00000001d3d3a824 */ /* 0x000fe200078e0afb */
[----:B------:R-:W-:-:S02]  /*d560*/  ISETP.GT.U32.AND P0, PT, R251, R216, PT ;  /* 0x000000d8fb00720c */ /* 0x000fc40003f04070 */
[----:B------:R-:W-:Y:S01]  /*d570*/  ISETP.GT.U32.AND P2, PT, R251, R218, PT ;  /* 0x000000dafb00720c */ /* 0x000fe20003f44070 */
[--C-:B------:R-:W-:Y:S01]  /*d580*/  @!P1 IMAD.IADD R217, R217, 0x1, -R251.reuse ;  /* 0x00000001d9d99824 */ /* 0x100fe200078e0afb */
[----:B------:R-:W-:Y:S01]  /*d590*/  ISETP.GT.U32.AND P1, PT, R251, R224, PT ;  /* 0x000000e0fb00720c */ /* 0x000fe20003f24070 */
[--C-:B------:R-:W-:Y:S01]  /*d5a0*/  @!P5 IMAD.IADD R215, R215, 0x1, -R251.reuse ;  /* 0x00000001d7d7d824 */ /* 0x100fe200078e0afb */
[C---:B------:R-:W-:Y:S01]  /*d5b0*/  ISETP.GT.U32.AND P5, PT, R251.reuse, R222, PT ;  /* 0x000000defb00720c */ /* 0x040fe20003fa4070 */
[----:B------:R-:W-:Y:S01]  /*d5c0*/  @!P3 IMAD.IADD R220, R220, 0x1, -R251 ;  /* 0x00000001dcdcb824 */ /* 0x000fe200078e0afb */
[C---:B------:R-:W-:Y:S01]  /*d5d0*/  ISETP.GT.U32.AND P3, PT, R251.reuse, R214, PT ;  /* 0x000000d6fb00720c */ /* 0x040fe20003f64070 */
[----:B------:R-:W-:Y:S02]  /*d5e0*/  IMAD R240, R251, R244, R240 ;  /* 0x000000f4fbf07224 */ /* 0x000fe400078e02f0 */
[----:B------:R-:W-:-:S04]  /*d5f0*/  IMAD.HI.U32 R244, R248, R243, RZ ;  /* 0x000000f3f8f47227 */ /* 0x000fc800078e00ff */
[--C-:B------:R-:W-:Y:S01]  /*d600*/  @!P6 IMAD.IADD R212, R212, 0x1, -R251.reuse ;  /* 0x00000001d4d4e824 */ /* 0x100fe200078e0afb */
[----:B------:R-:W-:Y:S01]  /*d610*/  ISETP.GT.U32.AND P6, PT, R251, R219, PT ;  /* 0x000000dbfb00720c */ /* 0x000fe20003fc4070 */
[--C-:B------:R-:W-:Y:S01]  /*d620*/  @!P4 IMAD.IADD R221, R221, 0x1, -R251.reuse ;  /* 0x00000001ddddc824 */ /* 0x100fe200078e0afb */
[C---:B------:R-:W-:Y:S01]  /*d630*/  ISETP.GT.U32.AND P4, PT, R251.reuse, R215, PT ;  /* 0x000000d7fb00720c */ /* 0x040fe20003f84070 */
[----:B------:R-:W-:Y:S02]  /*d640*/  IMAD.MOV R244, RZ, RZ, -R244 ;  /* 0x000000fffff47224 */ /* 0x000fe400078e0af4 */
[--C-:B------:R-:W-:Y:S01]  /*d650*/  @!P0 IMAD.IADD R216, R216, 0x1, -R251.reuse ;  /* 0x00000001d8d88824 */ /* 0x100fe200078e0afb */
[C---:B------:R-:W-:Y:S01]  /*d660*/  ISETP.GT.U32.AND P0, PT, R251.reuse, R223, PT ;  /* 0x000000dffb00720c */ /* 0x040fe20003f04070 */
[----:B------:R-:W-:Y:S01]  /*d670*/  @!P2 IMAD.IADD R218, R218, 0x1, -R251 ;  /* 0x00000001dadaa824 */ /* 0x000fe200078e0afb */
[C---:B------:R-:W-:Y:S01]  /*d680*/  ISETP.GT.U32.AND P2, PT, R251.reuse, R225, PT ;  /* 0x000000e1fb00720c */ /* 0x040fe20003f44070 */
[C---:B------:R-:W-:Y:S01]  /*d690*/  IMAD R243, R251.reuse, R244, R243 ;  /* 0x000000f4fbf37224 */ /* 0x040fe200078e02f3 */
[----:B--2---:R-:W-:Y:S01]  /*d6a0*/  IABS R244, R246 ;  /* 0x000000f600f47213 */ /* 0x004fe20000000000 */
[--C-:B------:R-:W-:Y:S01]  /*d6b0*/  @!P1 IMAD.IADD R224, R224, 0x1, -R251.reuse ;  /* 0x00000001e0e09824 */ /* 0x100fe200078e0afb */
[C---:B------:R-:W-:Y:S01]  /*d6c0*/  ISETP.GT.U32.AND P1, PT, R251.reuse, R218, PT ;  /* 0x000000dafb00720c */ /* 0x040fe20003f24070 */
[--C-:B------:R-:W-:Y:S01]  /*d6d0*/  @!P5 IMAD.IADD R222, R222, 0x1, -R251.reuse ;  /* 0x00000001deded824 */ /* 0x100fe200078e0afb */
[C---:B------:R-:W-:Y:S01]  /*d6e0*/  ISETP.GT.U32.AND P5, PT, R251.reuse, R216, PT ;  /* 0x000000d8fb00720c */ /* 0x040fe20003fa4070 */
[----:B------:R-:W-:Y:S01]  /*d6f0*/  @!P3 IMAD.IADD R214, R214, 0x1, -R251 ;  /* 0x00000001d6d6b824 */ /* 0x000fe200078e0afb */
[----:B------:R-:W-:Y:S01]  /*d700*/  ISETP.GT.U32.AND P3, PT, R251, R220, PT ;  /* 0x000000dcfb00720c */ /* 0x000fe20003f64070 */
[----:B------:R-:W-:-:S04]  /*d710*/  IMAD.HI.U32 R245, R248, R244, RZ ;  /* 0x000000f4f8f57227 */ /* 0x000fc800078e00ff */
[--C-:B------:R-:W-:Y:S02]  /*d720*/  @!P6 IMAD.IADD R219, R219, 0x1, -R251.reuse ;  /* 0x00000001dbdbe824 */ /* 0x100fe400078e0afb */
[----:B------:R-:W-:Y:S01]  /*d730*/  @!P4 IMAD.IADD R215, R215, 0x1, -R251 ;  /* 0x00000001d7d7c824 */ /* 0x000fe200078e0afb */
[----:B------:R-:W-:Y:S01]  /*d740*/  ISETP.GT.U32.AND P4, PT, R251, R221, PT ;  /* 0x000000ddfb00720c */ /* 0x000fe20003f84070 */
[----:B------:R-:W-:Y:S02]  /*d750*/  IMAD.MOV R245, RZ, RZ, -R245 ;  /* 0x000000fffff57224 */ /* 0x000fe400078e0af5 */
[--C-:B------:R-:W-:Y:S01]  /*d760*/  @!P0 IMAD.IADD R223, R223, 0x1, -R251.reuse ;  /* 0x00000001dfdf8824 */ /* 0x100fe200078e0afb */
[----:B------:R-:W-:Y:S01]  /*d770*/  ISETP.GT.U32.AND P0, PT, R251, R217, PT ;  /* 0x000000d9fb00720c */ /* 0x000fe20003f04070 */
[--C-:B------:R-:W-:Y:S01]  /*d780*/  @!P2 IMAD.IADD R225, R225, 0x1, -R251.reuse ;  /* 0x00000001e1e1a824 */ /* 0x100fe200078e0afb */
[C---:B------:R-:W-:Y:S01]  /*d790*/  ISETP.GT.U32.AND P2, PT, R251.reuse, R219, PT ;  /* 0x000000dbfb00720c */ /* 0x040fe20003f44070 */
[C---:B------:R-:W-:Y:S01]  /*d7a0*/  IMAD R244, R251.reuse, R245, R244 ;  /* 0x000000f5fbf47224 */ /* 0x040fe200078e02f4 */
[----:B------:R-:W-:Y:S01]  /*d7b0*/  IABS R245, R125 ;  /* 0x0000007d00f57213 */ /* 0x000fe20000000000 */
[--C-:B------:R-:W-:Y:S01]  /*d7c0*/  @!P1 IMAD.IADD R218, R218, 0x1, -R251.reuse ;  /* 0x00000001dada9824 */ /* 0x100fe200078e0afb */
[C---:B------:R-:W-:Y:S01]  /*d7d0*/  ISETP.GT.U32.AND P6, PT, R251.reuse, R213, PT ;  /* 0x000000d5fb00720c */ /* 0x040fe20003fc4070 */
[--C-:B------:R-:W-:Y:S01]  /*d7e0*/  @!P5 IMAD.IADD R216, R216, 0x1, -R251.reuse ;  /* 0x00000001d8d8d824 */ /* 0x100fe200078e0afb */
[C---:B------:R-:W-:Y:S01]  /*d7f0*/  ISETP.GT.U32.AND P1, PT, R251.reuse, R225, PT ;  /* 0x000000e1fb00720c */ /* 0x040fe20003f24070 */
[----:B------:R-:W-:Y:S01]  /*d800*/  @!P3 IMAD.IADD R220, R220, 0x1, -R251 ;  /* 0x00000001dcdcb824 */ /* 0x000fe200078e0afb */
[C---:B------:R-:W-:Y:S01]  /*d810*/  ISETP.GT.U32.AND P5, PT, R251.reuse, R222, PT ;  /* 0x000000defb00720c */ /* 0x040fe20003fa4070 */
[----:B------:R-:W-:Y:S01]  /*d820*/  IMAD.HI.U32 R246, R248, R245, RZ ;  /* 0x000000f5f8f67227 */ /* 0x000fe200078e00ff */
[----:B------:R-:W-:-:S03]  /*d830*/  ISETP.GT.U32.AND P3, PT, R251, R227, PT ;  /* 0x000000e3fb00720c */ /* 0x000fc60003f64070 */
[--C-:B------:R-:W-:Y:S01]  /*d840*/  @!P4 IMAD.IADD R221, R221, 0x1, -R251.reuse ;  /* 0x00000001ddddc824 */ /* 0x100fe200078e0afb */
[----:B------:R-:W-:Y:S01]  /*d850*/  ISETP.GT.U32.AND P4, PT, R251, R228, PT ;  /* 0x000000e4fb00720c */ /* 0x000fe20003f84070 */
[----:B------:R-:W-:Y:S02]  /*d860*/  IMAD.MOV R246, RZ, RZ, -R246 ;  /* 0x000000fffff67224 */ /* 0x000fe400078e0af6 */
[--C-:B------:R-:W-:Y:S01]  /*d870*/  @!P0 IMAD.IADD R217, R217, 0x1, -R251.reuse ;  /* 0x00000001d9d98824 */ /* 0x100fe200078e0afb */
[----:B------:R-:W-:Y:S01]  /*d880*/  ISETP.GT.U32.AND P0, PT, R251, R223, PT ;  /* 0x000000dffb00720c */ /* 0x000fe20003f04070 */
[----:B------:R-:W-:Y:S01]  /*d890*/  @!P2 IMAD.IADD R219, R219, 0x1, -R251 ;  /* 0x00000001dbdba824 */ /* 0x000fe200078e0afb */
[C---:B------:R-:W-:Y:S01]  /*d8a0*/  ISETP.GT.U32.AND P2, PT, R251.reuse, R226, PT ;  /* 0x000000e2fb00720c */ /* 0x040fe20003f44070 */
[----:B------:R-:W-:Y:S01]  /*d8b0*/  IMAD R245, R251, R246, R245 ;  /* 0x000000f6fbf57224 */ /* 0x000fe200078e02f5 */
[----:B---3--:R-:W-:Y:S01]  /*d8c0*/  IABS R246, R247 ;  /* 0x000000f700f67213 */ /* 0x008fe20000000000 */
[--C-:B------:R-:W-:Y:S01]  /*d8d0*/  @!P6 IMAD.IADD R213, R213, 0x1, -R251.reuse ;  /* 0x00000001d5d5e824 */ /* 0x100fe200078e0afb */
[----:B------:R-:W-:Y:S01]  /*d8e0*/  ISETP.GT.U32.AND P6, PT, R251, R224, PT ;  /* 0x000000e0fb00720c */ /* 0x000fe20003fc4070 */
[--C-:B------:R-:W-:Y:S01]  /*d8f0*/  @!P1 IMAD.IADD R225, R225, 0x1, -R251.reuse ;  /* 0x00000001e1e19824 */ /* 0x100fe200078e0afb */
[C---:B------:R-:W-:Y:S01]  /*d900*/  ISETP.GT.U32.AND P1, PT, R251.reuse, R232, PT ;  /* 0x000000e8fb00720c */ /* 0x040fe20003f24070 */
[--C-:B------:R-:W-:Y:S01]  /*d910*/  @!P5 IMAD.IADD R222, R222, 0x1, -R251.reuse ;  /* 0x00000001deded824 */ /* 0x100fe200078e0afb */
[----:B------:R-:W-:Y:S01]  /*d920*/  ISETP.GT.U32.AND P5, PT, R251, R229, PT ;  /* 0x000000e5fb00720c */ /* 0x000fe20003fa4070 */
[----:B------:R-:W-:Y:S01]  /*d930*/  @!P3 IMAD.IADD R227, R227, 0x1, -R251 ;  /* 0x00000001e3e3b824 */ /* 0x000fe200078e0afb */
[----:B------:R-:W-:Y:S01]  /*d940*/  ISETP.GT.U32.AND P3, PT, R251, R234, PT ;  /* 0x000000eafb00720c */ /* 0x000fe20003f64070 */
[----:B------:R-:W-:-:S04]  /*d950*/  IMAD.HI.U32 R247, R248, R246, RZ ;  /* 0x000000f6f8f77227 */ /* 0x000fc800078e00ff */
[----:B------:R-:W-:Y:S01]  /*d960*/  @!P4 IMAD.IADD R228, R228, 0x1, -R251 ;  /* 0x00000001e4e4c824 */ /* 0x000fe200078e0afb */
[----:B------:R-:W-:Y:S01]  /*d970*/  ISETP.GT.U32.AND P4, PT, R251, R235, PT ;  /* 0x000000ebfb00720c */ /* 0x000fe20003f84070 */
[----:B------:R-:W-:Y:S02]  /*d980*/  IMAD.MOV R247, RZ, RZ, -R247 ;  /* 0x000000fffff77224 */ /* 0x000fe400078e0af7 */
[--C-:B------:R-:W-:Y:S01]  /*d990*/  @!P0 IMAD.IADD R223, R223, 0x1, -R251.reuse ;  /* 0x00000001dfdf8824 */ /* 0x100fe200078e0afb */
[C---:B------:R-:W-:Y:S01]  /*d9a0*/  ISETP.GT.U32.AND P0, PT, R251.reuse, R230, PT ;  /* 0x000000e6fb00720c */ /* 0x040fe20003f04070 */
[--C-:B------:R-:W-:Y:S01]  /*d9b0*/  @!P2 IMAD.IADD R226, R226, 0x1, -R251.reuse ;  /* 0x00000001e2e2a824 */ /* 0x100fe200078e0afb */
[C---:B------:R-:W-:Y:S01]  /*d9c0*/  ISETP.GT.U32.AND P2, PT, R251.reuse, R233, PT ;  /* 0x000000e9fb00720c */ /* 0x040fe20003f44070 */
[C---:B------:R-:W-:Y:S01]  /*d9d0*/  IMAD R246, R251.reuse, R247, R246 ;  /* 0x000000f7fbf67224 */ /* 0x040fe200078e02f6 */
[----:B----4-:R-:W-:Y:S01]  /*d9e0*/  IABS R247, R249 ;  /* 0x000000f900f77213 */ /* 0x010fe20000000000 */
[--C-:B------:R-:W-:Y:S01]  /*d9f0*/  @!P6 IMAD.IADD R224, R224, 0x1, -R251.reuse ;  /* 0x00000001e0e0e824 */ /* 0x100fe200078e0afb */
[C---:B------:R-:W-:Y:S01]  /*da00*/  ISETP.GT.U32.AND P6, PT, R251.reuse, R231, PT ;  /* 0x000000e7fb00720c */ /* 0x040fe20003fc4070 */
[--C-:B------:R-:W-:Y:S01]  /*da10*/  @!P1 IMAD.IADD R232, R232, 0x1, -R251.reuse ;  /* 0x00000001e8e89824 */ /* 0x100fe200078e0afb */
[----:B------:R-:W-:Y:S01]  /*da20*/  ISETP.GT.U32.AND P1, PT, R251, R226, PT ;  /* 0x000000e2fb00720c */ /* 0x000fe20003f24070 */
[--C-:B------:R-:W-:Y:S01]  /*da30*/  @!P5 IMAD.IADD R229, R229, 0x1, -R251.reuse ;  /* 0x00000001e5e5d824 */ /* 0x100fe200078e0afb */
[C---:B------:R-:W-:Y:S01]  /*da40*/  ISETP.GT.U32.AND P5, PT, R251.reuse, R236, PT ;  /* 0x000000ecfb00720c */ /* 0x040fe20003fa4070 */
[----:B------:R-:W-:Y:S01]  /*da50*/  @!P3 IMAD.IADD R234, R234, 0x1, -R251 ;  /* 0x00000001eaeab824 */ /* 0x000fe200078e0afb */
[----:B------:R-:W-:Y:S01]  /*da60*/  ISETP.GT.U32.AND P3, PT, R251, R228, PT ;  /* 0x000000e4fb00720c */ /* 0x000fe20003f64070 */
[----:B------:R-:W-:-:S04]  /*da70*/  IMAD.HI.U32 R249, R248, R247, RZ ;  /* 0x000000f7f8f97227 */ /* 0x000fc800078e00ff */
[----:B------:R-:W-:Y:S01]  /*da80*/  @!P4 IMAD.IADD R235, R235, 0x1, -R251 ;  /* 0x00000001ebebc824 */ /* 0x000fe200078e0afb */
[C---:B------:R-:W-:Y:S01]  /*da90*/  ISETP.GT.U32.AND P4, PT, R251.reuse, R229, PT ;  /* 0x000000e5fb00720c */ /* 0x040fe20003f84070 */
[----:B------:R-:W-:Y:S02]  /*daa0*/  IMAD.MOV R249, RZ, RZ, -R249 ;  /* 0x000000fffff97224 */ /* 0x000fe400078e0af9 */
[----:B------:R-:W-:Y:S01]  /*dab0*/  @!P0 IMAD.IADD R230, R230, 0x1, -R251 ;  /* 0x00000001e6e68824 */ /* 0x000fe200078e0afb */
[C---:B------:R-:W-:Y:S01]  /*dac0*/  ISETP.GT.U32.AND P0, PT, R251.reuse, R237, PT ;  /* 0x000000edfb00720c */ /* 0x040fe20003f04070 */
[----:B------:R-:W-:Y:S01]  /*dad0*/  IMAD R247, R251, R249, R247 ;  /* 0x000000f9fbf77224 */ /* 0x000fe200078e02f7 */
[----:B------:R-:W-:Y:S01]  /*dae0*/  IABS R249, R0 ;  /* 0x0000000000f97213 */ /* 0x000fe20000000000 */
        /* <DEDUP_REMOVED lines=9> */
[----:B------:R-:W-:Y:S01]  /*db80*/  ISETP.GT.U32.AND P3, PT, R251, R234, PT ;  /* 0x000000eafb00720c */ /* 0x000fe20003f64070 */
[----:B------:R-:W-:-:S04]  /*db90*/  IMAD.HI.U32 R248, R248, R249, RZ ;  /* 0x000000f9f8f87227 */ /* 0x000fc800078e00ff */
[--C-:B------:R-:W-:Y:S01]  /*dba0*/  @!P4 IMAD.IADD R229, R229, 0x1, -R251.reuse ;  /* 0x00000001e5e5c824 */ /* 0x100fe200078e0afb */
[----:B------:R-:W-:Y:S01]  /*dbb0*/  ISETP.GT.U32.AND P4, PT, R251, R235, PT ;  /* 0x000000ebfb00720c */ /* 0x000fe20003f84070 */
[----:B------:R-:W-:Y:S02]  /*dbc0*/  IMAD.MOV R248, RZ, RZ, -R248 ;  /* 0x000000fffff87224 */ /* 0x000fe400078e0af8 */
[----:B------:R-:W-:Y:S02]  /*dbd0*/  @!P0 IMAD.IADD R237, R237, 0x1, -R251 ;  /* 0x00000001eded8824 */ /* 0x000fe400078e0afb */
[C---:B------:R-:W-:Y:S01]  /*dbe0*/  IMAD R248, R251.reuse, R248, R249 ;  /* 0x000000f8fbf87224 */ /* 0x040fe200078e02f9 */
        /* <DEDUP_REMOVED lines=11> */
[----:B------:R-:W-:Y:S01]  /*dca0*/  IMAD.HI.U32 R2, R124, R249, RZ ;  /* 0x000000f97c027227 */ /* 0x000fe200078e00ff */
[----:B------:R1:W-:Y:S03]  /*dcb0*/  STL [R1+0xfe0], R0 ;  /* 0x000fe00001007387 */ /* 0x0003e60000100800 */
[--C-:B------:R-:W-:Y:S01]  /*dcc0*/  @!P4 IMAD.IADD R235, R235, 0x1, -R251.reuse ;  /* 0x00000001ebebc824 */ /* 0x100fe200078e0afb */
[----:B------:R-:W-:Y:S01]  /*dcd0*/  ISETP.GT.U32.AND P4, PT, R251, R242, PT ;  /* 0x000000f2fb00720c */ /* 0x000fe20003f84070 */
[----:B------:R-:W-:-:S02]  /*dce0*/  @!P2 IMAD.IADD R233, R233, 0x1, -R251 ;  /* 0x00000001e9e9a824 */ /* 0x000fc400078e0afb */
[----:B-1----:R-:W-:Y:S01]  /*dcf0*/  IMAD.MOV R0, RZ, RZ, -R2 ;  /* 0x000000ffff007224 */ /* 0x002fe200078e0a02 */
[----:B------:R-:W-:Y:S01]  /*dd00*/  ISETP.GT.U32.AND P2, PT, R251, R240, PT ;  /* 0x000000f0fb00720c */ /* 0x000fe20003f44070 */
[----:B------:R-:W-:Y:S01]  /*dd10*/  @!P6 IMAD.IADD R237, R237, 0x1, -R251 ;  /* 0x00000001edede824 */ /* 0x000fe200078e0afb */
[----:B------:R-:W-:Y:S01]  /*dd20*/  ISETP.GT.U32.AND P6, PT, R251, R244, PT ;  /* 0x000000f4fb00720c */ /* 0x000fe20003fc4070 */
[----:B------:R-:W-:Y:S01]  /*dd30*/  IMAD R249, R250, R0, R249 ;  /* 0x00000000faf97224 */ /* 0x000fe200078e02f9 */
[----:B------:R-:W2:Y:S01]  /*dd40*/  LDL.LU R124, [R1+0x1000] ;  /* 0x00100000017c7983 */ /* 0x000ea20000300800 */
        /* <DEDUP_REMOVED lines=9> */
[----:B------:R-:W3:Y:S01]  /*dde0*/  LDL R4, [R1+0xb78] ;  /* 0x000b780001047983 */ /* 0x000ee20000100800 */
[----:B------:R-:W-:-:S03]  /*ddf0*/  @!P6 IMAD.IADD R244, R244, 0x1, -R251 ;  /* 0x00000001f4f4e824 */ /* 0x000fc600078e0afb */
[----:B------:R-:W4:Y:S01]  /*de00*/  LDL R0, [R1+0xc6c] ;  /* 0x000c6c0001007983 */ /* 0x000f220000100800 */
[--C-:B------:R-:W-:Y:S01]  /*de10*/  @!P1 IMAD.IADD R246, R246, 0x1, -R251.reuse ;  /* 0x00000001f6f69824 */ /* 0x100fe200078e0afb */
[----:B------:R-:W-:Y:S01]  /*de20*/  ISETP.GT.U32.AND P1, PT, R251, R242, PT ;  /* 0x000000f2fb00720c */ /* 0x000fe20003f24070 */
[--C-:B------:R-:W-:Y:S01]  /*de30*/  @!P5 IMAD.IADD R243, R243, 0x1, -R251.reuse ;  /* 0x00000001f3f3d824 */ /* 0x100fe200078e0afb */
[----:B------:R-:W-:Y:S01]  /*de40*/  ISETP.GT.U32.AND P5, PT, R251, R240, PT ;  /* 0x000000f0fb00720c */ /* 0x000fe20003fa4070 */
[----:B------:R-:W-:Y:S01]  /*de50*/  @!P3 IMAD.IADD R249, R249, 0x1, -R250 ;  /* 0x00000001f9f9b824 */ /* 0x000fe200078e0afa */
[----:B------:R-:W-:Y:S01]  /*de60*/  ISETP.GT.U32.AND P3, PT, R251, R244, PT ;  /* 0x000000f4fb00720c */ /* 0x000fe20003f64070 */
[----:B------:R-:W-:Y:S01]  /*de70*/  @!P4 IMAD.IADD R239, R239, 0x1, -R251 ;  /* 0x00000001efefc824 */ /* 0x000fe200078e0afb */
[----:B------:R-:W4:Y:S02]  /*de80*/  LDL R3, [R1+0xc74] ;  /* 0x000c740001037983 */ /* 0x000f240000100800 */
[----:B------:R-:W-:-:S02]  /*de90*/  ISETP.GT.U32.AND P4, PT, R250, R249, PT ;  /* 0x000000f9fa00720c */ /* 0x000fc40003f84070 */
[----:B------:R-:W4:Y:S03]  /*dea0*/  LDL R2, [R1+0xc7c] ;  /* 0x000c7c0001027983 */ /* 0x000f260000100800 */
[--C-:B------:R-:W-:Y:S02]  /*deb0*/  @!P1 IMAD.IADD R242, R242, 0x1, -R251.reuse ;  /* 0x00000001f2f29824 */ /* 0x100fe400078e0afb */
[--C-:B------:R-:W-:Y:S01]  /*dec0*/  @!P5 IMAD.IADD R240, R240, 0x1, -R251.reuse ;  /* 0x00000001f0f0d824 */ /* 0x100fe200078e0afb */
[----:B------:R-:W-:Y:S01]  /*ded0*/  ISETP.GE.AND P5, PT, R252, RZ, PT ;  /* 0x000000fffc00720c */ /* 0x000fe20003fa6270 */
[----:B------:R-:W-:Y:S01]  /*dee0*/  @!P3 IMAD.IADD R244, R244, 0x1, -R251 ;  /* 0x00000001f4f4b824 */ /* 0x000fe200078e0afb */
[----:B------:R-:W4:Y:S04]  /*def0*/  LDL R252, [R1+0xc84] ;  /* 0x000c840001fc7983 */ /* 0x000f280000100800 */
[----:B------:R1:W-:Y:S01]  /*df00*/  STL [R1+0xfe4], R242 ;  /* 0x000fe4f201007387 */ /* 0x0003e20000100800 */
[----:B------:R-:W-:-:S03]  /*df10*/  @!P4 IMAD.IADD R249, R249, 0x1, -R250 ;  /* 0x00000001f9f9c824 */ /* 0x000fc600078e0afa */
[----:B-1----:R-:W4:Y:S04]  /*df20*/  LDL R242, [R1+0xb7c] ;  /* 0x000b7c0001f27983 */ /* 0x002f280000100800 */
[----:B------:R1:W-:Y:S04]  /*df30*/  STL [R1+0xfd8], R244 ;  /* 0x000fd8f401007387 */ /* 0x0003e80000100800 */
[----:B------:R-:W4:Y:S01]  /*df40*/  LDL R250, [R1+0xc70] ;  /* 0x000c700001fa7983 */ /* 0x000f220000100800 */
[C---:B------:R-:W-:Y:S02]  /*df50*/  ISETP.GT.U32.AND P0, PT, R251.reuse, R231, PT ;  /* 0x000000e7fb00720c */ /* 0x040fe40003f04070 */
[----:B------:R-:W-:-:S02]  /*df60*/  ISETP.GT.U32.AND P2, PT, R251, R247, PT ;  /* 0x000000f7fb00720c */ /* 0x000fc40003f44070 */
[C---:B------:R-:W-:Y:S01]  /*df70*/  ISETP.GT.U32.AND P6, PT, R251.reuse, R248, PT ;  /* 0x000000f8fb00720c */ /* 0x040fe20003fc4070 */
[----:B0-----:R-:W-:Y:S01]  /*df80*/  VIADD R6, R6, 0x3f ;  /* 0x0000003f06067836 */ /* 0x001fe20000000000 */
[----:B------:R-:W-:Y:S01]  /*df90*/  ISETP.GT.U32.AND P1, PT, R251, R246, PT ;  /* 0x000000f6fb00720c */ /* 0x000fe20003f24070 */
[----:B------:R-:W-:Y:S01]  /*dfa0*/  @!P5 IMAD.MOV R249, RZ, RZ, -R249 ;  /* 0x000000fffff9d224 */ /* 0x000fe200078e0af9 */
[----:B-1----:R-:W4:Y:S05]  /*dfb0*/  LDL R244, [R1+0xc78] ;  /* 0x000c780001f47983 */ /* 0x002f2a0000100800 */
[----:B------:R-:W-:Y:S01]  /*dfc0*/  @!P0 IMAD.IADD R231, R231, 0x1, -R251 ;  /* 0x00000001e7e78824 */ /* 0x000fe200078e0afb */
[----:B------:R-:W-:-:S13]  /*dfd0*/  ISETP.GT.U32.AND P0, PT, R251, R238, PT ;  /* 0x000000eefb00720c */ /* 0x000fda0003f04070 */
[--C-:B------:R-:W-:Y:S01]  /*dfe0*/  @!P0 IMAD.IADD R238, R238, 0x1, -R251.reuse ;  /* 0x00000001eeee8824 */ /* 0x100fe200078e0afb */
[----:B------:R-:W-:Y:S01]  /*dff0*/  ISETP.GT.U32.AND P0, PT, R251, R245, PT ;  /* 0x000000f5fb00720c */ /* 0x000fe20003f04070 */
[----:B------:R-:W-:Y:S01]  /*e000*/  @!P2 IMAD.IADD R247, R247, 0x1, -R251 ;  /* 0x00000001f7f7a824 */ /* 0x000fe200078e0afb */
[----:B------:R-:W-:-:S11]  /*e010*/  ISETP.GT.U32.AND P2, PT, R251, R243, PT ;  /* 0x000000f3fb00720c */ /* 0x000fd60003f44070 */
[--C-:B------:R-:W-:Y:S01]  /*e020*/  @!P0 IMAD.IADD R245, R245, 0x1, -R251.reuse ;  /* 0x00000001f5f58824 */ /* 0x100fe200078e0afb */
[C---:B------:R-:W-:Y:S01]  /*e030*/  ISETP.GT.U32.AND P0, PT, R251.reuse, R241, PT ;  /* 0x000000f1fb00720c */ /* 0x040fe20003f04070 */
[--C-:B------:R-:W-:Y:S01]  /*e040*/  @!P6 IMAD.IADD R248, R248, 0x1, -R251.reuse ;  /* 0x00000001f8f8e824 */ /* 0x100fe200078e0afb */
[----:B------:R-:W-:Y:S01]  /*e050*/  ISETP.GT.U32.AND P6, PT, R251, R247, PT ;  /* 0x000000f7fb00720c */ /* 0x000fe20003fc4070 */
[----:B------:R-:W-:Y:S01]  /*e060*/  @!P2 IMAD.IADD R243, R243, 0x1, -R251 ;  /* 0x00000001f3f3a824 */ /* 0x000fe200078e0afb */
[----:B------:R-:W-:Y:S02]  /*e070*/  SHF.R.S32.HI R5, RZ, 0x1f, R6 ;  /* 0x0000001fff057819 */ /* 0x000fe40000011406 */
[----:B------:R-:W-:-:S07]  /*e080*/  ISETP.GT.U32.AND P2, PT, R251, R248, PT ;  /* 0x000000f8fb00720c */ /* 0x000fce0003f44070 */
[--C-:B------:R-:W-:Y:S01]  /*e090*/  @!P0 IMAD.IADD R241, R241, 0x1, -R251.reuse ;  /* 0x00000001f1f18824 */ /* 0x100fe200078e0afb */
[----:B------:R-:W-:Y:S02]  /*e0a0*/  ISETP.GT.U32.AND P0, PT, R251, R245, PT ;  /* 0x000000f5fb00720c */ /* 0x000fe40003f04070 */
[----:B------:R-:W-:Y:S01]  /*e0b0*/  LEA.HI R5, R5, R6, RZ, 0x6 ;  /* 0x0000000605057211 */ /* 0x000fe200078f30ff */
[--C-:B------:R-:W-:Y:S01]  /*e0c0*/  @!P1 IMAD.IADD R246, R246, 0x1, -R251.reuse ;  /* 0x00000001f6f69824 */ /* 0x100fe200078e0afb */
[----:B------:R-:W4:Y:S01]  /*e0d0*/  LDL.LU R6, [R1+0xffc] ;  /* 0x000ffc0001067983 */ /* 0x000f220000300800 */
[--C-:B------:R-:W-:Y:S02]  /*e0e0*/  @!P6 IMAD.IADD R247, R247, 0x1, -R251.reuse ;  /* 0x00000001f7f7e824 */ /* 0x100fe400078e0afb */
[--C-:B------:R-:W-:Y:S01]  /*e0f0*/  @!P2 IMAD.IADD R248, R248, 0x1, -R251.reuse ;  /* 0x00000001f8f8a824 */ /* 0x100fe200078e0afb */
[----:B------:R-:W4:Y:S05]  /*e100*/  LDL.LU R5, [R1+0xff8] ;  /* 0x000ff80001057983 */ /* 0x000f2a0000300800 */
[----:B------:R-:W-:Y:S01]  /*e110*/  @!P0 IMAD.IADD R245, R245, 0x1, -R251 ;  /* 0x00000001f5f58824 */ /* 0x000fe200078e0afb */
[----:B--2---:R-:W-:-:S02]  /*e120*/  ISETP.NE.AND P3, PT, R124, RZ, PT ;  /* 0x000000ff7c00720c */ /* 0x004fc40003f65270 */
[----:B---3--:R-:W-:Y:S02]  /*e130*/  ISETP.GE.AND P4, PT, R4, RZ, PT ;  /* 0x000000ff0400720c */ /* 0x008fe40003f86270 */
[----:B------:R-:W2:Y:S09]  /*e140*/  LDL.LU R4, [R1+0xff4] ;  /* 0x000ff40001047983 */ /* 0x000eb20000300800 */
[----:B------:R-:W-:-:S02]  /*e150*/  @!P3 LOP3.LUT R249, RZ, R124, RZ, 0x33, !PT ;  /* 0x0000007cfff9b212 */ /* 0x000fc400078e33ff */
[----:B----4-:R-:W-:Y:S01]  /*e160*/  ISETP.GE.AND P0, PT, R0, RZ, PT ;  /* 0x000000ff0000720c */ /* 0x010fe20003f06270 */
[----:B------:R-:W3:Y:S04]  /*e170*/  LDL R251, [R1+0xc8c] ;  /* 0x000c8c0001fb7983 */ /* 0x000ee80000100800 */
[----:B------:R-:W4:Y:S01]  /*e180*/  LDL R0, [R1+0xc90] ;  /* 0x000c900001007983 */ /* 0x000f220000100800 */
[----:B------:R-:W-:-:S03]  /*e190*/  ISETP.GE.AND P5, PT, R3, RZ, PT ;  /* 0x000000ff0300720c */ /* 0x000fc60003fa6270 */
[----:B------:R-:W2:Y:S01]  /*e1a0*/  LDL R124, [R1+0xc88] ;  /* 0x000c8800017c7983 */ /* 0x000ea20000100800 */
[----:B------:R-:W-:-:S03]  /*e1b0*/  ISETP.GE.AND P1, PT, R250, RZ, PT ;  /* 0x000000fffa00720c */ /* 0x000fc60003f26270 */
[----:B------:R-:W4:Y:S04]  /*e1c0*/  LDL R250, [R1+0xc94] ;  /* 0x000c940001fa7983 */ /* 0x000f280000100800 */
[----:B------:R0:W-:Y:S04]  /*e1d0*/  STL [R1+0xfbc], R249 ;  /* 0x000fbcf901007387 */ /* 0x0001e80000100800 */
[----:B0-----:R-:W3:Y:S04]  /*e1e0*/  LDL R249, [R1+0xc80] ;  /* 0x000c800001f97983 */ /* 0x001ee80000100800 */
[----:B------:R-:W2:Y:S01]  /*e1f0*/  LDL.LU R3, [R1+0x24] ;  /* 0x0000240001037983 */ /* 0x000ea20000300800 */
[----:B------:R-:W-:-:S02]  /*e200*/  ISETP.GE.AND P3, PT, R244, RZ, PT ;  /* 0x000000fff400720c */ /* 0x000fc40003f66270 */
[----:B------:R-:W-:Y:S01]  /*e210*/  ISETP.GE.AND P2, PT, R2, RZ, PT ;  /* 0x000000ff0200720c */ /* 0x000fe20003f46270 */
[----:B------:R-:W4:Y:S04]  /*e220*/  LDL R244, [R1+0xc98] ;  /* 0x000c980001f47983 */ /* 0x000f280000100800 */
[----:B------:R-:W4:Y:S01]  /*e230*/  LDL.LU R2, [R1+0x20] ;  /* 0x0000200001027983 */ /* 0x000f220000300800 */
[----:B--2---:R-:W-:Y:S01]  /*e240*/  @!P4 IMAD.MOV R3, RZ, RZ, -R3 ;  /* 0x000000ffff03c224 */ /* 0x004fe200078e0a03 */
[----:B---3--:R-:W-:-:S04]  /*e250*/  ISETP.GE.AND P4, PT, R249, RZ, PT ;  /* 0x000000fff900720c */ /* 0x008fc80003f86270 */
[----:B------:R0:W-:Y:S04]  /*e260*/  STL [R1+0x24], R3 ;  /* 0x0000240301007387 */ /* 0x0001e80000100800 */
[----:B0-----:R-:W2:Y:S04]  /*e270*/  LDL.LU R3, [R1+0xff0] ;  /* 0x000ff00001037983 */ /* 0x001ea80000300800 */
[----:B------:R-:W3:Y:S01]  /*e280*/  LDL.LU R249, [R1+0x1c] ;  /* 0x00001c0001f97983 */ /* 0x000ee20000300800 */
[----:B----4-:R-:W-:Y:S01]  /*e290*/  @!P0 IMAD.MOV R2, RZ, RZ, -R2 ;  /* 0x000000ffff028224 */ /* 0x010fe200078e0a02 */
[----:B------:R-:W-:-:S04]  /*e2a0*/  ISETP.GE.AND P0, PT, R252, RZ, PT ;  /* 0x000000fffc00720c */ /* 0x000fc80003f06270 */
[----:B------:R0:W-:Y:S04]  /*e2b0*/  STL [R1+0x20], R2 ;  /* 0x0000200201007387 */ /* 0x0001e80000100800 */
[----:B0-----:R-:W4:Y:S04]  /*e2c0*/  LDL.LU R2, [R1+0xfec] ;  /* 0x000fec0001027983 */ /* 0x001f280000300800 */
[----:B------:R-:W2:Y:S01]  /*e2d0*/  LDL.LU R252, [R1+0x18] ;  /* 0x0000180001fc7983 */ /* 0x000ea20000300800 */
[----:B---3--:R-:W-:Y:S01]  /*e2e0*/  @!P1 IMAD.MOV R249, RZ, RZ, -R249 ;  /* 0x000000fffff99224 */ /* 0x008fe200078e0af9 */
[----:B------:R-:W-:-:S02]  /*e2f0*/  ISETP.GE.AND P1, PT, R242, RZ, PT ;  /* 0x000000fff200720c */ /* 0x000fc40003f26270 */
[----:B------:R-:W3:Y:S04]  /*e300*/  LDL R242, [R1+0xca0] ;  /* 0x000ca00001f27983 */ /* 0x000ee80000100800 */
[----:B------:R0:W-:Y:S04]  /*e310*/  STL [R1+0x1c], R249 ;  /* 0x00001cf901007387 */ /* 0x0001e80000100800 */
[----:B0-----:R-:W4:Y:S01]  /*e320*/  LDL.LU R249, [R1+0x14] ;  /* 0x0000140001f97983 */ /* 0x001f220000300800 */
[----:B--2---:R-:W-:Y:S01]  /*e330*/  @!P5 IMAD.MOV R252, RZ, RZ, -R252 ;  /* 0x000000fffffcd224 */ /* 0x004fe200078e0afc */
[----:B------:R-:W-:-:S04]  /*e340*/  ISETP.GE.AND P5, PT, R124, RZ, PT ;  /* 0x000000ff7c00720c */ /* 0x000fc80003fa6270 */
[----:B------:R0:W-:Y:S04]  /*e350*/  STL [R1+0x18], R252 ;  /* 0x000018fc01007387 */ /* 0x0001e80000100800 */
[----:B0-----:R-:W2:Y:S04]  /*e360*/  LDL.LU R252, [R1+0xfe8] ;  /* 0x000fe80001fc7983 */ /* 0x001ea80000300800 */
[----:B------:R-:W3:Y:S01]  /*e370*/  LDL.LU R124, [R1+0x10] ;  /* 0x00001000017c7983 */ /* 0x000ee20000300800 */
[----:B----4-:R-:W-:-:S05]  /*e380*/  @!P3 IMAD.MOV R249, RZ, RZ, -R249 ;  /* 0x000000fffff9b224 */ /* 0x010fca00078e0af9 */
[----:B------:R0:W-:Y:S04]  /*e390*/  STL [R1+0x14], R249 ;  /* 0x000014f901007387 */ /* 0x0001e80000100800 */
[----:B0-----:R-:W4:Y:S01]  /*e3a0*/  LDL.LU R249, [R1+0xc] ;  /* 0x00000c0001f97983 */ /* 0x001f220000300800 */
[----:B------:R-:W-:Y:S01]  /*e3b0*/  ISETP.GE.AND P3, PT, R251, RZ, PT ;  /* 0x000000fffb00720c */ /* 0x000fe20003f66270 */
[----:B---3--:R-:W-:Y:S01]  /*e3c0*/  @!P2 IMAD.MOV R124, RZ, RZ, -R124 ;  /* 0x000000ffff7ca224 */ /* 0x008fe200078e0a7c */
[----:B------:R-:W-:Y:S02]  /*e3d0*/  ISETP.GE.AND P2, PT, R0, RZ, PT ;  /* 0x000000ff0000720c */ /* 0x000fe40003f46270 */
[----:B------:R-:W3:Y:S04]  /*e3e0*/  LDL R0, [R1+0xca4] ;  /* 0x000ca40001007983 */ /* 0x000ee80000100800 */
[----:B------:R-:W2:Y:S04]  /*e3f0*/  LDL.LU R251, [R1+0x8] ;  /* 0x0000080001fb7983 */ /* 0x000ea80000300800 */
[----:B------:R-:W-:Y:S01]  /*e400*/  STL [R1+0x10], R124 ;  /* 0x0000107c01007387 */ /* 0x000fe20000100800 */
[----:B----4-:R-:W-:Y:S01]  /*e410*/  @!P4 IMAD.MOV R249, RZ, RZ, -R249 ;  /* 0x000000fffff9c224 */ /* 0x010fe200078e0af9 */
[----:B------:R-:W-:-:S04]  /*e420*/  ISETP.GE.AND P4, PT, R250, RZ, PT ;  /* 0x000000fffa00720c */ /* 0x000fc80003f86270 */
[----:B------:R0:W-:Y:S04]  /*e430*/  STL [R1+0xfc0], R249 ;  /* 0x000fc0f901007387 */ /* 0x0001e80000100800 */
[----:B------:R-:W4:Y:S01]  /*e440*/  LDL.LU R250, [R1+0x4] ;  /* 0x0000040001fa7983 */ /* 0x000f220000300800 */
[----:B--2---:R-:W-:-:S03]  /*e450*/  @!P0 IMAD.MOV R251, RZ, RZ, -R251 ;  /* 0x000000fffffb8224 */ /* 0x004fc600078e0afb */
[----:B0-----:R-:W2:Y:S01]  /*e460*/  LDL R249, [R1+0xcac] ;  /* 0x000cac0001f97983 */ /* 0x001ea20000100800 */
[----:B------:R-:W-:-:S03]  /*e470*/  ISETP.GE.AND P0, PT, R244, RZ, PT ;  /* 0x000000fff400720c */ /* 0x000fc60003f06270 */
[----:B------:R0:W-:Y:S04]  /*e480*/  STL [R1+0xfc4], R251 ;  /* 0x000fc4fb01007387 */ /* 0x0001e80000100800 */
[----:B0-----:R-:W3:Y:S04]  /*e490*/  LDL R251, [R1+0xb80] ;  /* 0x000b800001fb7983 */ /* 0x001ee80000100800 */
[----:B------:R-:W2:Y:S04]  /*e4a0*/  LDL.LU R124, [R1] ;  /* 0x00000000017c7983 */ /* 0x000ea80000300800 */
[----:B------:R-:W3:Y:S01]  /*e4b0*/  LDL R244, [R1+0xcb0] ;  /* 0x000cb00001f47983 */ /* 0x000ee20000100800 */
[----:B----4-:R-:W-:-:S05]  /*e4c0*/  @!P1 IMAD.MOV R250, RZ, RZ, -R250 ;  /* 0x000000fffffa9224 */ /* 0x010fca00078e0afa */
[----:B------:R0:W-:Y:S04]  /*e4d0*/  STL [R1+0xfc8], R250 ;  /* 0x000fc8fa01007387 */ /* 0x0001e80000100800 */
[----:B0-----:R-:W4:Y:S01]  /*e4e0*/  LDL R250, [R1+0xc9c] ;  /* 0x000c9c0001fa7983 */ /* 0x001f220000100800 */
[----:B--2---:R-:W-:Y:S01]  /*e4f0*/  @!P5 IMAD.MOV R124, RZ, RZ, -R124 ;  /* 0x000000ffff7cd224 */ /* 0x004fe200078e0a7c */
[----:B------:R-:W-:Y:S01]  /*e500*/  ISETP.GE.AND P5, PT, R242, RZ, PT ;  /* 0x000000fff200720c */ /* 0x000fe20003fa6270 */
[----:B------:R-:W-:Y:S02]  /*e510*/  @!P3 IMAD.MOV R252, RZ, RZ, -R252 ;  /* 0x000000fffffcb224 */ /* 0x000fe400078e0afc */
[----:B------:R-:W-:Y:S01]  /*e520*/  @!P2 IMAD.MOV R2, RZ, RZ, -R2 ;  /* 0x000000ffff02a224 */ /* 0x000fe200078e0a02 */
[----:B---3--:R-:W-:-:S02]  /*e530*/  ISETP.GE.AND P3, PT, R251, RZ, PT ;  /* 0x000000fffb00720c */ /* 0x008fc40003f66270 */
[----:B------:R-:W-:Y:S02]  /*e540*/  ISETP.GE.AND P2, PT, R0, RZ, PT ;  /* 0x000000ff0000720c */ /* 0x000fe40003f46270 */
[----:B----4-:R-:W-:Y:S02]  /*e550*/  ISETP.GE.AND P1, PT, R250, RZ, PT ;  /* 0x000000fffa00720c */ /* 0x010fe40003f26270 */
[----:B------:R-:W2:Y:S04]  /*e560*/  LDL R250, [R1+0xcb8] ;  /* 0x000cb80001fa7983 */ /* 0x000ea80000100800 */
[----:B------:R0:W-:Y:S04]  /*e570*/  STL [R1+0xfcc], R124 ;  /* 0x000fcc7c01007387 */ /* 0x0001e80000100800 */
[----:B------:R-:W3:Y:S04]  /*e580*/  LDL R242, [R1+0xcbc] ;  /* 0x000cbc0001f27983 */ /* 0x000ee80000100800 */
[----:B0-----:R-:W4:Y:S04]  /*e590*/  LDL R124, [R1+0xcb4] ;  /* 0x000cb400017c7983 */ /* 0x001f280000100800 */
[----:B------:R0:W-:Y:S04]  /*e5a0*/  STL [R1+0xfd0], R252 ;  /* 0x000fd0fc01007387 */ /* 0x0001e80000100800 */
[----:B------:R-:W4:Y:S04]  /*e5b0*/  LDL R251, [R1+0xb84] ;  /* 0x000b840001fb7983 */ /* 0x000f280000100800 */
[----:B0-----:R-:W2:Y:S04]  /*e5c0*/  LDL R252, [R1+0xca8] ;  /* 0x000ca80001fc7983 */ /* 0x001ea80000100800 */
[----:B------:R0:W-:Y:S04]  /*e5d0*/  STL [R1+0xfd4], R2 ;  /* 0x000fd40201007387 */ /* 0x0001e80000100800 */
[----:B------:R-:W4:Y:S01]  /*e5e0*/  LDL R0, [R1+0xcc0] ;  /* 0x000cc00001007983 */ /* 0x000f220000100800 */
[----:B------:R-:W-:Y:S01]  /*e5f0*/  @!P1 IMAD.MOV R5, RZ, RZ, -R5 ;  /* 0x000000ffff059224 */ /* 0x000fe200078e0a05 */
[----:B------:R-:W-:-:S02]  /*e600*/  ISETP.GE.AND P1, PT, R244, RZ, PT ;  /* 0x000000fff400720c */ /* 0x000fc40003f26270 */
[----:B------:R-:W2:Y:S01]  /*e610*/  LDL R244, [R1+0xccc] ;  /* 0x000ccc0001f47983 */ /* 0x000ea20000100800 */
[----:B------:R-:W-:Y:S01]  /*e620*/  @!P0 IMAD.MOV R4, RZ, RZ, -R4 ;  /* 0x000000ffff048224 */ /* 0x000fe200078e0a04 */
[----:B------:R-:W-:Y:S01]  /*e630*/  ISETP.GE.AND P0, PT, R249, RZ, PT ;  /* 0x000000fff900720c */ /* 0x000fe20003f06270 */
[----:B------:R-:W-:Y:S01]  /*e640*/  @!P2 IMAD.MOV R8, RZ, RZ, -R8 ;  /* 0x000000ffff08a224 */ /* 0x000fe200078e0a08 */
[----:B------:R-:W2:Y:S01]  /*e650*/  LDL R249, [R1+0xcc8] ;  /* 0x000cc80001f97983 */ /* 0x000ea20000100800 */
[----:B------:R-:W-:Y:S02]  /*e660*/  @!P4 IMAD.MOV R3, RZ, RZ, -R3 ;  /* 0x000000ffff03c224 */ /* 0x000fe400078e0a03 */
[----:B------:R-:W-:Y:S01]  /*e670*/  @!P3 IMAD.MOV R7, RZ, RZ, -R7 ;  /* 0x000000ffff07b224 */ /* 0x000fe200078e0a07 */
[----:B0-----:R-:W2:Y:S07]  /*e680*/  LDL R2, [R1+0xc14] ;  /* 0x000c140001027983 */ /* 0x001eae0000100800 */
[----:B------:R-:W-:Y:S01]  /*e690*/  @!P0 IMAD.MOV R10, RZ, RZ, -R10 ;  /* 0x000000ffff0a8224 */ /* 0x000fe200078e0a0a */
[----:B---3--:R-:W-:-:S02]  /*e6a0*/  ISETP.GE.AND P2, PT, R242, RZ, PT ;  /* 0x000000fff200720c */ /* 0x008fc40003f46270 */
[----:B------:R-:W3:Y:S01]  /*e6b0*/  LDL R242, [R1+0xcd8] ;  /* 0x000cd80001f27983 */ /* 0x000ee20000100800 */
[----:B----4-:R-:W-:-:S03]  /*e6c0*/  ISETP.GE.AND P0, PT, R0, RZ, PT ;  /* 0x000000ff0000720c */ /* 0x010fc60003f06270 */
[----:B------:R-:W4:Y:S01]  /*e6d0*/  LDL R0, [R1+0xcdc] ;  /* 0x000cdc0001007983 */ /* 0x000f220000100800 */
[----:B--2---:R-:W-:-:S03]  /*e6e0*/  ISETP.GE.AND P4, PT, R252, RZ, PT ;  /* 0x000000fffc00720c */ /* 0x004fc60003f86270 */
[----:B------:R-:W2:Y:S01]  /*e6f0*/  LDL R252, [R1+0xcc4] ;  /* 0x000cc40001fc7983 */ /* 0x000ea20000100800 */
[----:B------:R-:W-:-:S03]  /*e700*/  ISETP.GE.AND P3, PT, R250, RZ, PT ;  /* 0x000000fffa00720c */ /* 0x000fc60003f66270 */
[----:B------:R-:W2:Y:S01]  /*e710*/  LDL R250, [R1+0xcd4] ;  /* 0x000cd40001fa7983 */ /* 0x000ea20000100800 */
[----:B------:R-:W-:Y:S01]  /*e720*/  @!P5 IMAD.MOV R6, RZ, RZ, -R6 ;  /* 0x000000ffff06d224 */ /* 0x000fe200078e0a06 */
[----:B------:R-:W-:Y:S02]  /*e730*/  ISETP.GE.AND P5, PT, R124, RZ, PT ;  /* 0x000000ff7c00720c */ /* 0x000fe40003fa6270 */
[----:B------:R-:W2:Y:S02]  /*e740*/  LDL R124, [R1+0xcd0] ;  /* 0x000cd000017c7983 */ /* 0x000ea40000100800 */
[----:B------:R-:W-:Y:S01]  /*e750*/  @!P4 IMAD.MOV R9, RZ, RZ, -R9 ;  /* 0x000000ffff09c224 */ /* 0x000fe200078e0a09 */
[----:B------:R-:W-:Y:S02]  /*e760*/  ISETP.GE.AND P4, PT, R251, RZ, PT ;  /* 0x000000fffb00720c */ /* 0x000fe40003f86270 */
[----:B------:R-:W2:Y:S01]  /*e770*/  LDL R251, [R1+0xb88] ;  /* 0x000b880001fb7983 */ /* 0x000ea20000100800 */
[----:B------:R-:W-:Y:S01]  /*e780*/  @!P3 IMAD.MOV R13, RZ, RZ, -R13 ;  /* 0x000000ffff0db224 */ /* 0x000fe200078e0a0d */
[----:B------:R-:W-:-:S02]  /*e790*/  ISETP.GE.AND P3, PT, R244, RZ, PT ;  /* 0x000000fff400720c */ /* 0x000fc40003f66270 */
[----:B------:R-:W2:Y:S02]  /*e7a0*/  LDL R244, [R1+0xce8] ;  /* 0x000ce80001f47983 */ /* 0x000ea40000100800 */
[----:B------:R-:W-:Y:S01]  /*e7b0*/  @!P5 IMAD.MOV R12, RZ, RZ, -R12 ;  /* 0x000000ffff0cd224 */ /* 0x000fe200078e0a0c */
[----:B------:R-:W-:Y:S01]  /*e7c0*/  ISETP.GE.AND P5, PT, R249, RZ, PT ;  /* 0x000000fff900720c */ /* 0x000fe20003fa6270 */
[----:B------:R-:W-:Y:S01]  /*e7d0*/  @!P0 IMAD.MOV R16, RZ, RZ, -R16 ;  /* 0x000000ffff108224 */ /* 0x000fe200078e0a10 */
[----:B------:R-:W2:Y:S01]  /*e7e0*/  LDL R249, [R1+0xce4] ;  /* 0x000ce40001f97983 */ /* 0x000ea20000100800 */
[----:B---3--:R-:W-:-:S03]  /*e7f0*/  ISETP.GE.AND P0, PT, R242, RZ, PT ;  /* 0x000000fff200720c */ /* 0x008fc60003f06270 */
[----:B------:R-:W3:Y:S07]  /*e800*/  LDL R242, [R1+0xcf4] ;  /* 0x000cf40001f27983 */ /* 0x000eee0000100800 */
[----:B------:R-:W-:Y:S01]  /*e810*/  @!P5 IMAD.MOV R18, RZ, RZ, -R18 ;  /* 0x000000ffff12d224 */ /* 0x000fe200078e0a12 */
[----:B----4-:R-:W-:Y:S02]  /*e820*/  ISETP.GE.AND P5, PT, R0, RZ, PT ;  /* 0x000000ff0000720c */ /* 0x010fe40003fa6270 */
[----:B------:R-:W4:Y:S01]  /*e830*/  LDL R0, [R1+0xcf8] ;  /* 0x000cf80001007983 */ /* 0x000f220000100800 */
[----:B------:R-:W-:Y:S01]  /*e840*/  @!P1 IMAD.MOV R11, RZ, RZ, -R11 ;  /* 0x000000ffff0b9224 */ /* 0x000fe200078e0a0b */
[----:B--2---:R-:W-:-:S02]  /*e850*/  ISETP.GE.AND P1, PT, R252, RZ, PT ;  /* 0x000000fffc00720c */ /* 0x004fc40003f26270 */
[----:B------:R-:W2:Y:S01]  /*e860*/  LDL R252, [R1+0xce0] ;  /* 0x000ce00001fc7983 */ /* 0x000ea20000100800 */
[----:B------:R-:W-:Y:S01]  /*e870*/  @!P4 IMAD.MOV R15, RZ, RZ, -R15 ;  /* 0x000000ffff0fc224 */ /* 0x000fe200078e0a0f */
[----:B------:R-:W-:Y:S02]  /*e880*/  ISETP.GE.AND P4, PT, R250, RZ, PT ;  /* 0x000000fffa00720c */ /* 0x000fe40003f86270 */
[----:B------:R-:W2:Y:S01]  /*e890*/  LDL R250, [R1+0xcf0] ;  /* 0x000cf00001fa7983 */ /* 0x000ea20000100800 */
[----:B------:R-:W-:Y:S01]  /*e8a0*/  @!P2 IMAD.MOV R14, RZ, RZ, -R14 ;  /* 0x000000ffff0ea224 */ /* 0x000fe200078e0a0e */
[----:B------:R-:W-:Y:S02]  /*e8b0*/  ISETP.GE.AND P2, PT, R124, RZ, PT ;  /* 0x000000ff7c00720c */ /* 0x000fe40003f46270 */
[----:B------:R-:W2:Y:S03]  /*e8c0*/  LDL R124, [R1+0xcec] ;  /* 0x000cec00017c7983 */ /* 0x000ea60000100800 */
[----:B------:R-:W-:Y:S01]  /*e8d0*/  @!P1 IMAD.MOV R17, RZ, RZ, -R17 ;  /* 0x000000ffff119224 */ /* 0x000fe200078e0a11 */
[----:B------:R-:W-:-:S02]  /*e8e0*/  ISETP.GE.AND P1, PT, R251, RZ, PT ;  /* 0x000000fffb00720c */ /* 0x000fc40003f26270 */
[----:B------:R-:W2:Y:S01]  /*e8f0*/  LDL R251, [R1+0xb8c] ;  /* 0x000b8c0001fb7983 */ /* 0x000ea20000100800 */
[----:B------:R-:W-:Y:S01]  /*e900*/  @!P4 IMAD.MOV R21, RZ, RZ, -R21 ;  /* 0x000000ffff15c224 */ /* 0x000fe200078e0a15 */
[----:B------:R-:W-:Y:S02]  /*e910*/  ISETP.GE.AND P4, PT, R244, RZ, PT ;  /* 0x000000fff400720c */ /* 0x000fe40003f86270 */
[----:B------:R-:W2:Y:S01]  /*e920*/  LDL R244, [R1+0xd04] ;  /* 0x000d040001f47983 */ /* 0x000ea20000100800 */
        /* <DEDUP_REMOVED lines=586> */
[----:B--2---:R-:W-:Y:S01]  /*10dd0*/  ISETP.GE.AND P3, PT, R252, RZ, PT ;  /* 0x000000fffc00720c */ /* 0x004fe20003f66270 */
[----:B------:R-:W-:Y:S01]  /*10de0*/  @!P1 IMAD.MOV R217, RZ, RZ, -R217 ;  /* 0x000000ffffd99224 */ /* 0x000fe200078e0ad9 */
[----:B------:R-:W2:Y:S01]  /*10df0*/  LDL R252, [R1+0xc20] ;  /* 0x000c200001fc7983 */ /* 0x000ea20000100800 */
[----:B------:R-:W-:Y:S01]  /*10e00*/  ISETP.GE.AND P1, PT, R250, RZ, PT ;  /* 0x000000fffa00720c */ /* 0x000fe20003f26270 */
[----:B------:R-:W-:-:S02]  /*10e10*/  @!P0 IMAD.MOV R216, RZ, RZ, -R216 ;  /* 0x000000ffffd88224 */ /* 0x000fc400078e0ad8 */
[----:B------:R-:W2:Y:S01]  /*10e20*/  LDL R250, [R1+0xc30] ;  /* 0x000c300001fa7983 */ /* 0x000ea20000100800 */
[----:B------:R-:W-:-:S03]  /*10e30*/  ISETP.GE.AND P0, PT, R124, RZ, PT ;  /* 0x000000ff7c00720c */ /* 0x000fc60003f06270 */
[----:B------:R-:W2:Y:S03]  /*10e40*/  LDL R124, [R1+0xc24] ;  /* 0x000c2400017c7983 */ /* 0x000ea60000100800 */
[----:B------:R-:W-:Y:S01]  /*10e50*/  @!P3 IMAD.MOV R219, RZ, RZ, -R219 ;  /* 0x000000ffffdbb224 */ /* 0x000fe200078e0adb */
[----:B------:R-:W-:Y:S02]  /*10e60*/  ISETP.GE.AND P3, PT, R251, RZ, PT ;  /* 0x000000fffb00720c */ /* 0x000fe40003f66270 */
        /* <DEDUP_REMOVED lines=8> */
[----:B------:R-:W-:Y:S01]  /*10ef0*/  @!P2 IMAD.MOV R226, RZ, RZ, -R226 ;  /* 0x000000ffffe2a224 */ /* 0x000fe200078e0ae2 */
[----:B------:R-:W-:-:S02]  /*10f00*/  ISETP.GE.AND P4, PT, R2, RZ, PT ;  /* 0x000000ff0200720c */ /* 0x000fc40003f86270 */
[----:B------:R-:W2:Y:S01]  /*10f10*/  LDL R2, [R1+0xc3c] ;  /* 0x000c3c0001027983 */ /* 0x000ea20000100800 */
[----:B---3--:R-:W-:-:S03]  /*10f20*/  ISETP.GE.AND P2, PT, R242, RZ, PT ;  /* 0x000000fff200720c */ /* 0x008fc60003f46270 */
[----:B------:R-:W3:Y:S01]  /*10f30*/  LDL R242, [R1+0xc4c] ;  /* 0x000c4c0001f27983 */ /* 0x000ee20000100800 */
[----:B------:R-:W-:Y:S01]  /*10f40*/  @!P1 IMAD.MOV R229, RZ, RZ, -R229 ;  /* 0x000000ffffe59224 */ /* 0x000fe200078e0ae5 */
[----:B----4-:R-:W-:Y:S02]  /*10f50*/  ISETP.GE.AND P1, PT, R0, RZ, PT ;  /* 0x000000ff0000720c */ /* 0x010fe40003f26270 */
[----:B------:R-:W0:Y:S01]  /*10f60*/  S2R R0, SR_TID.X ;  /* 0x0000000000007919 */ /* 0x000e220000002100 */
[----:B------:R-:W-:Y:S01]  /*10f70*/  @!P5 IMAD.MOV R224, RZ, RZ, -R224 ;  /* 0x000000ffffe0d224 */ /* 0x000fe200078e0ae0 */
[----:B--2---:R-:W-:Y:S02]  /*10f80*/  ISETP.GE.AND P5, PT, R252, RZ, PT ;  /* 0x000000fffc00720c */ /* 0x004fe40003fa6270 */
[----:B------:R-:W2:Y:S01]  /*10f90*/  LDL R252, [R1+0xc48] ;  /* 0x000c480001fc7983 */ /* 0x000ea20000100800 */
[----:B------:R-:W-:Y:S02]  /*10fa0*/  @!P3 IMAD.MOV R225, RZ, RZ, -R225 ;  /* 0x000000ffffe1b224 */ /* 0x000fe400078e0ae1 */
[----:B------:R-:W-:Y:S01]  /*10fb0*/  @!P0 IMAD.MOV R228, RZ, RZ, -R228 ;  /* 0x000000ffffe48224 */ /* 0x000fe200078e0ae4 */
[----:B------:R-:W-:Y:S01]  /*10fc0*/  ISETP.GE.AND P3, PT, R124, RZ, PT ;  /* 0x000000ff7c00720c */ /* 0x000fe20003f66270 */
[----:B------:R-:W-:Y:S01]  /*10fd0*/  @!P2 IMAD.MOV R232, RZ, RZ, -R232 ;  /* 0x000000ffffe8a224 */ /* 0x000fe200078e0ae8 */
[----:B------:R-:W4:Y:S01]  /*10fe0*/  LDL R124, [R1+0xc50] ;  /* 0x000c5000017c7983 */ /* 0x000f220000100800 */
[----:B------:R-:W-:-:S02]  /*10ff0*/  ISETP.GE.AND P0, PT, R251, RZ, PT ;  /* 0x000000fffb00720c */ /* 0x000fc40003f06270 */
[----:B0-----:R-:W-:Y:S01]  /*11000*/  SHF.R.U32.HI R0, RZ, 0x6, R0 ;  /* 0x00000006ff007819 */ /* 0x001fe20000011600 */
[----:B------:R-:W-:Y:S01]  /*11010*/  @!P4 IMAD.MOV R227, RZ, RZ, -R227 ;  /* 0x000000ffffe3c224 */ /* 0x000fe200078e0ae3 */
[----:B------:R-:W-:-:S06]  /*11020*/  ISETP.GE.AND P2, PT, R244, RZ, PT ;  /* 0x000000fff400720c */ /* 0x000fcc0003f46270 */
[----:B------:R-:W-:Y:S01]  /*11030*/  @!P3 IMAD.MOV R231, RZ, RZ, -R231 ;  /* 0x000000ffffe7b224 */ /* 0x000fe200078e0ae7 */
[----:B------:R-:W-:Y:S01]  /*11040*/  SGXT.U32 R0, R0, 0x1 ;  /* 0x000000010000781a */ /* 0x000fe20000000000 */
[----:B------:R-:W4:Y:S03]  /*11050*/  LDL R251, [R1+0xc58] ;  /* 0x000c580001fb7983 */ /* 0x000f260000100800 */
[----:B------:R-:W-:Y:S01]  /*11060*/  LOP3.LUT R0, R0, 0x3c, RZ, 0xfc, !PT ;  /* 0x0000003c00007812 */ /* 0x000fe200078efcff */
[----:B------:R-:W-:-:S04]  /*11070*/  IMAD R244, RZ, RZ, -UR25 ;  /* 0x80000019fff47e24 */ /* 0x000fc8000f8e02ff */
[----:B------:R-:W-:Y:S01]  /*11080*/  IMAD R0, R0, UR25, RZ ;  /* 0x0000001900007c24 */ /* 0x000fe2000f8e02ff */
[----:B------:R-:W-:Y:S01]  /*11090*/  ISETP.GE.AND P4, PT, R250, RZ, PT ;  /* 0x000000fffa00720c */ /* 0x000fe20003f86270 */
[----:B------:R-:W-:Y:S01]  /*110a0*/  @!P5 IMAD.MOV R230, RZ, RZ, -R230 ;  /* 0x000000ffffe6d224 */ /* 0x000fe200078e0ae6 */
[----:B------:R-:W4:Y:S01]  /*110b0*/  LDL R250, [R1+0xc54] ;  /* 0x000c540001fa7983 */ /* 0x000f220000100800 */
[----:B------:R-:W-:Y:S01]  /*110c0*/  IMAD R0, R244, 0x2, R0 ;  /* 0x00000002f4007824 */ /* 0x000fe200078e0200 */
[----:B------:R-:W-:Y:S01]  /*110d0*/  ISETP.GE.AND P3, PT, R249, RZ, PT ;  /* 0x000000fff900720c */ /* 0x000fe20003f66270 */
[----:B------:R-:W-:Y:S01]  /*110e0*/  @!P0 IMAD.MOV R234, RZ, RZ, -R234 ;  /* 0x000000ffffea8224 */ /* 0x000fe200078e0aea */
[----:B------:R-:W4:Y:S01]  /*110f0*/  LDL R249, [R1+0xc5c] ;  /* 0x000c5c0001f97983 */ /* 0x000f220000100800 */
[----:B------:R-:W-:Y:S01]  /*11100*/  ISETP.GE.AND P5, PT, R2, RZ, PT ;  /* 0x000000ff0200720c */ /* 0x000fe20003fa6270 */
[----:B------:R-:W-:Y:S02]  /*11110*/  IMAD R2, R244, 0x2, R0 ;  /* 0x00000002f4027824 */ /* 0x000fe400078e0200 */
[----:B------:R0:W-:Y:S04]  /*11120*/  STL [R1+0x130], R0 ;  /* 0x0001300001007387 */ /* 0x0001e80000100800 */
[----:B0-----:R-:W4:Y:S01]  /*11130*/  LDL R0, [R1+0xc68] ;  /* 0x000c680001007983 */ /* 0x001f220000100800 */
[----:B---3--:R-:W-:-:S03]  /*11140*/  ISETP.GE.AND P0, PT, R242, RZ, PT ;  /* 0x000000fff200720c */ /* 0x008fc60003f06270 */
[----:B------:R-:W3:Y:S04]  /*11150*/  LDL R242, [R1+0xc64] ;  /* 0x000c640001f27983 */ /* 0x000ee80000100800 */
[----:B------:R0:W-:Y:S01]  /*11160*/  STL [R1+0x134], R2 ;  /* 0x0001340201007387 */ /* 0x0001e20000100800 */
[----:B------:R-:W-:Y:S02]  /*11170*/  @!P4 IMAD.MOV R233, RZ, RZ, -R233 ;  /* 0x000000ffffe9c224 */ /* 0x000fe400078e0ae9 */
[----:B0-----:R-:W-:-:S05]  /*11180*/  IMAD R2, R244, 0x2, R2 ;  /* 0x00000002f4027824 */ /* 0x001fca00078e0202 */
[----:B------:R0:W-:Y:S02]  /*11190*/  STL [R1+0x108], R2 ;  /* 0x0001080201007387 */ /* 0x0001e40000100800 */
[----:B0-----:R-:W-:Y:S01]  /*111a0*/  IMAD R2, R244, 0x2, R2 ;  /* 0x00000002f4027824 */ /* 0x001fe200078e0202 */
[----:B--2---:R-:W-:-:S04]  /*111b0*/  ISETP.GE.AND P4, PT, R252, RZ, PT ;  /* 0x000000fffc00720c */ /* 0x004fc80003f86270 */
[----:B------:R0:W-:Y:S01]  /*111c0*/  STL [R1+0x10c], R2 ;  /* 0x00010c0201007387 */ /* 0x0001e20000100800 */
[----:B------:R-:W-:Y:S01]  /*111d0*/  @!P1 IMAD.MOV R235, RZ, RZ, -R235 ;  /* 0x000000ffffeb9224 */ /* 0x000fe200078e0aeb */
[----:B----4-:R-:W-:Y:S01]  /*111e0*/  ISETP.GE.AND P1, PT, R124, RZ, PT ;  /* 0x000000ff7c00720c */ /* 0x010fe20003f26270 */
[----:B0-----:R-:W-:-:S06]  /*111f0*/  IMAD R2, R244, 0x2, R2 ;  /* 0x00000002f4027824 */ /* 0x001fcc00078e0202 */
[----:B------:R-:W-:Y:S01]  /*11200*/  @!P4 IMAD.MOV R239, RZ, RZ, -R239 ;  /* 0x000000ffffefc224 */ /* 0x000fe200078e0aef */
[----:B------:R0:W-:Y:S01]  /*11210*/  STL [R1+0x110], R2 ;  /* 0x0001100201007387 */ /* 0x0001e20000100800 */
[----:B------:R-:W-:Y:S01]  /*11220*/  ISETP.GE.AND P4, PT, R125, RZ, PT ;  /* 0x000000ff7d00720c */ /* 0x000fe20003f86270 */
[----:B------:R-:W-:Y:S02]  /*11230*/  @!P5 IMAD.MOV R236, RZ, RZ, -R236 ;  /* 0x000000ffffecd224 */ /* 0x000fe400078e0aec */
[----:B0-----:R-:W-:-:S04]  /*11240*/  IMAD R2, R244, 0x2, R2 ;  /* 0x00000002f4027824 */ /* 0x001fc800078e0202 */
[----:B------:R-:W-:Y:S01]  /*11250*/  IMAD R125, R244, 0x4, R2 ;  /* 0x00000004f47d7824 */ /* 0x000fe200078e0202 */
[----:B------:R0:W-:Y:S01]  /*11260*/  STL [R1+0x114], R2 ;  /* 0x0001140201007387 */ /* 0x0001e20000100800 */
[----:B------:R-:W-:Y:S01]  /*11270*/  @!P3 IMAD.MOV R237, RZ, RZ, -R237 ;  /* 0x000000ffffedb224 */ /* 0x000fe200078e0aed */
[----:B------:R-:W-:Y:S01]  /*11280*/  ISETP.GE.AND P3, PT, R251, RZ, PT ;  /* 0x000000fffb00720c */ /* 0x000fe20003f66270 */
[----:B------:R-:W-:Y:S02]  /*11290*/  @!P2 IMAD.MOV R238, RZ, RZ, -R238 ;  /* 0x000000ffffeea224 */ /* 0x000fe400078e0aee */
[----:B------:R-:W-:Y:S01]  /*112a0*/  @!P0 IMAD.MOV R240, RZ, RZ, -R240 ;  /* 0x000000fffff08224 */ /* 0x000fe200078e0af0 */
[----:B0-----:R-:W2:Y:S01]  /*112b0*/  LDL.LU R2, [R1+0x24] ;  /* 0x0000240001027983 */ /* 0x001ea20000300800 */
[----:B------:R-:W-:-:S03]  /*112c0*/  ISETP.GE.AND P5, PT, R250, RZ, PT ;  /* 0x000000fffa00720c */ /* 0x000fc60003fa6270 */
[----:B------:R-:W4:Y:S01]  /*112d0*/  LDL.LU R252, [R1+0x20] ;  /* 0x0000200001fc7983 */ /* 0x000f220000300800 */
[----:B------:R-:W-:-:S03]  /*112e0*/  ISETP.GE.AND P2, PT, R249, RZ, PT ;  /* 0x000000fff900720c */ /* 0x000fc60003f46270 */
[----:B------:R-:W4:Y:S01]  /*112f0*/  LDL.LU R124, [R1+0x1c] ;  /* 0x00001c00017c7983 */ /* 0x000f220000300800 */
[----:B------:R-:W-:-:S03]  /*11300*/  @!P1 IMAD.MOV R241, RZ, RZ, -R241 ;  /* 0x000000fffff19224 */ /* 0x000fc600078e0af1 */
[----:B------:R0:W-:Y:S04]  /*11310*/  STL [R1+0x118], R125 ;  /* 0x0001187d01007387 */ /* 0x0001e80000100800 */
[----:B------:R-:W4:Y:S01]  /*11320*/  LDL.LU R250, [R1+0x18] ;  /* 0x0000180001fa7983 */ /* 0x000f220000300800 */
[----:B------:R-:W-:-:S03]  /*11330*/  ISETP.GE.AND P1, PT, R0, RZ, PT ;  /* 0x000000ff0000720c */ /* 0x000fc60003f26270 */
[----:B------:R-:W4:Y:S01]  /*11340*/  LDL.LU R251, [R1+0x14] ;  /* 0x0000140001fb7983 */ /* 0x000f220000300800 */
[----:B0-----:R-:W-:-:S03]  /*11350*/  IMAD R125, R244, 0x2, R125 ;  /* 0x00000002f47d7824 */ /* 0x001fc600078e027d */
[----:B------:R-:W4:Y:S01]  /*11360*/  LDL.LU R249, [R1+0x10] ;  /* 0x0000100001f97983 */ /* 0x000f220000300800 */
[----:B------:R-:W-:Y:S01]  /*11370*/  IMAD R244, R244, 0x2, R125 ;  /* 0x00000002f4f47824 */ /* 0x000fe200078e027d */
[----:B---3--:R-:W-:Y:S02]  /*11380*/  ISETP.GE.AND P0, PT, R242, RZ, PT ;  /* 0x000000fff200720c */ /* 0x008fe40003f06270 */
[----:B------:R-:W3:Y:S04]  /*11390*/  LDL.LU R242, [R1+0xfe4] ;  /* 0x000fe40001f27983 */ /* 0x000ee80000300800 */
[----:B------:R-:W2:Y:S04]  /*113a0*/  LDL.LU R0, [R1+0xfe0] ;  /* 0x000fe00001007983 */ /* 0x000ea80000300800 */
[----:B------:R0:W-:Y:S04]  /*113b0*/  STL [R1+0x11c], R125 ;  /* 0x00011c7d01007387 */ /* 0x0001e80000100800 */
[----:B0-----:R-:W4:Y:S01]  /*113c0*/  LDL.LU R125, [R1+0xfdc] ;  /* 0x000fdc00017d7983 */ /* 0x001f220000300800 */
[----:B------:R-:W-:-:S03]  /*113d0*/  @!P3 IMAD.MOV R243, RZ, RZ, -R243 ;  /* 0x000000fffff3b224 */ /* 0x000fc600078e0af3 */
[----:B------:R-:W-:Y:S01]  /*113e0*/  STL [R1+0x120], R244 ;  /* 0x000120f401007387 */ /* 0x000fe20000100800 */
[----:B---3--:R-:W-:Y:S01]  /*113f0*/  @!P5 IMAD.MOV R242, RZ, RZ, -R242 ;  /* 0x000000fffff2d224 */ /* 0x008fe200078e0af2 */
[----:B--2---:R-:W-:Y:S02]  /*11400*/  ISETP.GE.AND P5, PT, R0, RZ, PT ;  /* 0x000000ff0000720c */ /* 0x004fe40003fa6270 */
[----:B------:R0:W-:Y:S02]  /*11410*/  STL [R1+0xf78], R0 ;  /* 0x000f780001007387 */ /* 0x0001e40000100800 */
[----:B0-----:R-:W-:Y:S01]  /*11420*/  IMAD R0, RZ, RZ, -UR25 ;  /* 0x80000019ff007e24 */ /* 0x001fe2000f8e02ff */
[----:B----4-:R-:W-:Y:S02]  /*11430*/  ISETP.NE.AND P3, PT, R125, RZ, PT ;  /* 0x000000ff7d00720c */ /* 0x010fe40003f65270 */
[----:B------:R-:W-:Y:S01]  /*11440*/  LOP3.LUT R125, RZ, R125, RZ, 0x33, !PT ;  /* 0x0000007dff7d7212 */ /* 0x000fe200078e33ff */
[----:B------:R-:W-:-:S03]  /*11450*/  IMAD R244, R0, 0x2, R244 ;  /* 0x0000000200f47824 */ /* 0x000fc600078e02f4 */
[C---:B------:R-:W-:Y:S01]  /*11460*/  SEL R2, R125.reuse, R2, !P3 ;  /* 0x000000027d027207 */ /* 0x040fe20005800000 */
[----:B------:R-:W-:Y:S01]  /*11470*/  IMAD R0, R0, 0x2, R244 ;  /* 0x0000000200007824 */ /* 0x000fe200078e02f4 */
[C---:B------:R-:W-:Y:S01]  /*11480*/  SEL R252, R125.reuse, R252, !P3 ;  /* 0x000000fc7dfc7207 */ /* 0x040fe20005800000 */
[----:B------:R0:W-:Y:S01]  /*11490*/  STL [R1+0x124], R244 ;  /* 0x000124f401007387 */ /* 0x0001e20000100800 */
[C---:B------:R-:W-:Y:S02]  /*114a0*/  SEL R124, R125.reuse, R124, !P3 ;  /* 0x0000007c7d7c7207 */ /* 0x040fe40005800000 */
[C---:B------:R-:W-:Y:S02]  /*114b0*/  SEL R250, R125.reuse, R250, !P3 ;  /* 0x000000fa7dfa7207 */ /* 0x040fe40005800000 */
[C---:B------:R-:W-:Y:S01]  /*114c0*/  SEL R251, R125.reuse, R251, !P3 ;  /* 0x000000fb7dfb7207 */ /* 0x040fe20005800000 */
[----:B0-----:R-:W2:Y:S04]  /*114d0*/  LDL.LU R244, [R1+0xfd8] ;  /* 0x000fd80001f47983 */ /* 0x001ea80000300800 */
[----:B------:R0:W-:Y:S01]  /*114e0*/  STL [R1+0x104], R2 ;  /* 0x0001040201007387 */ /* 0x0001e20000100800 */
[----:B------:R-:W-:-:S03]  /*114f0*/  SEL R249, R125, R249, !P3 ;  /* 0x000000f97df97207 */ /* 0x000fc60005800000 */
[----:B0-----:R-:W3:Y:S04]  /*11500*/  LDL.LU R2, [R1+0xfd4] ;  /* 0x000fd40001027983 */ /* 0x001ee80000300800 */
[----:B------:R0:W-:Y:S04]  /*11510*/  STL [R1+0x100], R252 ;  /* 0x000100fc01007387 */ /* 0x0001e80000100800 */
[----:B0-----:R-:W4:Y:S04]  /*11520*/  LDL.LU R252, [R1+0xfd0] ;  /* 0x000fd00001fc7983 */ /* 0x001f280000300800 */
[----:B------:R0:W-:Y:S04]  /*11530*/  STL [R1+0xfc], R124 ;  /* 0x0000fc7c01007387 */ /* 0x0001e80000100800 */
[----:B0-----:R-:W2:Y:S04]  /*11540*/  LDL.LU R124, [R1+0xfcc] ;  /* 0x000fcc00017c7983 */ /* 0x001ea80000300800 */
[----:B------:R0:W-:Y:S04]  /*11550*/  STL [R1+0xf8], R250 ;  /* 0x0000f8fa01007387 */ /* 0x0001e80000100800 */
[----:B0-----:R-:W3:Y:S04]  /*11560*/  LDL.LU R250, [R1+0xfc8] ;  /* 0x000fc80001fa7983 */ /* 0x001ee80000300800 */
[----:B------:R0:W-:Y:S04]  /*11570*/  STL [R1+0xf4], R251 ;  /* 0x0000f4fb01007387 */ /* 0x0001e80000100800 */
[----:B0-----:R-:W4:Y:S04]  /*11580*/  LDL.LU R251, [R1+0xfc4] ;  /* 0x000fc40001fb7983 */ /* 0x001f280000300800 */
[----:B------:R0:W-:Y:S04]  /*11590*/  STL [R1+0xf0], R249 ;  /* 0x0000f0f901007387 */ /* 0x0001e80000100800 */
[----:B0-----:R-:W2:Y:S01]  /*115a0*/  LDL.LU R249, [R1+0xfc0] ;  /* 0x000fc00001f97983 */ /* 0x001ea20000300800 */
[----:B------:R-:W-:-:S02]  /*115b0*/  SEL R3, R125, R3, !P3 ;  /* 0x000000037d037207 */ /* 0x000fc40005800000 */
[C---:B------:R-:W-:Y:S02]  /*115c0*/  SEL R85, R125.reuse, R85, !P3 ;  /* 0x000000557d557207 */ /* 0x040fe40005800000 */
[C---:B---3--:R-:W-:Y:S02]  /*115d0*/  SEL R250, R125.reuse, R250, !P3 ;  /* 0x000000fa7dfa7207 */ /* 0x048fe40005800000 */
[C---:B----4-:R-:W-:Y:S02]  /*115e0*/  SEL R251, R125.reuse, R251, !P3 ;  /* 0x000000fb7dfb7207 */ /* 0x050fe40005800000 */
[----:B--2---:R-:W-:-:S05]  /*115f0*/  SEL R249, R125, R249, !P3 ;  /* 0x000000f97df97207 */ /* 0x004fca0005800000 */
[----:B------:R0:W-:Y:S04]  /*11600*/  STL [R1+0xec], R249 ;  /* 0x0000ecf901007387 */ /* 0x0001e80000100800 */
[----:B0-----:R-:W2:Y:S04]  /*11610*/  LDL.LU R249, [R1+0xfbc] ;  /* 0x000fbc0001f97983 */ /* 0x001ea80000300800 */
[----:B------:R0:W-:Y:S04]  /*11620*/  STL [R1+0xe8], R251 ;  /* 0x0000e8fb01007387 */ /* 0x0001e80000100800 */
[----:B------:R1:W-:Y:S01]  /*11630*/  STL [R1+0xe4], R250 ;  /* 0x0000e4fa01007387 */ /* 0x0003e20000100800 */
[----:B0-----:R-:W-:-:S02]  /*11640*/  SEL R251, R125, R124, !P3 ;  /* 0x0000007c7dfb7207 */ /* 0x001fc40005800000 */
[C---:B------:R-:W-:Y:S02]  /*11650*/  SEL R124, R125.reuse, R2, !P3 ;  /* 0x000000027d7c7207 */ /* 0x040fe40005800000 */
[C---:B-1----:R-:W-:Y:S01]  /*11660*/  SEL R250, R125.reuse, R252, !P3 ;  /* 0x000000fc7dfa7207 */ /* 0x042fe20005800000 */
[----:B------:R-:W-:Y:S01]  /*11670*/  STL [R1+0xe0], R251 ;  /* 0x0000e0fb01007387 */ /* 0x000fe20000100800 */
[----:B------:R-:W-:-:S03]  /*11680*/  SEL R2, R125, R4, !P3 ;  /* 0x000000047d027207 */ /* 0x000fc60005800000 */
[----:B------:R-:W-:Y:S01]  /*11690*/  STL [R1+0xdc], R250 ;  /* 0x0000dcfa01007387 */ /* 0x000fe20000100800 */
[----:B------:R-:W-:-:S03]  /*116a0*/  SEL R4, R125, R5, !P3 ;  /* 0x000000057d047207 */ /* 0x000fc60005800000 */
[----:B------:R-:W-:Y:S04]  /*116b0*/  STL [R1+0xd8], R124 ;  /* 0x0000d87c01007387 */ /* 0x000fe80000100800 */
[----:B------:R0:W-:Y:S04]  /*116c0*/  STL [R1+0xd4], R3 ;  /* 0x0000d40301007387 */ /* 0x0001e80000100800 */
[----:B------:R1:W-:Y:S01]  /*116d0*/  STL [R1+0xd0], R2 ;  /* 0x0000d00201007387 */ /* 0x0003e20000100800 */
[----:B0-----:R-:W-:-:S03]  /*116e0*/  SEL R3, R125, R6, !P3 ;  /* 0x000000067d037207 */ /* 0x001fc60005800000 */
[----:B------:R0:W-:Y:S01]  /*116f0*/  STL [R1+0xcc], R4 ;  /* 0x0000cc0401007387 */ /* 0x0001e20000100800 */
[----:B-1----:R-:W-:-:S03]  /*11700*/  SEL R2, R125, R7, !P3 ;  /* 0x000000077d027207 */ /* 0x002fc60005800000 */
[----:B------:R1:W-:Y:S04]  /*11710*/  STL [R1+0xc8], R3 ;  /* 0x0000c80301007387 */ /* 0x0003e80000100800 */
[----:B------:R3:W-:Y:S01]  /*11720*/  STL [R1+0xc4], R2 ;  /* 0x0000c40201007387 */ /* 0x0007e20000100800 */
[C---:B0-----:R-:W-:Y:S02]  /*11730*/  SEL R4, R125.reuse, R8, !P3 ;  /* 0x000000087d047207 */ /* 0x041fe40005800000 */
[----:B-1----:R-:W-:-:S03]  /*11740*/  SEL R3, R125, R9, !P3 ;  /* 0x000000097d037207 */ /* 0x002fc60005800000 */
[----:B------:R0:W-:Y:S01]  /*11750*/  STL [R1+0xc0], R4 ;  /* 0x0000c00401007387 */ /* 0x0001e20000100800 */
[----:B---3--:R-:W-:-:S03]  /*11760*/  SEL R2, R125, R10, !P3 ;  /* 0x0000000a7d027207 */ /* 0x008fc60005800000 */
        /* <DEDUP_REMOVED lines=60> */
[----:B------:R1:W-:Y:S01]  /*11b30*/  STL [R1+0x44], R3 ;  /* 0x0000440301007387 */ /* 0x0003e20000100800 */
[----:B------:R-:W-:-:S03]  /*11b40*/  SEL R19, R125, R43, !P3 ;  /* 0x0000002b7d137207 */ /* 0x000fc60005800000 */
[----:B------:R3:W-:Y:S01]  /*11b50*/  STL [R1+0x4], R2 ;  /* 0x0000040201007387 */ /* 0x0007e20000100800 */
[C---:B0-----:R-:W-:Y:S02]  /*11b60*/  SEL R4, R125.reuse, R66, !P3 ;  /* 0x000000427d047207 */ /* 0x041fe40005800000 */
[C---:B-1----:R-:W-:Y:S01]  /*11b70*/  SEL R3, R125.reuse, R67, !P3 ;  /* 0x000000437d037207 */ /* 0x042fe20005800000 */
[----:B------:R-:W0:Y:S01]  /*11b80*/  S2R R43, SR_TID.X ;  /* 0x00000000002b7919 */ /* 0x000e220000002100 */
[C---:B---3--:R-:W-:Y:S01]  /*11b90*/  SEL R2, R125.reuse, R68, !P3 ;  /* 0x000000447d027207 */ /* 0x048fe20005800000 */
[----:B------:R1:W-:Y:S04]  /*11ba0*/  STL [R1+0xc], R4 ;  /* 0x00000c0401007387 */ /* 0x0003e80000100800 */
[----:B------:R3:W-:Y:S04]  /*11bb0*/  STL [R1+0x1c], R3 ;  /* 0x00001c0301007387 */ /* 0x0007e80000100800 */
[----:B------:R4:W-:Y:S01]  /*11bc0*/  STL [R1+0x40], R2 ;  /* 0x0000400201007387 */ /* 0x0009e20000100800 */
[----:B-1----:R-:W-:-:S02]  /*11bd0*/  SEL R4, R125, R69, !P3 ;  /* 0x000000457d047207 */ /* 0x002fc40005800000 */
[----:B---3--:R-:W-:-:S03]  /*11be0*/  SEL R3, R125, R70, !P3 ;  /* 0x000000467d037207 */ /* 0x008fc60005800000 */
[----:B------:R1:W-:Y:S01]  /*11bf0*/  STL [R1+0x34], R4 ;  /* 0x0000340401007387 */ /* 0x0003e20000100800 */
[----:B----4-:R-:W-:-:S03]  /*11c00*/  SEL R2, R125, R71, !P3 ;  /* 0x000000477d027207 */ /* 0x010fc60005800000 */
[----:B------:R3:W-:Y:S04]  /*11c10*/  STL [R1+0x3c], R3 ;  /* 0x00003c0301007387 */ /* 0x0007e80000100800 */
[----:B------:R4:W-:Y:S01]  /*11c20*/  STL [R1+0x38], R2 ;  /* 0x0000380201007387 */ /* 0x0009e20000100800 */
[C---:B-1----:R-:W-:Y:S02]  /*11c30*/  SEL R4, R125.reuse, R72, !P3 ;  /* 0x000000487d047207 */ /* 0x042fe40005800000 */
        /* <DEDUP_REMOVED lines=9> */
[----:B------:R3:W-:Y:S01]  /*11cd0*/  STL [R1+0x18], R3 ;  /* 0x0000180301007387 */ /* 0x0007e20000100800 */
[----:B------:R-:W-:-:S03]  /*11ce0*/  SEL R252, R125, R81, !P3 ;  /* 0x000000517dfc7207 */ /* 0x000fc60005800000 */
[----:B------:R4:W-:Y:S01]  /*11cf0*/  STL [R1+0x14], R2 ;  /* 0x0000140201007387 */ /* 0x0009e20000100800 */
[C---:B-1----:R-:W-:Y:S02]  /*11d00*/  SEL R4, R125.reuse, R78, !P3 ;  /* 0x0000004e7d047207 */ /* 0x042fe40005800000 */
[----:B---3--:R-:W-:-:S03]  /*11d10*/  SEL R3, R125, R79, !P3 ;  /* 0x0000004f7d037207 */ /* 0x008fc60005800000 */
[----:B------:R-:W-:Y:S01]  /*11d20*/  STL [R1+0x10], R4 ;  /* 0x0000100401007387 */ /* 0x000fe20000100800 */
[C---:B------:R-:W-:Y:S02]  /*11d30*/  SEL R251, R125.reuse, R82, !P3 ;  /* 0x000000527dfb7207 */ /* 0x040fe40005800000 */
[C---:B----4-:R-:W-:Y:S01]  /*11d40*/  SEL R2, R125.reuse, R80, !P3 ;  /* 0x000000507d027207 */ /* 0x050fe20005800000 */
[----:B------:R0:W-:Y:S01]  /*11d50*/  STL [R1+0x8], R3 ;  /* 0x0000080301007387 */ /* 0x0001e20000100800 */
[C---:B------:R-:W-:Y:S02]  /*11d60*/  SEL R250, R125.reuse, R83, !P3 ;  /* 0x000000537dfa7207 */ /* 0x040fe40005800000 */
[----:B------:R-:W-:Y:S01]  /*11d70*/  SEL R124, R125, R84, !P3 ;  /* 0x000000547d7c7207 */ /* 0x000fe20005800000 */
[----:B------:R-:W-:Y:S04]  /*11d80*/  STL [R1+0xfa8], R252 ;  /* 0x000fa8fc01007387 */ /* 0x000fe80000100800 */
[----:B------:R1:W-:Y:S04]  /*11d90*/  STL [R1], R2 ;  /* 0x0000000201007387 */ /* 0x0003e80000100800 */
[----:B------:R-:W-:Y:S01]  /*11da0*/  STL [R1+0xfac], R251 ;  /* 0x000facfb01007387 */ /* 0x000fe20000100800 */
[----:B0-----:R-:W-:-:S03]  /*11db0*/  IMAD.SHL.U32 R3, R43, 0x8, RZ ;  /* 0x000000082b037824 */ /* 0x001fc600078e00ff */
[----:B------:R-:W-:Y:S01]  /*11dc0*/  STL [R1+0xfb0], R250 ;  /* 0x000fb0fa01007387 */ /* 0x000fe20000100800 */
[----:B------:R-:W-:-:S03]  /*11dd0*/  SEL R21, R125, R41, !P3 ;  /* 0x000000297d157207 */ /* 0x000fc60005800000 */
[----:B------:R-:W-:Y:S01]  /*11de0*/  STL [R1+0xfb4], R124 ;  /* 0x000fb47c01007387 */ /* 0x000fe20000100800 */
[----:B------:R-:W-:-:S03]  /*11df0*/  SEL R22, R125, R40, !P3 ;  /* 0x000000287d167207 */ /* 0x000fc60005800000 */
[----:B------:R-:W-:Y:S01]  /*11e00*/  STL [R1+0xfb8], R85 ;  /* 0x000fb85501007387 */ /* 0x000fe20000100800 */
[----:B------:R-:W-:-:S03]  /*11e10*/  SEL R24, R125, R39, !P3 ;  /* 0x000000277d187207 */ /* 0x000fc60005800000 */
[----:B------:R-:W-:Y:S01]  /*11e20*/  STL [R1+0xf7c], R0 ;  /* 0x000f7c0001007387 */ /* 0x000fe20000100800 */
[----:B------:R-:W-:-:S03]  /*11e30*/  SEL R25, R125, R38, !P3 ;  /* 0x000000267d197207 */ /* 0x000fc60005800000 */
[----:B------:R-:W3:Y:S01]  /*11e40*/  LDL.LU R41, [R1+0x104] ;  /* 0x0001040001297983 */ /* 0x000ee20000300800 */
[----:B------:R-:W-:-:S03]  /*11e50*/  SEL R26, R125, R37, !P3 ;  /* 0x000000257d1a7207 */ /* 0x000fc60005800000 */
[----:B------:R-:W4:Y:S01]  /*11e60*/  LDL.LU R40, [R1+0x100] ;  /* 0x0001000001287983 */ /* 0x000f220000300800 */
[----:B------:R-:W-:-:S03]  /*11e70*/  SEL R27, R125, R36, !P3 ;  /* 0x000000247d1b7207 */ /* 0x000fc60005800000 */
[----:B------:R-:W4:Y:S01]  /*11e80*/  LDL.LU R39, [R1+0xfc] ;  /* 0x0000fc0001277983 */ /* 0x000f220000300800 */
[----:B------:R-:W-:-:S03]  /*11e90*/  SEL R28, R125, R35, !P3 ;  /* 0x000000237d1c7207 */ /* 0x000fc60005800000 */
[----:B------:R0:W-:Y:S01]  /*11ea0*/  STL [R1+0xb74], R3 ;  /* 0x000b740301007387 */ /* 0x0001e20000100800 */
[----:B------:R-:W-:-:S03]  /*11eb0*/  SEL R29, R125, R34, !P3 ;  /* 0x000000227d1d7207 */ /* 0x000fc60005800000 */
[----:B------:R-:W4:Y:S01]  /*11ec0*/  LDL.LU R38, [R1+0xf8] ;  /* 0x0000f80001267983 */ /* 0x000f220000300800 */
[----:B------:R-:W-:-:S03]  /*11ed0*/  SEL R30, R125, R33, !P3 ;  /* 0x000000217d1e7207 */ /* 0x000fc60005800000 */
[----:B------:R-:W4:Y:S01]  /*11ee0*/  LDL.LU R37, [R1+0xf4] ;  /* 0x0000f40001257983 */ /* 0x000f220000300800 */
[----:B------:R-:W-:-:S03]  /*11ef0*/  SEL R31, R125, R32, !P3 ;  /* 0x000000207d1f7207 */ /* 0x000fc60005800000 */
[----:B------:R-:W4:Y:S04]  /*11f00*/  LDL.LU R36, [R1+0xf0] ;  /* 0x0000f00001247983 */ /* 0x000f280000300800 */
[----:B------:R-:W4:Y:S04]  /*11f10*/  LDL.LU R35, [R1+0xec] ;  /* 0x0000ec0001237983 */ /* 0x000f280000300800 */
[----:B------:R-:W4:Y:S04]  /*11f20*/  LDL.LU R34, [R1+0xe8] ;  /* 0x0000e80001227983 */ /* 0x000f280000300800 */
[----:B------:R-:W4:Y:S04]  /*11f30*/  LDL.LU R33, [R1+0xe4] ;  /* 0x0000e40001217983 */ /* 0x000f280000300800 */
[----:B------:R-:W4:Y:S01]  /*11f40*/  LDL.LU R32, [R1+0xe0] ;  /* 0x0000e00001207983 */ /* 0x000f220000300800 */
[----:B-1----:R-:W1:Y:S01]  /*11f50*/  S2R R2, SR_TID.X ;  /* 0x0000000000027919 */ /* 0x002e620000002100 */
[C---:B------:R-:W-:Y:S01]  /*11f60*/  SEL R20, R125.reuse, R42, !P3 ;  /* 0x0000002a7d147207 */ /* 0x040fe20005800000 */
[----:B------:R-:W-:Y:S01]  /*11f70*/  IMAD R42, RZ, RZ, -UR25 ;  /* 0x80000019ff2a7e24 */ /* 0x000fe2000f8e02ff */
[----:B------:R-:W-:-:S03]  /*11f80*/  SEL R18, R125, R44, !P3 ;  /* 0x0000002c7d127207 */ /* 0x000fc60005800000 */
[----:B------:R-:W-:-:S04]  /*11f90*/  IMAD R74, R42, 0x2, R0 ;  /* 0x000000022a4a7824 */ /* 0x000fc800078e0200 */
[----:B------:R-:W-:Y:S01]  /*11fa0*/  IMAD R75, R42, 0x2, R74 ;  /* 0x000000022a4b7824 */ /* 0x000fe200078e024a */
[----:B------:R-:W-:-:S03]  /*11fb0*/  LOP3.LUT R23, R3, 0x30, RZ, 0xc0, !PT ;  /* 0x0000003003177812 */ /* 0x000fc600078ec0ff */
[C---:B------:R-:W-:Y:S01]  /*11fc0*/  IMAD R76, R42.reuse, 0x4, R75 ;  /* 0x000000042a4c7824 */ /* 0x040fe200078e024b */
[----:B------:R-:W-:Y:S01]  /*11fd0*/  SHF.R.U32.HI R43, RZ, 0x6, R43 ;  /* 0x00000006ff2b7819 */ /* 0x000fe2000001162b */
[----:B------:R-:W-:Y:S02]  /*11fe0*/  @!P0 IMAD.MOV R246, RZ, RZ, -R246 ;  /* 0x000000fffff68224 */ /* 0x000fe400078e0af6 */
[----:B------:R-:W-:Y:S02]  /*11ff0*/  @!P1 IMAD.MOV R247, RZ, RZ, -R247 ;  /* 0x000000fffff79224 */ /* 0x000fe400078e0af7 */
[----:B------:R-:W-:Y:S01]  /*12000*/  IMAD R77, R42, 0x2, R76 ;  /* 0x000000022a4d7824 */ /* 0x000fe200078e024c */
[----:B-1----:R-:W-:Y:S01]  /*12010*/  LOP3.LUT R44, R2, 0x3f, RZ, 0xc0, !PT ;  /* 0x0000003f022c7812 */ /* 0x002fe200078ec0ff */
[----:B--2---:R-:W-:Y:S01]  /*12020*/  IMAD R2, R249, UR6, RZ ;  /* 0x00000006f9027c24 */ /* 0x004fe2000f8e02ff */
[----:B------:R-:W-:-:S03]  /*12030*/  ULDC.64 UR6, c[0x0][0x210] ;  /* 0x0000840000067ab9 */ /* 0x000fc60000000a00 */
[----:B------:R-:W-:Y:S01]  /*12040*/  IMAD R4, R44, UR26, RZ ;  /* 0x0000001a2c047c24 */ /* 0x000fe2000f8e02ff */
[----:B0-----:R-:W-:Y:S01]  /*12050*/  IADD3 R3, P1, R2, UR6, RZ ;  /* 0x0000000602037c10 */ /* 0x001fe2000ff3e0ff */
[----:B------:R-:W-:-:S03]  /*12060*/  IMAD R23, R44, 0x40, R23 ;  /* 0x000000402c177824 */ /* 0x000fc600078e0217 */
[----:B------:R-:W-:Y:S01]  /*12070*/  IADD3 R5, P0, R4, UR4, RZ ;  /* 0x0000000404057c10 */ /* 0x000fe2000ff1e0ff */
[----:B------:R-:W-:Y:S01]  /*12080*/  IMAD R79, R42, 0x2, R77 ;  /* 0x000000022a4f7824 */ /* 0x000fe200078e024d */
[----:B------:R-:W-:Y:S01]  /*12090*/  SGXT.U32 R43, R43, 0x1 ;  /* 0x000000012b2b781a */ /* 0x000fe20000000000 */
[----:B------:R-:W-:Y:S01]  /*120a0*/  STL [R1+0xf80], R74 ;  /* 0x000f804a01007387 */ /* 0x000fe20000100800 */
[----:B------:R-:W-:Y:S02]  /*120b0*/  LEA.HI.X.SX32 R4, R4, UR5, 0x1, P0 ;  /* 0x0000000504047c11 */ /* 0x000fe400080f0eff */
[----:B------:R-:W-:Y:S01]  /*120c0*/  LEA.HI.X.SX32 R2, R2, UR7, 0x1, P1 ;  /* 0x0000000702027c11 */ /* 0x000fe200088f0eff */
[----:B------:R-:W-:Y:S01]  /*120d0*/  STL [R1+0xf84], R75 ;  /* 0x000f844b01007387 */ /* 0x000fe20000100800 */
[----:B------:R-:W-:Y:S01]  /*120e0*/  LOP3.LUT R23, R23, R43, RZ, 0xfc, !PT ;  /* 0x0000002b17177212 */ /* 0x000fe200078efcff */
[----:B------:R-:W-:Y:S01]  /*120f0*/  IMAD R78, R42, 0x2, R79 ;  /* 0x000000022a4e7824 */ /* 0x000fe200078e024f */
[C---:B------:R-:W-:Y:S01]  /*12100*/  SEL R6, R125.reuse, R56, !P3 ;  /* 0x000000387d067207 */ /* 0x040fe20005800000 */
[----:B------:R-:W-:Y:S01]  /*12110*/  STL [R1+0xf88], R3 ;  /* 0x000f880301007387 */ /* 0x000fe20000100800 */
[----:B------:R-:W-:Y:S01]  /*12120*/  SEL R7, R125, R55, !P3 ;  /* 0x000000377d077207 */ /* 0x000fe20005800000 */
[----:B------:R-:W-:-:S02]  /*12130*/  ULDC UR4, c[0x0][0x240] ;  /* 0x0000900000047ab9 */ /* 0x000fc40000000800 */
[----:B------:R-:W-:Y:S04]  /*12140*/  STL [R1+0xf8c], R76 ;  /* 0x000f8c4c01007387 */ /* 0x000fe80000100800 */
[----:B------:R-:W-:Y:S04]  /*12150*/  STL [R1+0xfa4], R4 ;  /* 0x000fa40401007387 */ /* 0x000fe80000100800 */
[----:B------:R-:W-:Y:S04]  /*12160*/  STL [R1+0xf90], R2 ;  /* 0x000f900201007387 */ /* 0x000fe80000100800 */
[----:B------:R-:W-:Y:S04]  /*12170*/  STL [R1+0xf94], R77 ;  /* 0x000f944d01007387 */ /* 0x000fe80000100800 */
[----:B------:R-:W-:Y:S04]  /*12180*/  STL [R1+0xf98], R23 ;  /* 0x000f981701007387 */ /* 0x000fe80000100800 */
[----:B------:R-:W-:Y:S04]  /*12190*/  STL [R1+0xfa0], R78 ;  /* 0x000fa04e01007387 */ /* 0x000fe80000100800 */
[----:B------:R0:W-:Y:S04]  /*121a0*/  STL [R1+0xf9c], R79 ;  /* 0x000f9c4f01007387 */ /* 0x0001e80000100800 */
[----:B------:R-:W2:Y:S04]  /*121b0*/  LDL.LU R62, [R1+0xdc] ;  /* 0x0000dc00013e7983 */ /* 0x000ea80000300800 */
[----:B------:R-:W2:Y:S04]  /*121c0*/  LDL.LU R61, [R1+0xd8] ;  /* 0x0000d800013d7983 */ /* 0x000ea80000300800 */
[----:B------:R-:W2:Y:S04]  /*121d0*/  LDL.LU R60, [R1+0xd4] ;  /* 0x0000d400013c7983 */ /* 0x000ea80000300800 */
[----:B------:R-:W2:Y:S01]  /*121e0*/  LDL.LU R59, [R1+0xd0] ;  /* 0x0000d000013b7983 */ /* 0x000ea20000300800 */
[----:B------:R-:W-:-:S03]  /*121f0*/  SEL R8, R125, R54, !P3 ;  /* 0x000000367d087207 */ /* 0x000fc60005800000 */
        /* <DEDUP_REMOVED lines=18> */
[----:B------:R-:W2:Y:S04]  /*12320*/  LDL.LU R49, [R1+0xa8] ;  /* 0x0000a80001317983 */ /* 0x000ea80000300800 */
[----:B------:R-:W2:Y:S04]  /*12330*/  LDL.LU R48, [R1+0xa4] ;  /* 0x0000a40001307983 */ /* 0x000ea80000300800 */
[----:B------:R-:W2:Y:S04]  /*12340*/  LDL.LU R47, [R1+0xa0] ;  /* 0x0000a000012f7983 */ /* 0x000ea80000300800 */
[----:B------:R-:W2:Y:S04]  /*12350*/  LDL.LU R46, [R1+0x9c] ;  /* 0x00009c00012e7983 */ /* 0x000ea80000300800 */
[----:B------:R-:W2:Y:S04]  /*12360*/  LDL.LU R45, [R1+0x98] ;  /* 0x00009800012d7983 */ /* 0x000ea80000300800 */
[----:B------:R-:W2:Y:S04]  /*12370*/  LDL.LU R44, [R1+0x94] ;  /* 0x00009400012c7983 */ /* 0x000ea80000300800 */
[----:B------:R-:W2:Y:S04]  /*12380*/  LDL.LU R43, [R1+0x90] ;  /* 0x00009000012b7983 */ /* 0x000ea80000300800 */
[----:B------:R-:W2:Y:S01]  /*12390*/  LDL.LU R42, [R1+0x8c] ;  /* 0x00008c00012a7983 */ /* 0x000ea20000300800 */
[----:B------:R-:W-:-:S02]  /*123a0*/  @!P2 IMAD.MOV R244, RZ, RZ, -R244 ;  /* 0x000000fffff4a224 */ /* 0x000fc400078e0af4 */
[----:B------:R-:W-:Y:S02]  /*123b0*/  @!P4 IMAD.MOV R245, RZ, RZ, -R245 ;  /* 0x000000fffff5c224 */ /* 0x000fe400078e0af5 */
[----:B------:R-:W-:Y:S01]  /*123c0*/  @!P5 IMAD.MOV R248, RZ, RZ, -R248 ;  /* 0x000000fffff8d224 */ /* 0x000fe200078e0af8 */
[C---:B------:R-:W-:Y:S02]  /*123d0*/  SEL R86, R125.reuse, R86, !P3 ;  /* 0x000000567d567207 */ /* 0x040fe40005800000 */
[C---:B------:R-:W-:Y:S02]  /*123e0*/  SEL R87, R125.reuse, R87, !P3 ;  /* 0x000000577d577207 */ /* 0x040fe40005800000 */
[C---:B------:R-:W-:Y:S02]  /*123f0*/  SEL R88, R125.reuse, R88, !P3 ;  /* 0x000000587d587207 */ /* 0x040fe40005800000 */
[C---:B------:R-:W-:Y:S02]  /*12400*/  SEL R89, R125.reuse, R89, !P3 ;  /* 0x000000597d597207 */ /* 0x040fe40005800000 */
[----:B------:R-:W-:-:S02]  /*12410*/  SEL R90, R125, R90, !P3 ;  /* 0x0000005a7d5a7207 */ /* 0x000fc40005800000 */
[C---:B------:R-:W-:Y:S02]  /*12420*/  SEL R91, R125.reuse, R91, !P3 ;  /* 0x0000005b7d5b7207 */ /* 0x040fe40005800000 */
        /* <DEDUP_REMOVED lines=29> */
[----:B------:R-:W-:Y:S01]  /*12600*/  SEL R121, R125, R121, !P3 ;  /* 0x000000797d797207 */ /* 0x000fe20005800000 */
[----:B---3--:R-:W-:Y:S02]  /*12610*/  IMAD R72, R41, UR4, RZ ;  /* 0x0000000429487c24 */ /* 0x008fe4000f8e02ff */
[----:B------:R-:W3:Y:S01]  /*12620*/  LDL.LU R41, [R1+0x88] ;  /* 0x0000880001297983 */ /* 0x000ee20000300800 */
[----:B----4-:R-:W-:-:S03]  /*12630*/  IMAD R71, R40, UR4, RZ ;  /* 0x0000000428477c24 */ /* 0x010fc6000f8e02ff */
[----:B------:R-:W4:Y:S01]  /*12640*/  LDL.LU R40, [R1+0x84] ;  /* 0x0000840001287983 */ /* 0x000f220000300800 */
[----:B------:R-:W-:-:S03]  /*12650*/  IMAD R70, R39, UR4, RZ ;  /* 0x0000000427467c24 */ /* 0x000fc6000f8e02ff */
        /* <DEDUP_REMOVED lines=14> */
[----:B------:R-:W4:Y:S04]  /*12740*/  LDL.LU R32, [R1+0x64] ;  /* 0x0000640001207983 */ /* 0x000f280000300800 */
[----:B------:R-:W4:Y:S01]  /*12750*/  LDL.LU R73, [R1+0x60] ;  /* 0x0000600001497983 */ /* 0x000f220000300800 */
[----:B------:R-:W-:-:S03]  /*12760*/  SEL R122, R125, R122, !P3 ;  /* 0x0000007a7d7a7207 */ /* 0x000fc60005800000 */
[----:B------:R-:W4:Y:S01]  /*12770*/  LDL.LU R80, [R1+0x5c] ;  /* 0x00005c0001507983 */ /* 0x000f220000300800 */
[----:B------:R-:W-:-:S03]  /*12780*/  SEL R123, R125, R123, !P3 ;  /* 0x0000007b7d7b7207 */ /* 0x000fc60005800000 */
[----:B------:R-:W4:Y:S01]  /*12790*/  LDL.LU R81, [R1+0x58] ;  /* 0x0000580001517983 */ /* 0x000f220000300800 */
[C---:B------:R-:W-:Y:S02]  /*127a0*/  SEL R126, R125.reuse, R126, !P3 ;  /* 0x0000007e7d7e7207 */ /* 0x040fe40005800000 */
[C---:B------:R-:W-:Y:S01]  /*127b0*/  SEL R127, R125.reuse, R127, !P3 ;  /* 0x0000007f7d7f7207 */ /* 0x040fe20005800000 */
[----:B------:R-:W4:Y:S01]  /*127c0*/  LDL.LU R82, [R1+0x54] ;  /* 0x0000540001527983 */ /* 0x000f220000300800 */
[C---:B------:R-:W-:Y:S02]  /*127d0*/  SEL R128, R125.reuse, R128, !P3 ;  /* 0x000000807d807207 */ /* 0x040fe40005800000 */
[C---:B------:R-:W-:Y:S01]  /*127e0*/  SEL R129, R125.reuse, R129, !P3 ;  /* 0x000000817d817207 */ /* 0x040fe20005800000 */
[----:B------:R-:W4:Y:S01]  /*127f0*/  LDL.LU R83, [R1+0x50] ;  /* 0x0000500001537983 */ /* 0x000f220000300800 */
[C---:B------:R-:W-:Y:S02]  /*12800*/  SEL R130, R125.reuse, R130, !P3 ;  /* 0x000000827d827207 */ /* 0x040fe40005800000 */
[C---:B------:R-:W-:Y:S01]  /*12810*/  SEL R131, R125.reuse, R131, !P3 ;  /* 0x000000837d837207 */ /* 0x040fe20005800000 */
[----:B------:R-:W4:Y:S01]  /*12820*/  LDL.LU R84, [R1+0x4c] ;  /* 0x00004c0001547983 */ /* 0x000f220000300800 */
        /* <DEDUP_REMOVED lines=116> */
[----:B------:R-:W-:Y:S02]  /*12f70*/  SEL R125, R125, R247, !P3 ;  /* 0x000000f77d7d7207 */ /* 0x000fe40005800000 */
[----:B------:R-:W4:Y:S04]  /*12f80*/  LDL.LU R247, [R1+0x48] ;  /* 0x0000480001f77983 */ /* 0x000f280000300800 */
[----:B------:R-:W4:Y:S04]  /*12f90*/  LDL.LU R249, [R1+0x44] ;  /* 0x0000440001f97983 */ /* 0x000f280000300800 */
[----:B------:R-:W2:Y:S04]  /*12fa0*/  LDL.LU R85, [R1+0x4] ;  /* 0x0000040001557983 */ /* 0x000ea80000300800 */
[----:B------:R-:W3:Y:S04]  /*12fb0*/  LDL.LU R124, [R1+0xc] ;  /* 0x00000c00017c7983 */ /* 0x000ee80000300800 */
[----:B------:R-:W4:Y:S04]  /*12fc0*/  LDL.LU R250, [R1+0x1c] ;  /* 0x00001c0001fa7983 */ /* 0x000f280000300800 */
[----:B------:R-:W4:Y:S04]  /*12fd0*/  LDL.LU R251, [R1+0x40] ;  /* 0x0000400001fb7983 */ /* 0x000f280000300800 */
[----:B------:R-:W4:Y:S04]  /*12fe0*/  LDL.LU R252, [R1+0x34] ;  /* 0x0000340001fc7983 */ /* 0x000f280000300800 */
[----:B0-----:R-:W4:Y:S04]  /*12ff0*/  LDL.LU R79, [R1+0x3c] ;  /* 0x00003c00014f7983 */ /* 0x001f280000300800 */
[----:B------:R-:W4:Y:S04]  /*13000*/  LDL.LU R78, [R1+0x38] ;  /* 0x00003800014e7983 */ /* 0x000f280000300800 */
        /* <DEDUP_REMOVED lines=8> */
[----:B------:R-:W4:Y:S01]  /*13090*/  LDL.LU R0, [R1] ;  /* 0x0000000001007983 */ /* 0x000f220000300800 */
[----:B--2---:R-:W-:-:S02]  /*130a0*/  IMAD R85, R85, UR4, RZ ;  /* 0x0000000455557c24 */ /* 0x004fc4000f8e02ff */
[----:B---3--:R-:W-:-:S03]  /*130b0*/  IMAD R124, R124, UR4, RZ ;  /* 0x000000047c7c7c24 */ /* 0x008fc6000f8e02ff */
[----:B------:R0:W-:Y:S01]  /*130c0*/  STL [R1+0x4], R85 ;  /* 0x0000045501007387 */ /* 0x0001e20000100800 */
[----:B----4-:R-:W-:Y:S02]  /*130d0*/  IMAD R250, R250, UR4, RZ ;  /* 0x00000004fafa7c24 */ /* 0x010fe4000f8e02ff */
[----:B------:R-:W-:Y:S01]  /*130e0*/  IMAD R251, R251, UR4, RZ ;  /* 0x00000004fbfb7c24 */ /* 0x000fe2000f8e02ff */
[----:B0-----:R-:W2:Y:S01]  /*130f0*/  LDL.LU R85, [R1+0xfb8] ;  /* 0x000fb80001557983 */ /* 0x001ea20000300800 */
[----:B------:R-:W-:-:S03]  /*13100*/  IMAD R252, R252, UR4, RZ ;  /* 0x00000004fcfc7c24 */ /* 0x000fc6000f8e02ff */
[----:B------:R0:W-:Y:S01]  /*13110*/  STL [R1+0xc], R124 ;  /* 0x00000c7c01007387 */ /* 0x0001e20000100800 */
[----:B------:R-:W-:-:S03]  /*13120*/  IMAD R79, R79, UR4, RZ ;  /* 0x000000044f4f7c24 */ /* 0x000fc6000f8e02ff */
[----:B0-----:R-:W3:Y:S04]  /*13130*/  LDL.LU R124, [R1+0xfb4] ;  /* 0x000fb400017c7983 */ /* 0x001ee80000300800 */
[----:B------:R0:W-:Y:S04]  /*13140*/  STL [R1+0x1c], R250 ;  /* 0x00001cfa01007387 */ /* 0x0001e80000100800 */
[----:B0-----:R-:W4:Y:S04]  /*13150*/  LDL.LU R250, [R1+0xfb0] ;  /* 0x000fb00001fa7983 */ /* 0x001f280000300800 */
[----:B------:R0:W-:Y:S04]  /*13160*/  STL [R1+0x28], R251 ;  /* 0x000028fb01007387 */ /* 0x0001e80000100800 */
[----:B0-----:R-:W2:Y:S04]  /*13170*/  LDL.LU R251, [R1+0xfac] ;  /* 0x000fac0001fb7983 */ /* 0x001ea80000300800 */
[----:B------:R0:W-:Y:S04]  /*13180*/  STL [R1+0x34], R252 ;  /* 0x000034fc01007387 */ /* 0x0001e80000100800 */
[----:B0-----:R-:W3:Y:S04]  /*13190*/  LDL.LU R252, [R1+0xfa8] ;  /* 0x000fa80001fc7983 */ /* 0x001ee80000300800 */
[----:B------:R0:W-:Y:S02]  /*131a0*/  STL [R1+0x3c], R79 ;  /* 0x00003c4f01007387 */ /* 0x0001e40000100800 */
[----:B0-----:R-:W-:-:S02]  /*131b0*/  IMAD R79, R23, UR4, RZ ;  /* 0x00000004174f7c24 */ /* 0x001fc4000f8e02ff */
[----:B------:R-:W-:Y:S02]  /*131c0*/  IMAD R23, R77, UR4, RZ ;  /* 0x000000044d177c24 */ /* 0x000fe4000f8e02ff */
[----:B------:R-:W-:Y:S02]  /*131d0*/  IMAD R77, R2, UR4, RZ ;  /* 0x00000004024d7c24 */ /* 0x000fe4000f8e02ff */
[----:B------:R-:W-:Y:S01]  /*131e0*/  IMAD R2, R4, UR4, RZ ;  /* 0x0000000404027c24 */ /* 0x000fe2000f8e02ff */
[----:B------:R-:W-:-:S05]  /*131f0*/  IADD3 R4, P2, R72, R5, RZ ;  /* 0x0000000548047210 */ /* 0x000fca0007f5e0ff */
[----:B------:R0:W-:Y:S02]  /*13200*/  STL [R1+0x204], R4 ;  /* 0x0002040401007387 */ /* 0x0001e40000100800 */
[----:B0-----:R-:W-:-:S05]  /*13210*/  IADD3 R4, P6, R71, R5, RZ ;  /* 0x0000000547047210 */ /* 0x001fca0007fde0ff */
        /* <DEDUP_REMOVED lines=8> */
[----:B------:R0:W-:Y:S04]  /*132a0*/  STL [R1+0x22c], R4 ;  /* 0x00022c0401007387 */ /* 0x0001e80000100800 */
[----:B0-----:R-:W4:Y:S01]  /*132b0*/  LDL.LU R4, [R1+0xfa4] ;  /* 0x000fa40001047983 */ /* 0x001f220000300800 */
[----:B------:R-:W-:Y:S02]  /*132c0*/  IMAD R62, R62, UR4, RZ ;  /* 0x000000043e3e7c24 */ /* 0x000fe4000f8e02ff */
[----:B------:R-:W-:Y:S02]  /*132d0*/  IMAD R61, R61, UR4, RZ ;  /* 0x000000043d3d7c24 */ /* 0x000fe4000f8e02ff */
[----:B------:R-:W-:Y:S02]  /*132e0*/  IMAD R60, R60, UR4, RZ ;  /* 0x000000043c3c7c24 */ /* 0x000fe4000f8e02ff */
[----:B------:R-:W-:-:S02]  /*132f0*/  IMAD R59, R59, UR4, RZ ;  /* 0x000000043b3b7c24 */ /* 0x000fc4000f8e02ff */
[----:B------:R-:W-:Y:S02]  /*13300*/  IMAD R58, R58, UR4, RZ ;  /* 0x000000043a3a7c24 */ /* 0x000fe4000f8e02ff */
[----:B------:R-:W-:Y:S02]  /*13310*/  IMAD R57, R57, UR4, RZ ;  /* 0x0000000439397c24 */ /* 0x000fe4000f8e02ff */
        /* <DEDUP_REMOVED lines=47> */
[----:B------:R-:W-:Y:S01]  /*13610*/  IMAD R8, R8, UR4, RZ ;  /* 0x0000000408087c24 */ /* 0x000fe2000f8e02ff */
[----:B----4-:R-:W-:-:S05]  /*13620*/  LEA.HI.X.SX32 R72, R72, R4, 0x1, P2 ;  /* 0x0000000448487211 */ /* 0x010fca00010f0eff */
[----:B------:R0:W-:Y:S01]  /*13630*/  STL [R1+0x200], R72 ;  /* 0x0002004801007387 */ /* 0x0001e20000100800 */
[----:B------:R-:W-:Y:S02]  /*13640*/  LEA.HI.X.SX32 R70, R70, R4, 0x1, P1 ;  /* 0x0000000446467211 */ /* 0x000fe400008f0eff */
[----:B0-----:R-:W-:-:S05]  /*13650*/  IADD3 R72, P3, R66, R5, RZ ;  /* 0x0000000542487210 */ /* 0x001fca0007f7e0ff */
[----:B------:R0:W-:Y:S02]  /*13660*/  STL [R1+0x234], R72 ;  /* 0x0002344801007387 */ /* 0x0001e40000100800 */
[----:B0-----:R-:W-:Y:S02]  /*13670*/  LEA.HI.X.SX32 R72, R71, R4, 0x1, P6 ;  /* 0x0000000447487211 */ /* 0x001fe400030f0eff */
[----:B------:R-:W-:-:S03]  /*13680*/  IADD3 R71, P2, R65, R5, RZ ;  /* 0x0000000541477210 */ /* 0x000fc60007f5e0ff */
[----:B------:R0:W-:Y:S04]  /*13690*/  STL [R1+0x208], R72 ;  /* 0x0002084801007387 */ /* 0x0001e80000100800 */
[----:B------:R1:W-:Y:S04]  /*136a0*/  STL [R1+0x23c], R71 ;  /* 0x00023c4701007387 */ /* 0x0003e80000100800 */
[----:B------:R4:W-:Y:S01]  /*136b0*/  STL [R1+0x210], R70 ;  /* 0x0002104601007387 */ /* 0x0009e20000100800 */
[----:B0-----:R-:W-:Y:S02]  /*136c0*/  IADD3 R72, P1, R64, R5, RZ ;  /* 0x0000000540487210 */ /* 0x001fe40007f3e0ff */
[----:B-1----:R-:W-:-:S02]  /*136d0*/  LEA.HI.X.SX32 R71, R69, R4, 0x1, P0 ;  /* 0x0000000445477211 */ /* 0x002fc400000f0eff */
[-C--:B------:R-:W-:Y:S02]  /*136e0*/  LEA.HI.X.SX32 R69, R68, R4.reuse, 0x1, P4 ;  /* 0x0000000444457211 */ /* 0x080fe400020f0eff */
[-C--:B----4-:R-:W-:Y:S01]  /*136f0*/  IADD3 R70, P0, R63, R5.reuse, RZ ;  /* 0x000000053f467210 */ /* 0x090fe20007f1e0ff */
[----:B------:R-:W-:Y:S01]  /*13700*/  STL [R1+0x244], R72 ;  /* 0x0002444801007387 */ /* 0x000fe20000100800 */
[-C--:B------:R-:W-:Y:S02]  /*13710*/  IADD3 R68, P4, R62, R5.reuse, RZ ;  /* 0x000000053e447210 */ /* 0x080fe40007f9e0ff */
[----:B------:R-:W-:Y:S01]  /*13720*/  LEA.HI.X.SX32 R67, R67, R4, 0x1, P5 ;  /* 0x0000000443437211 */ /* 0x000fe200028f0eff */
[----:B------:R-:W-:Y:S04]  /*13730*/  STL [R1+0x218], R71 ;  /* 0x0002184701007387 */ /* 0x000fe80000100800 */
[----:B------:R-:W-:Y:S04]  /*13740*/  STL [R1+0x24c], R70 ;  /* 0x00024c4601007387 */ /* 0x000fe80000100800 */
[----:B------:R0:W-:Y:S04]  /*13750*/  STL [R1+0x220], R69 ;  /* 0x0002204501007387 */ /* 0x0001e80000100800 */
[----:B------:R1:W-:Y:S04]  /*13760*/  STL [R1+0x254], R68 ;  /* 0x0002544401007387 */ /* 0x0003e80000100800 */
[----:B------:R4:W-:Y:S01]  /*13770*/  STL [R1+0x228], R67 ;  /* 0x0002284301007387 */ /* 0x0009e20000100800 */
[----:B0-----:R-:W-:-:S02]  /*13780*/  IADD3 R69, P5, R61, R5, RZ ;  /* 0x000000053d457210 */ /* 0x001fc40007fbe0ff */
[-C--:B-1----:R-:W-:Y:S02]  /*13790*/  LEA.HI.X.SX32 R68, R66, R4.reuse, 0x1, P3 ;  /* 0x0000000442447211 */ /* 0x082fe400018f0eff */
        /* <DEDUP_REMOVED lines=191> */
[----:B-1----:R-:W-:-:S03]  /*14390*/  LEA.HI.X.SX32 R19, R17, R4, 0x1, P3 ;  /* 0x0000000411137211 */ /* 0x002fc600018f0eff */
[----:B------:R-:W-:Y:S01]  /*143a0*/  STL [R1+0x3e0], R20 ;  /* 0x0003e01401007387 */ /* 0x000fe20000100800 */
[----:B----4-:R-:W-:-:S03]  /*143b0*/  IADD3 R18, P3, R11, R5, RZ ;  /* 0x000000050b127210 */ /* 0x010fc60007f7e0ff */
[----:B------:R-:W-:Y:S01]  /*143c0*/  STL [R1+0x3b4], R19 ;  /* 0x0003b41301007387 */ /* 0x000fe20000100800 */
[-C--:B------:R-:W-:Y:S02]  /*143d0*/  LEA.HI.X.SX32 R17, R16, R4.reuse, 0x1, P2 ;  /* 0x0000000410117211 */ /* 0x080fe400010f0eff */
[----:B------:R-:W-:Y:S01]  /*143e0*/  IADD3 R16, P2, R10, R5, RZ ;  /* 0x000000050a107210 */ /* 0x000fe20007f5e0ff */
[----:B------:R-:W-:Y:S01]  /*143f0*/  STL [R1+0x3e8], R18 ;  /* 0x0003e81201007387 */ /* 0x000fe20000100800 */
[----:B------:R-:W-:-:S03]  /*14400*/  LEA.HI.X.SX32 R15, R15, R4, 0x1, P1 ;  /* 0x000000040f0f7211 */ /* 0x000fc600008f0eff */
[----:B------:R-:W4:Y:S04]  /*14410*/  LDL.LU R67, [R1+0x4] ;  /* 0x0000040001437983 */ /* 0x000f280000300800 */
[----:B------:R-:W-:Y:S04]  /*14420*/  STL [R1+0x3bc], R17 ;  /* 0x0003bc1101007387 */ /* 0x000fe80000100800 */
[----:B------:R0:W-:Y:S04]  /*14430*/  STL [R1+0x3f0], R16 ;  /* 0x0003f01001007387 */ /* 0x0001e80000100800 */
[----:B------:R-:W4:Y:S04]  /*14440*/  LDL.LU R68, [R1+0xc] ;  /* 0x00000c0001447983 */ /* 0x000f280000300800 */
[----:B------:R1:W-:Y:S01]  /*14450*/  STL [R1+0x3c4], R15 ;  /* 0x0003c40f01007387 */ /* 0x0003e20000100800 */
[----:B0-----:R-:W-:-:S03]  /*14460*/  IADD3 R16, P1, R9, R5, RZ ;  /* 0x0000000509107210 */ /* 0x001fc60007f3e0ff */
[----:B------:R-:W4:Y:S04]  /*14470*/  LDL.LU R69, [R1+0x1c] ;  /* 0x00001c0001457983 */ /* 0x000f280000300800 */
[----:B------:R-:W-:Y:S01]  /*14480*/  STL [R1+0x3f8], R16 ;  /* 0x0003f81001007387 */ /* 0x000fe20000100800 */
[----:B-1----:R-:W-:-:S03]  /*14490*/  LEA.HI.X.SX32 R15, R14, R4, 0x1, P0 ;  /* 0x000000040e0f7211 */ /* 0x002fc600000f0eff */
[----:B------:R-:W4:Y:S01]  /*144a0*/  LDL.LU R70, [R1+0x28] ;  /* 0x0000280001467983 */ /* 0x000f220000300800 */
[----:B------:R-:W-:-:S03]  /*144b0*/  IADD3 R14, P0, R8, R5, RZ ;  /* 0x00000005080e7210 */ /* 0x000fc60007f1e0ff */
[----:B------:R0:W-:Y:S04]  /*144c0*/  STL [R1+0x3cc], R15 ;  /* 0x0003cc0f01007387 */ /* 0x0001e80000100800 */
[----:B------:R-:W4:Y:S04]  /*144d0*/  LDL.LU R71, [R1+0x34] ;  /* 0x0000340001477983 */ /* 0x000f280000300800 */
[----:B------:R1:W-:Y:S04]  /*144e0*/  STL [R1+0x400], R14 ;  /* 0x0004000e01007387 */ /* 0x0003e80000100800 */
[----:B------:R-:W4:Y:S01]  /*144f0*/  LDL.LU R72, [R1+0x3c] ;  /* 0x00003c0001487983 */ /* 0x000f220000300800 */
[----:B------:R-:W-:Y:S01]  /*14500*/  IMAD R7, R7, UR4, RZ ;  /* 0x0000000407077c24 */ /* 0x000fe2000f8e02ff */
[----:B------:R-:W-:Y:S01]  /*14510*/  LEA.HI.X.SX32 R13, R13, R4, 0x1, P4 ;  /* 0x000000040d0d7211 */ /* 0x000fe200020f0eff */
[----:B------:R-:W-:-:S02]  /*14520*/  IMAD R6, R6, UR4, RZ ;  /* 0x0000000406067c24 */ /* 0x000fc4000f8e02ff */
[----:B------:R-:W-:Y:S01]  /*14530*/  IMAD R73, R73, UR4, RZ ;  /* 0x0000000449497c24 */ /* 0x000fe2000f8e02ff */
[-C--:B0-----:R-:W-:Y:S01]  /*14540*/  IADD3 R15, P4, R7, R5.reuse, RZ ;  /* 0x00000005070f7210 */ /* 0x081fe20007f9e0ff */
[----:B------:R0:W-:Y:S01]  /*14550*/  STL [R1+0x3d4], R13 ;  /* 0x0003d40d01007387 */ /* 0x0001e20000100800 */
[-C--:B-1----:R-:W-:Y:S01]  /*14560*/  LEA.HI.X.SX32 R14, R12, R4.reuse, 0x1, P5 ;  /* 0x000000040c0e7211 */ /* 0x082fe200028f0eff */
[----:B------:R-:W-:Y:S01]  /*14570*/  IMAD R80, R80, UR4, RZ ;  /* 0x0000000450507c24 */ /* 0x000fe2000f8e02ff */
[-C--:B------:R-:W-:Y:S01]  /*14580*/  LEA.HI.X.SX32 R12, R11, R4.reuse, 0x1, P3 ;  /* 0x000000040b0c7211 */ /* 0x080fe200018f0eff */
[----:B------:R-:W-:Y:S01]  /*14590*/  STL [R1+0x408], R15 ;  /* 0x0004080f01007387 */ /* 0x000fe20000100800 */
[-C--:B------:R-:W-:Y:S01]  /*145a0*/  IADD3 R11, P3, R73, R5.reuse, RZ ;  /* 0x00000005490b7210 */ /* 0x080fe20007f7e0ff */
[----:B------:R-:W-:Y:S01]  /*145b0*/  IMAD R81, R81, UR4, RZ ;  /* 0x0000000451517c24 */ /* 0x000fe2000f8e02ff */
[----:B------:R-:W-:Y:S02]  /*145c0*/  LEA.HI.X.SX32 R10, R10, R4, 0x1, P2 ;  /* 0x000000040a0a7211 */ /* 0x000fe400010f0eff */
[----:B0-----:R-:W-:Y:S01]  /*145d0*/  IADD3 R13, P5, R6, R5, RZ ;  /* 0x00000005060d7210 */ /* 0x001fe20007fbe0ff */
[----:B------:R-:W-:Y:S01]  /*145e0*/  STL [R1+0x3dc], R14 ;  /* 0x0003dc0e01007387 */ /* 0x000fe20000100800 */
[----:B------:R-:W-:-:S03]  /*145f0*/  IMAD R82, R82, UR4, RZ ;  /* 0x0000000452527c24 */ /* 0x000fc6000f8e02ff */
[----:B------:R-:W-:Y:S04]  /*14600*/  STL [R1+0x410], R13 ;  /* 0x0004100d01007387 */ /* 0x000fe80000100800 */
[----:B------:R0:W-:Y:S04]  /*14610*/  STL [R1+0x3e4], R12 ;  /* 0x0003e40c01007387 */ /* 0x0001e80000100800 */
[----:B------:R1:W-:Y:S01]  /*14620*/  STL [R1+0x418], R11 ;  /* 0x0004180b01007387 */ /* 0x0003e20000100800 */
[----:B------:R-:W-:-:S03]  /*14630*/  IMAD R83, R83, UR4, RZ ;  /* 0x0000000453537c24 */ /* 0x000fc6000f8e02ff */
[----:B------:R2:W-:Y:S01]  /*14640*/  STL [R1+0x3ec], R10 ;  /* 0x0003ec0a01007387 */ /* 0x0005e20000100800 */
[-C--:B0-----:R-:W-:Y:S02]  /*14650*/  IADD3 R12, P2, R80, R5.reuse, RZ ;  /* 0x00000005500c7210 */ /* 0x081fe40007f5e0ff */
[-C--:B-1----:R-:W-:Y:S02]  /*14660*/  LEA.HI.X.SX32 R11, R9, R4.reuse, 0x1, P1 ;  /* 0x00000004090b7211 */ /* 0x082fe400008f0eff */
[-C--:B------:R-:W-:Y:S02]  /*14670*/  LEA.HI.X.SX32 R9, R8, R4.reuse, 0x1, P0 ;  /* 0x0000000408097211 */ /* 0x080fe400000f0eff */
[-C--:B--2---:R-:W-:Y:S01]  /*14680*/  IADD3 R10, P1, R81, R5.reuse, RZ ;  /* 0x00000005510a7210 */ /* 0x084fe20007f3e0ff */
[----:B------:R-:W-:Y:S01]  /*14690*/  STL [R1+0x420], R12 ;  /* 0x0004200c01007387 */ /* 0x000fe20000100800 */
[----:B------:R-:W-:Y:S01]  /*146a0*/  IADD3 R8, P0, R82, R5, RZ ;  /* 0x0000000552087210 */ /* 0x000fe20007f1e0ff */
[----:B------:R-:W-:Y:S01]  /*146b0*/  IMAD R84, R84, UR4, RZ ;  /* 0x0000000454547c24 */ /* 0x000fe2000f8e02ff */
[----:B------:R-:W-:Y:S01]  /*146c0*/  LEA.HI.X.SX32 R7, R7, R4, 0x1, P4 ;  /* 0x0000000407077211 */ /* 0x000fe200020f0eff */
[----:B------:R-:W-:Y:S04]  /*146d0*/  STL [R1+0x3f4], R11 ;  /* 0x0003f40b01007387 */ /* 0x000fe80000100800 */
[----:B------:R-:W-:Y:S01]  /*146e0*/  STL [R1+0x428], R10 ;  /* 0x0004280a01007387 */ /* 0x000fe20000100800 */
[----:B------:R-:W-:-:S03]  /*146f0*/  IMAD R247, R247, UR4, RZ ;  /* 0x00000004f7f77c24 */ /* 0x000fc6000f8e02ff */
[----:B------:R0:W-:Y:S04]  /*14700*/  STL [R1+0x3fc], R9 ;  /* 0x0003fc0901007387 */ /* 0x0001e80000100800 */
[----:B------:R1:W-:Y:S04]  /*14710*/  STL [R1+0x430], R8 ;  /* 0x0004300801007387 */ /* 0x0003e80000100800 */
[----:B------:R2:W-:Y:S01]  /*14720*/  STL [R1+0x404], R7 ;  /* 0x0004040701007387 */ /* 0x0005e20000100800 */
[----:B0-----:R-:W-:Y:S02]  /*14730*/  IADD3 R9, P4, R83, R5, RZ ;  /* 0x0000000553097210 */ /* 0x001fe40007f9e0ff */
[-C--:B-1----:R-:W-:Y:S01]  /*14740*/  LEA.HI.X.SX32 R8, R6, R4.reuse, 0x1, P5 ;  /* 0x0000000406087211 */ /* 0x082fe200028f0eff */
[----:B------:R-:W-:Y:S01]  /*14750*/  IMAD R249, R249, UR4, RZ ;  /* 0x00000004f9f97c24 */ /* 0x000fe2000f8e02ff */
[----:B------:R-:W-:-:S02]  /*14760*/  LEA.HI.X.SX32 R6, R73, R4, 0x1, P3 ;  /* 0x0000000449067211 */ /* 0x000fc400018f0eff */
[-C--:B--2---:R-:W-:Y:S01]  /*14770*/  IADD3 R7, P5, R84, R5.reuse, RZ ;  /* 0x0000000554077210 */ /* 0x084fe20007fbe0ff */
[----:B------:R-:W-:Y:S04]  /*14780*/  STL [R1+0x438], R9 ;  /* 0x0004380901007387 */ /* 0x000fe80000100800 */
[----:B------:R0:W-:Y:S04]  /*14790*/  STL [R1+0x40c], R8 ;  /* 0x00040c0801007387 */ /* 0x0001e80000100800 */
[----:B------:R1:W-:Y:S04]  /*147a0*/  STL [R1+0x440], R7 ;  /* 0x0004400701007387 */ /* 0x0003e80000100800 */
[----:B------:R2:W-:Y:S01]  /*147b0*/  STL [R1+0x414], R6 ;  /* 0x0004140601007387 */ /* 0x0005e20000100800 */
[----:B0-----:R-:W-:-:S02]  /*147c0*/  IADD3 R8, P3, R247, R5, RZ ;  /* 0x00000005f7087210 */ /* 0x001fc40007f7e0ff */
[----:B-1----:R-:W-:-:S03]  /*147d0*/  LEA.HI.X.SX32 R7, R80, R4, 0x1, P2 ;  /* 0x0000000450077211 */ /* 0x002fc600010f0eff */
[----:B------:R0:W-:Y:S01]  /*147e0*/  STL [R1+0x448], R8 ;  /* 0x0004480801007387 */ /* 0x0001e20000100800 */
[----:B--2---:R-:W-:-:S03]  /*147f0*/  IADD3 R6, P2, R249, R5, RZ ;  /* 0x00000005f9067210 */ /* 0x004fc60007f5e0ff */
[----:B------:R-:W-:Y:S04]  /*14800*/  STL [R1+0x41c], R7 ;  /* 0x00041c0701007387 */ /* 0x000fe80000100800 */
[----:B------:R1:W-:Y:S01]  /*14810*/  STL [R1+0x450], R6 ;  /* 0x0004500601007387 */ /* 0x0003e20000100800 */
[----:B0-----:R-:W-:-:S05]  /*14820*/  LEA.HI.X.SX32 R8, R81, R4, 0x1, P1 ;  /* 0x0000000451087211 */ /* 0x001fca00008f0eff */
[----:B------:R0:W-:Y:S01]  /*14830*/  STL [R1+0x424], R8 ;  /* 0x0004240801007387 */ /* 0x0001e20000100800 */
[----:B-1----:R-:W-:Y:S01]  /*14840*/  LEA.HI.X.SX32 R6, R82, R4, 0x1, P0 ;  /* 0x0000000452067211 */ /* 0x002fe200000f0eff */
[----:B------:R-:W-:Y:S02]  /*14850*/  IMAD R78, R78, UR4, RZ ;  /* 0x000000044e4e7c24 */ /* 0x000fe4000f8e02ff */
[----:B------:R-:W-:Y:S02]  /*14860*/  IMAD R76, R76, UR4, RZ ;  /* 0x000000044c4c7c24 */ /* 0x000fe4000f8e02ff */
[----:B------:R-:W-:Y:S02]  /*14870*/  IMAD R3, R3, UR4, RZ ;  /* 0x0000000403037c24 */ /* 0x000fe4000f8e02ff */
[----:B------:R-:W-:Y:S02]  /*14880*/  IMAD R75, R75, UR4, RZ ;  /* 0x000000044b4b7c24 */ /* 0x000fe4000f8e02ff */
[----:B------:R-:W-:-:S02]  /*14890*/  IMAD R74, R74, UR4, RZ ;  /* 0x000000044a4a7c24 */ /* 0x000fc4000f8e02ff */
[----:B------:R-:W-:Y:S02]  /*148a0*/  IMAD R0, R0, UR4, RZ ;  /* 0x0000000400007c24 */ /* 0x000fe4000f8e02ff */
[----:B---3--:R-:W-:Y:S02]  /*148b0*/  IMAD R252, R252, UR4, RZ ;  /* 0x00000004fcfc7c24 */ /* 0x008fe4000f8e02ff */
        /* <DEDUP_REMOVED lines=8> */
[----:B------:R-:W-:Y:S01]  /*14940*/  IMAD R90, R90, UR4, RZ ;  /* 0x000000045a5a7c24 */ /* 0x000fe2000f8e02ff */
[----:B----4-:R-:W-:-:S05]  /*14950*/  IADD3 R7, P1, R67, R5, RZ ;  /* 0x0000000543077210 */ /* 0x010fca0007f3e0ff */
[----:B------:R1:W-:Y:S04]  /*14960*/  STL [R1+0x458], R7 ;  /* 0x0004580701007387 */ /* 0x0003e80000100800 */
[----:B------:R2:W-:Y:S01]  /*14970*/  STL [R1+0x42c], R6 ;  /* 0x00042c0601007387 */ /* 0x0005e20000100800 */
[----:B0-----:R-:W-:Y:S02]  /*14980*/  IADD3 R8, P0, R68, R5, RZ ;  /* 0x0000000544087210 */ /* 0x001fe40007f1e0ff */
[----:B-1----:R-:W-:-:S03]  /*14990*/  LEA.HI.X.SX32 R7, R83, R4, 0x1, P4 ;  /* 0x0000000453077211 */ /* 0x002fc600020f0eff */
[----:B------:R0:W-:Y:S01]  /*149a0*/  STL [R1+0x460], R8 ;  /* 0x0004600801007387 */ /* 0x0001e20000100800 */
[----:B--2---:R-:W-:-:S03]  /*149b0*/  IADD3 R6, P4, R69, R5, RZ ;  /* 0x0000000545067210 */ /* 0x004fc60007f9e0ff */
[----:B------:R1:W-:Y:S04]  /*149c0*/  STL [R1+0x434], R7 ;  /* 0x0004340701007387 */ /* 0x0003e80000100800 */
[----:B------:R2:W-:Y:S01]  /*149d0*/  STL [R1+0x468], R6 ;  /* 0x0004680601007387 */ /* 0x0005e20000100800 */
[----:B0-----:R-:W-:Y:S02]  /*149e0*/  LEA.HI.X.SX32 R8, R84, R4, 0x1, P5 ;  /* 0x0000000454087211 */ /* 0x001fe400028f0eff */
[----:B-1----:R-:W-:-:S03]  /*149f0*/  IADD3 R7, P5, R70, R5, RZ ;  /* 0x0000000546077210 */ /* 0x002fc60007fbe0ff */
[----:B------:R0:W-:Y:S01]  /*14a00*/  STL [R1+0x43c], R8 ;  /* 0x00043c0801007387 */ /* 0x0001e20000100800 */
[----:B--2---:R-:W-:-:S03]  /*14a10*/  LEA.HI.X.SX32 R6, R247, R4, 0x1, P3 ;  /* 0x00000004f7067211 */ /* 0x004fc600018f0eff */
        /* <DEDUP_REMOVED lines=30> */
[----:B------:R1:W-:Y:S01]  /*14c00*/  STL [R1+0x47c], R7 ;  /* 0x00047c0701007387 */ /* 0x0003e20000100800 */
[----:B0-----:R-:W-:-:S03]  /*14c10*/  LEA.HI.X.SX32 R8, R78, R4, 0x1, P1 ;  /* 0x000000044e087211 */ /* 0x001fc600008f0eff */
[----:B------:R-:W2:Y:S04]  /*14c20*/  LDL.LU R78, [R1+0xfa0] ;  /* 0x000fa000014e7983 */ /* 0x000ea80000300800 */
[----:B------:R0:W-:Y:S01]  /*14c30*/  STL [R1+0x4b0], R6 ;  /* 0x0004b00601007387 */ /* 0x0001e20000100800 */
[----:B-1----:R-:W-:-:S03]  /*14c40*/  LEA.HI.X.SX32 R7, R79, R4, 0x1, P0 ;  /* 0x000000044f077211 */ /* 0x002fc600000f0eff */
[----:B------:R1:W-:Y:S04]  /*14c50*/  STL [R1+0x484], R8 ;  /* 0x0004840801007387 */ /* 0x0003e80000100800 */
[----:B------:R-:W3:Y:S01]  /*14c60*/  LDL.LU R79, [R1+0xf9c] ;  /* 0x000f9c00014f7983 */ /* 0x000ee20000300800 */
[----:B0-----:R-:W-:-:S05]  /*14c70*/  IADD3 R6, P1, R3, R5, RZ ;  /* 0x0000000503067210 */ /* 0x001fca0007f3e0ff */
[----:B------:R0:W-:Y:S01]  /*14c80*/  STL [R1+0x4b8], R6 ;  /* 0x0004b80601007387 */ /* 0x0001e20000100800 */
[----:B-1----:R-:W-:-:S03]  /*14c90*/  LEA.HI.X.SX32 R8, R23, R4, 0x1, P4 ;  /* 0x0000000417087211 */ /* 0x002fc600020f0eff */
[----:B------:R1:W-:Y:S04]  /*14ca0*/  STL [R1+0x48c], R7 ;  /* 0x00048c0701007387 */ /* 0x0003e80000100800 */
[----:B------:R-:W4:Y:S01]  /*14cb0*/  LDL.LU R23, [R1+0xf98] ;  /* 0x000f980001177983 */ /* 0x000f220000300800 */
[----:B0-----:R-:W-:-:S05]  /*14cc0*/  IADD3 R6, P0, R75, R5, RZ ;  /* 0x000000054b067210 */ /* 0x001fca0007f1e0ff */
        /* <DEDUP_REMOVED lines=8> */
[----:B------:R-:W2:Y:S01]  /*14d50*/  LDL.LU R2, [R1+0xf90] ;  /* 0x000f900001027983 */ /* 0x000ea20000300800 */
        /* <DEDUP_REMOVED lines=19> */
[----:B------:R-:W4:Y:S01]  /*14e90*/  LDL.LU R74, [R1+0xf80] ;  /* 0x000f8000014a7983 */ /* 0x000f220000300800 */
[-C--:B0-----:R-:W-:Y:S02]  /*14ea0*/  IADD3 R6, P0, R124, R5.reuse, RZ ;  /* 0x000000057c067210 */ /* 0x081fe40007f1e0ff */
[----:B-1----:R-:W-:-:S03]  /*14eb0*/  IADD3 R7, P4, R85, R5, RZ ;  /* 0x0000000555077210 */ /* 0x002fc60007f9e0ff */
[----:B------:R0:W-:Y:S04]  /*14ec0*/  STL [R1+0x4f0], R6 ;  /* 0x0004f00601007387 */ /* 0x0001e80000100800 */
[----:B------:R1:W-:Y:S01]  /*14ed0*/  STL [R1+0x4c4], R8 ;  /* 0x0004c40801007387 */ /* 0x0003e20000100800 */
[----:B0-----:R-:W-:-:S03]  /*14ee0*/  LEA.HI.X.SX32 R6, R0, R4, 0x1, P5 ;  /* 0x0000000400067211 */ /* 0x001fc600028f0eff */
[----:B------:R-:W4:Y:S01]  /*14ef0*/  LDL.LU R0, [R1+0xf7c] ;  /* 0x000f7c0001007983 */ /* 0x000f220000300800 */
[----:B-1----:R-:W-:-:S03]  /*14f00*/  IADD3 R8, P5, R86, R5, RZ ;  /* 0x0000000556087210 */ /* 0x002fc60007fbe0ff */
[----:B------:R0:W-:Y:S04]  /*14f10*/  STL [R1+0x4f8], R7 ;  /* 0x0004f80701007387 */ /* 0x0001e80000100800 */
[----:B------:R1:W-:Y:S01]  /*14f20*/  STL [R1+0x4cc], R6 ;  /* 0x0004cc0601007387 */ /* 0x0003e20000100800 */
[----:B0-----:R-:W-:-:S03]  /*14f30*/  LEA.HI.X.SX32 R7, R252, R4, 0x1, P3 ;  /* 0x00000004fc077211 */ /* 0x001fc600018f0eff */
[----:B------:R0:W-:Y:S01]  /*14f40*/  STL [R1+0x500], R8 ;  /* 0x0005000801007387 */ /* 0x0001e20000100800 */
[----:B-1----:R-:W-:-:S03]  /*14f50*/  IADD3 R6, P3, R87, R5, RZ ;  /* 0x0000000557067210 */ /* 0x002fc60007f7e0ff */
[----:B------:R1:W-:Y:S04]  /*14f60*/  STL [R1+0x4d4], R7 ;  /* 0x0004d40701007387 */ /* 0x0003e80000100800 */
[----:B------:R1:W-:Y:S01]  /*14f70*/  STL [R1+0x508], R6 ;  /* 0x0005080601007387 */ /* 0x0003e20000100800 */
[----:B0-----:R-:W-:Y:S02]  /*14f80*/  LEA.HI.X.SX32 R8, R251, R4, 0x1, P2 ;  /* 0x00000004fb087211 */ /* 0x001fe400010f0eff */
[----:B-1----:R-:W-:-:S03]  /*14f90*/  IADD3 R7, P2, R88, R5, RZ ;  /* 0x0000000558077210 */ /* 0x002fc60007f5e0ff */
[----:B------:R0:W-:Y:S01]  /*14fa0*/  STL [R1+0x4dc], R8 ;  /* 0x0004dc0801007387 */ /* 0x0001e20000100800 */
[----:B------:R-:W-:-:S03]  /*14fb0*/  LEA.HI.X.SX32 R6, R250, R4, 0x1, P1 ;  /* 0x00000004fa067211 */ /* 0x000fc600008f0eff */
[----:B------:R1:W-:Y:S01]  /*14fc0*/  STL [R1+0x510], R7 ;  /* 0x0005100701007387 */ /* 0x0003e20000100800 */
[----:B------:R-:W-:-:S03]  /*14fd0*/  IMAD R91, R91, UR4, RZ ;  /* 0x000000045b5b7c24 */ /* 0x000fc6000f8e02ff */
[----:B------:R1:W-:Y:S01]  /*14fe0*/  STL [R1+0x4e4], R6 ;  /* 0x0004e40601007387 */ /* 0x0003e20000100800 */
[----:B0-----:R-:W-:Y:S02]  /*14ff0*/  IADD3 R8, P1, R89, R5, RZ ;  /* 0x0000000559087210 */ /* 0x001fe40007f3e0ff */
[----:B-1----:R-:W-:-:S03]  /*15000*/  LEA.HI.X.SX32 R7, R124, R4, 0x1, P0 ;  /* 0x000000047c077211 */ /* 0x002fc600000f0eff */
[----:B------:R0:W-:Y:S01]  /*15010*/  STL [R1+0x518], R8 ;  /* 0x0005180801007387 */ /* 0x0001e20000100800 */
[----:B------:R-:W-:-:S03]  /*15020*/  IADD3 R6, P0, R90, R5, RZ ;  /* 0x000000055a067210 */ /* 0x000fc60007f1e0ff */
[----:B------:R1:W-:Y:S01]  /*15030*/  STL [R1+0x4ec], R7 ;  /* 0x0004ec0701007387 */ /* 0x0003e20000100800 */
[----:B------:R-:W-:-:S03]  /*15040*/  IMAD R92, R92, UR4, RZ ;  /* 0x000000045c5c7c24 */ /* 0x000fc6000f8e02ff */
[----:B------:R1:W-:Y:S01]  /*15050*/  STL [R1+0x520], R6 ;  /* 0x0005200601007387 */ /* 0x0003e20000100800 */
[----:B0-----:R-:W-:Y:S01]  /*15060*/  LEA.HI.X.SX32 R8, R85, R4, 0x1, P4 ;  /* 0x0000000455087211 */ /* 0x001fe200020f0eff */
[----:B------:R-:W-:Y:S01]  /*15070*/  IMAD R93, R93, UR4, RZ ;  /* 0x000000045d5d7c24 */ /* 0x000fe2000f8e02ff */
        /* <DEDUP_REMOVED lines=69> */
[----:B--2---:R-:W-:-:S03]  /*154d0*/  IADD3 R6, P3, R105, R5, RZ ;  /* 0x0000000569067210 */ /* 0x004fc60007f7e0ff */
[----:B------:R1:W-:Y:S01]  /*154e0*/  STL [R1+0x564], R7 ;  /* 0x0005640701007387 */ /* 0x0003e20000100800 */
[----:B------:R-:W-:-:S03]  /*154f0*/  IMAD R107, R107, UR4, RZ ;  /* 0x000000046b6b7c24 */ /* 0x000fc6000f8e02ff */
[----:B------:R2:W-:Y:S01]  /*15500*/  STL [R1+0x598], R6 ;  /* 0x0005980601007387 */ /* 0x0005e20000100800 */
[----:B0-----:R-:W-:Y:S01]  /*15510*/  LEA.HI.X.SX32 R8, R100, R4, 0x1, P2 ;  /* 0x0000000464087211 */ /* 0x001fe200010f0eff */
[----:B------:R-:W-:Y:S01]  /*15520*/  IMAD R108, R108, UR4, RZ ;  /* 0x000000046c6c7c24 */ /* 0x000fe2000f8e02ff */
[----:B-1----:R-:W-:-:S03]  /*15530*/  IADD3 R7, P2, R106, R5, RZ ;  /* 0x000000056a077210 */ /* 0x002fc60007f5e0ff */
[----:B------:R0:W-:Y:S01]  /*15540*/  STL [R1+0x56c], R8 ;  /* 0x00056c0801007387 */ /* 0x0001e20000100800 */
[----:B--2---:R-:W-:-:S03]  /*15550*/  LEA.HI.X.SX32 R6, R101, R4, 0x1, P1 ;  /* 0x0000000465067211 */ /* 0x004fc600008f0eff */
        /* <DEDUP_REMOVED lines=663> */
[-C--:B0-----:R-:W-:Y:S01]  /*17ed0*/  IADD3 R8, P1, R241, R5.reuse, RZ ;  /* 0x00000005f1087210 */ /* 0x081fe20007f3e0ff */
[----:B------:R-:W0:Y:S01]  /*17ee0*/  S2R R72, SR_TID.X ;  /* 0x0000000000487919 */ /* 0x000e220000002100 */
[----:B-1----:R-:W-:Y:S02]  /*17ef0*/  LEA.HI.X.SX32 R7, R236, R4, 0x1, P0 ;  /* 0x00000004ec077211 */ /* 0x002fe400000f0eff */
[----:B--2---:R-:W-:Y:S01]  /*17f00*/  IADD3 R6, P0, R242, R5, RZ ;  /* 0x00000005f2067210 */ /* 0x004fe20007f1e0ff */
[----:B------:R1:W-:Y:S01]  /*17f10*/  STL [R1+0xae4], R8 ;  /* 0x000ae40801007387 */ /* 0x0003e20000100800 */
[----:B------:R-:W-:-:S03]  /*17f20*/  IMAD R244, R244, UR4, RZ ;  /* 0x00000004f4f47c24 */ /* 0x000fc6000f8e02ff */
[----:B------:R2:W-:Y:S01]  /*17f30*/  STL [R1+0xab8], R7 ;  /* 0x000ab80701007387 */ /* 0x0005e20000100800 */
[----:B------:R-:W-:-:S03]  /*17f40*/  IMAD R245, R245, UR4, RZ ;  /* 0x00000004f5f57c24 */ /* 0x000fc6000f8e02ff */
[----:B------:R3:W-:Y:S01]  /*17f50*/  STL [R1+0xaec], R6 ;  /* 0x000aec0601007387 */ /* 0x0007e20000100800 */
[----:B-1----:R-:W-:Y:S02]  /*17f60*/  LEA.HI.X.SX32 R8, R237, R4, 0x1, P4 ;  /* 0x00000004ed087211 */ /* 0x002fe400020f0eff */
[----:B--2---:R-:W-:-:S03]  /*17f70*/  IADD3 R7, P4, R243, R5, RZ ;  /* 0x00000005f3077210 */ /* 0x004fc60007f9e0ff */
[----:B------:R1:W-:Y:S01]  /*17f80*/  STL [R1+0xac0], R8 ;  /* 0x000ac00801007387 */ /* 0x0003e20000100800 */
[----:B---3--:R-:W-:-:S03]  /*17f90*/  LEA.HI.X.SX32 R6, R238, R4, 0x1, P5 ;  /* 0x00000004ee067211 */ /* 0x008fc600028f0eff */
[----:B------:R2:W-:Y:S01]  /*17fa0*/  STL [R1+0xaf0], R7 ;  /* 0x000af00701007387 */ /* 0x0005e20000100800 */
[----:B------:R-:W-:-:S03]  /*17fb0*/  IMAD R246, R246, UR4, RZ ;  /* 0x00000004f6f67c24 */ /* 0x000fc6000f8e02ff */
[----:B------:R3:W-:Y:S01]  /*17fc0*/  STL [R1+0xac8], R6 ;  /* 0x000ac80601007387 */ /* 0x0007e20000100800 */
[----:B-1----:R-:W-:Y:S02]  /*17fd0*/  IADD3 R8, P5, R244, R5, RZ ;  /* 0x00000005f4087210 */ /* 0x002fe40007fbe0ff */
[----:B--2---:R-:W-:-:S03]  /*17fe0*/  LEA.HI.X.SX32 R7, R239, R4, 0x1, P3 ;  /* 0x00000004ef077211 */ /* 0x004fc600018f0eff */
[----:B------:R1:W-:Y:S01]  /*17ff0*/  STL [R1+0xaf4], R8 ;  /* 0x000af40801007387 */ /* 0x0003e20000100800 */
[----:B---3--:R-:W-:-:S03]  /*18000*/  IADD3 R6, P3, R245, R5, RZ ;  /* 0x00000005f5067210 */ /* 0x008fc60007f7e0ff */
[----:B------:R2:W-:Y:S01]  /*18010*/  STL [R1+0xad0], R7 ;  /* 0x000ad00701007387 */ /* 0x0005e20000100800 */
[----:B------:R-:W-:-:S03]  /*18020*/  IMAD R248, R248, UR4, RZ ;  /* 0x00000004f8f87c24 */ /* 0x000fc6000f8e02ff */
[----:B------:R3:W-:Y:S01]  /*18030*/  STL [R1+0xaf8], R6 ;  /* 0x000af80601007387 */ /* 0x0007e20000100800 */
[----:B-1----:R-:W-:Y:S01]  /*18040*/  LEA.HI.X.SX32 R8, R240, R4, 0x1, P2 ;  /* 0x00000004f0087211 */ /* 0x002fe200010f0eff */
[----:B------:R-:W-:Y:S01]  /*18050*/  IMAD R125, R125, UR4, RZ ;  /* 0x000000047d7d7c24 */ /* 0x000fe2000f8e02ff */
[----:B--2---:R-:W-:-:S03]  /*18060*/  IADD3 R7, P2, R246, R5, RZ ;  /* 0x00000005f6077210 */ /* 0x004fc60007f5e0ff */
[----:B------:R1:W-:Y:S01]  /*18070*/  STL [R1+0xad8], R8 ;  /* 0x000ad80801007387 */ /* 0x0003e20000100800 */
[----:B---3--:R-:W-:-:S03]  /*18080*/  LEA.HI.X.SX32 R6, R241, R4, 0x1, P1 ;  /* 0x00000004f1067211 */ /* 0x008fc600008f0eff */
[----:B------:R2:W-:Y:S04]  /*18090*/  STL [R1+0xafc], R7 ;  /* 0x000afc0701007387 */ /* 0x0005e80000100800 */
[----:B------:R3:W-:Y:S01]  /*180a0*/  STL [R1+0xae0], R6 ;  /* 0x000ae00601007387 */ /* 0x0007e20000100800 */
[----:B-1----:R-:W-:Y:S02]  /*180b0*/  IADD3 R8, P1, R248, R5, RZ ;  /* 0x00000005f8087210 */ /* 0x002fe40007f3e0ff */
[----:B--2---:R-:W-:-:S03]  /*180c0*/  LEA.HI.X.SX32 R7, R242, R4, 0x1, P0 ;  /* 0x00000004f2077211 */ /* 0x004fc600000f0eff */
[----:B------:R-:W-:Y:S01]  /*180d0*/  STL [R1+0xb00], R8 ;  /* 0x000b000801007387 */ /* 0x000fe20000100800 */
[----:B---3--:R-:W-:Y:S02]  /*180e0*/  IADD3 R6, P0, R125, R5, RZ ;  /* 0x000000057d067210 */ /* 0x008fe40007f1e0ff */
[----:B------:R-:W-:Y:S01]  /*180f0*/  LEA.HI.X.SX32 R5, R243, R4, 0x1, P4 ;  /* 0x00000004f3057211 */ /* 0x000fe200020f0eff */
[----:B------:R-:W-:Y:S04]  /*18100*/  STL [R1+0xae8], R7 ;  /* 0x000ae80701007387 */ /* 0x000fe80000100800 */
[----:B------:R1:W-:Y:S01]  /*18110*/  STL [R1+0x6e8], R6 ;  /* 0x0006e80601007387 */ /* 0x0003e20000100800 */
[----:B0-----:R-:W-:-:S03]  /*18120*/  SHF.R.U32.HI R72, RZ, 0x6, R72 ;  /* 0x00000006ff487819 */ /* 0x001fc60000011648 */
[----:B------:R-:W2:Y:S04]  /*18130*/  LDL.LU R62, [R1+0x130] ;  /* 0x00013000013e7983 */ /* 0x000ea80000300800 */
[----:B------:R0:W-:Y:S01]  /*18140*/  STL [R1+0x5d8], R5 ;  /* 0x0005d80501007387 */ /* 0x0001e20000100800 */
[----:B-1----:R-:W-:-:S03]  /*18150*/  LEA.HI.X.SX32 R6, R245, R4, 0x1, P3 ;  /* 0x00000004f5067211 */ /* 0x002fc600018f0eff */
[----:B------:R-:W3:Y:S01]  /*18160*/  LDL.LU R63, [R1+0x134] ;  /* 0x00013400013f7983 */ /* 0x000ee20000300800 */
[----:B------:R-:W-:Y:S02]  /*18170*/  SGXT.U32 R72, R72, 0x1 ;  /* 0x000000014848781a */ /* 0x000fe40000000000 */
[----:B0-----:R-:W-:-:S05]  /*18180*/  LEA.HI.X.SX32 R5, R244, R4, 0x1, P5 ;  /* 0x00000004f4057211 */ /* 0x001fca00028f0eff */
[----:B------:R0:W-:Y:S04]  /*18190*/  STL [R1+0x6dc], R5 ;  /* 0x0006dc0501007387 */ /* 0x0001e80000100800 */
[----:B------:R-:W4:Y:S01]  /*181a0*/  LDL.LU R64, [R1+0x108] ;  /* 0x0001080001407983 */ /* 0x000f220000300800 */
[----:B------:R-:W-:-:S03]  /*181b0*/  IMAD.WIDE R58, R72, UR25, RZ ;  /* 0x00000019483a7c25 */ /* 0x000fc6000f8e02ff */
[----:B------:R1:W-:Y:S01]  /*181c0*/  STL [R1+0x6e0], R6 ;  /* 0x0006e00601007387 */ /* 0x0003e20000100800 */
[----:B0-----:R-:W-:-:S03]  /*181d0*/  LEA.HI.X.SX32 R5, R246, R4, 0x1, P2 ;  /* 0x00000004f6057211 */ /* 0x001fc600010f0eff */
[----:B------:R-:W4:Y:S04]  /*181e0*/  LDL.LU R65, [R1+0x10c] ;  /* 0x00010c0001417983 */ /* 0x000f280000300800 */
[----:B------:R0:W-:Y:S01]  /*181f0*/  STL [R1+0x6e4], R5 ;  /* 0x0006e40501007387 */ /* 0x0001e20000100800 */
[----:B-1----:R-:W-:-:S03]  /*18200*/  IADD3 R6, P2, R58, R3, RZ ;  /* 0x000000033a067210 */ /* 0x002fc60007f5e0ff */
[----:B------:R-:W4:Y:S04]  /*18210*/  LDL.LU R66, [R1+0x110] ;  /* 0x0001100001427983 */ /* 0x000f280000300800 */
[----:B------:R-:W4:Y:S01]  /*18220*/  LDL.LU R67, [R1+0x114] ;  /* 0x0001140001437983 */ /* 0x000f220000300800 */
[----:B0-----:R-:W-:-:S03]  /*18230*/  LEA.HI.X.SX32 R5, R248, R4, 0x1, P1 ;  /* 0x00000004f8057211 */ /* 0x001fc600008f0eff */
[----:B------:R-:W-:Y:S04]  /*18240*/  STL [R1+0x6f0], R6 ;  /* 0x0006f00601007387 */ /* 0x000fe80000100800 */
[----:B------:R-:W4:Y:S01]  /*18250*/  LDL.LU R68, [R1+0x118] ;  /* 0x0001180001447983 */ /* 0x000f220000300800 */
[----:B------:R-:W-:-:S03]  /*18260*/  LEA.HI.X.SX32 R4, R125, R4, 0x1, P0 ;  /* 0x000000047d047211 */ /* 0x000fc600000f0eff */
[----:B------:R0:W-:Y:S04]  /*18270*/  STL [R1+0x6ec], R5 ;  /* 0x0006ec0501007387 */ /* 0x0001e80000100800 */
[----:B------:R-:W4:Y:S04]  /*18280*/  LDL.LU R69, [R1+0x11c] ;  /* 0x00011c0001457983 */ /* 0x000f280000300800 */
[----:B------:R-:W4:Y:S04]  /*18290*/  LDL.LU R70, [R1+0x120] ;  /* 0x0001200001467983 */ /* 0x000f280000300800 */
[----:B------:R-:W-:Y:S04]  /*182a0*/  STL [R1+0x5dc], R4 ;  /* 0x0005dc0401007387 */ /* 0x000fe80000100800 */
[----:B------:R-:W4:Y:S01]  /*182b0*/  LDL.LU R71, [R1+0x124] ;  /* 0x0001240001477983 */ /* 0x000f220000300800 */
[----:B0-----:R-:W-:-:S02]  /*182c0*/  IMAD.X R5, R59, 0x1, R2, P2 ;  /* 0x000000013b057824 */ /* 0x001fc400010e0602 */
[----:B------:R-:W0:Y:S01]  /*182d0*/  S2R R59, SR_TID.X ;  /* 0x00000000003b7919 */ /* 0x000e220000002100 */
[----:B------:R-:W1:Y:S02]  /*182e0*/  S2R R61, SR_TID.X ;  /* 0x00000000003d7919 */ /* 0x000e640000002100 */
[----:B------:R-:W-:Y:S01]  /*182f0*/  STL [R1+0x6d8], R5 ;  /* 0x0006d80501007387 */ /* 0x000fe20000100800 */
[----:B0-----:R-:W-:Y:S02]  /*18300*/  LEA.HI R60, R59, 0x2e, RZ, 0x1a ;  /* 0x0000002e3b3c7811 */ /* 0x001fe400078fd0ff */
[----:B-1----:R-:W-:-:S03]  /*18310*/  LEA.HI R58, R61, 0x3e, RZ, 0x1a ;  /* 0x0000003e3d3a7811 */ /* 0x002fc600078fd0ff */
[----:B------:R-:W-:Y:S01]  /*18320*/  IMAD R8, R60, UR25, RZ ;  /* 0x000000193c087c24 */ /* 0x000fe2000f8e02ff */
[----:B------:R-:W-:Y:S02]  /*18330*/  LEA.HI R60, R61, 0xe, RZ, 0x1a ;  /* 0x0000000e3d3c7811 */ /* 0x000fe400078fd0ff */
[----:B------:R-:W-:Y:S01]  /*18340*/  SHF.R.U32.HI R61, RZ, 0x6, R61 ;  /* 0x00000006ff3d7819 */ /* 0x000fe2000001163d */
[----:B------:R-:W-:Y:S01]  /*18350*/  IMAD R7, R58, UR25, RZ ;  /* 0x000000193a077c24 */ /* 0x000fe2000f8e02ff */
[----:B------:R-:W-:Y:S02]  /*18360*/  LEA.HI R59, R59, 0x1e, RZ, 0x1a ;  /* 0x0000001e3b3b7811 */ /* 0x000fe400078fd0ff */
[----:B------:R-:W-:Y:S01]  /*18370*/  SGXT.U32 R61, R61, 0x1 ;  /* 0x000000013d3d781a */ /* 0x000fe20000000000 */
[----:B------:R-:W-:Y:S01]  /*18380*/  IMAD R10, R60, UR25, RZ ;  /* 0x000000193c0a7c24 */ /* 0x000fe2000f8e02ff */
[-C--:B------:R-:W-:Y:S02]  /*18390*/  IADD3 R11, P2, R7, R3.reuse, RZ ;  /* 0x00000003070b7210 */ /* 0x080fe40007f5e0ff */
[----:B------:R-:W-:Y:S01]  /*183a0*/  LOP3.LUT R61, R61, 0x3c, RZ, 0xfc, !PT ;  /* 0x0000003c3d3d7812 */ /* 0x000fe200078efcff */
[----:B------:R-:W-:Y:S01]  /*183b0*/  IMAD R9, R59, UR25, RZ ;  /* 0x000000193b097c24 */ /* 0x000fe2000f8e02ff */
[-C--:B------:R-:W-:Y:S01]  /*183c0*/  IADD3 R12, P3, R8, R3.reuse, RZ ;  /* 0x00000003080c7210 */ /* 0x080fe20007f7e0ff */
[----:B------:R0:W-:Y:S02]  /*183d0*/  STL [R1+0x5f8], R11 ;  /* 0x0005f80b01007387 */ /* 0x0001e40000100800 */
[----:B------:R-:W-:Y:S01]  /*183e0*/  IMAD R61, R61, UR25, RZ ;  /* 0x000000193d3d7c24 */ /* 0x000fe2000f8e02ff */
[-C--:B------:R-:W-:Y:S01]  /*183f0*/  IADD3 R13, P4, R9, R3.reuse, RZ ;  /* 0x00000003090d7210 */ /* 0x080fe20007f9e0ff */
[----:B------:R1:W-:Y:S01]  /*18400*/  STL [R1+0x638], R12 ;  /* 0x0006380c01007387 */ /* 0x0003e20000100800 */
[----:B0-----:R-:W-:-:S03]  /*18410*/  IADD3 R11, P5, R10, R3, RZ ;  /* 0x000000030a0b7210 */ /* 0x001fc60007fbe0ff */
[----:B------:R-:W-:Y:S01]  /*18420*/  STL [R1+0x678], R13 ;  /* 0x0006780d01007387 */ /* 0x000fe20000100800 */
[----:B-1----:R-:W-:-:S03]  /*18430*/  IADD3 R12, P0, R61, R3, RZ ;  /* 0x000000033d0c7210 */ /* 0x002fc60007f1e0ff */
[----:B------:R0:W-:Y:S04]  /*18440*/  STL [R1+0x6b8], R11 ;  /* 0x0006b80b01007387 */ /* 0x0001e80000100800 */
[----:B------:R3:W-:Y:S01]  /*18450*/  STL [R1+0x600], R12 ;  /* 0x0006000c01007387 */ /* 0x0007e20000100800 */
[-C--:B0-----:R-:W-:Y:S02]  /*18460*/  LEA.HI.X.SX32 R11, R7, R2.reuse, 0x1, P2 ;  /* 0x00000002070b7211 */ /* 0x081fe400010f0eff */
[-C--:B------:R-:W-:Y:S02]  /*18470*/  LEA.HI.X.SX32 R7, R8, R2.reuse, 0x1, P3 ;  /* 0x0000000208077211 */ /* 0x080fe400018f0eff */
[-C--:B------:R-:W-:Y:S02]  /*18480*/  LEA.HI.X.SX32 R8, R9, R2.reuse, 0x1, P4 ;  /* 0x0000000209087211 */ /* 0x080fe400020f0eff */
[----:B------:R-:W-:Y:S01]  /*18490*/  LEA.HI.X.SX32 R9, R10, R2, 0x1, P5 ;  /* 0x000000020a097211 */ /* 0x000fe200028f0eff */
[----:B------:R-:W-:-:S04]  /*184a0*/  IMAD R72, RZ, RZ, -UR25 ;  /* 0x80000019ff487e24 */ /* 0x000fc8000f8e02ff */
[----:B------:R-:W-:-:S04]  /*184b0*/  IMAD R4, R72, 0x2, R78 ;  /* 0x0000000248047824 */ /* 0x000fc800078e024e */
[----:B------:R-:W-:-:S04]  /*184c0*/  IMAD R5, R72, 0x2, R4 ;  /* 0x0000000248057824 */ /* 0x000fc800078e0204 */
[----:B------:R-:W-:Y:S01]  /*184d0*/  IMAD R6, R72, 0x2, R5 ;  /* 0x0000000248067824 */ /* 0x000fe200078e0205 */
[----:B--2---:R-:W-:-:S05]  /*184e0*/  IADD3 R13, P1, R62, R3, RZ ;  /* 0x000000033e0d7210 */ /* 0x004fca0007f3e0ff */
[----:B------:R-:W-:Y:S01]  /*184f0*/  STL [R1+0x608], R13 ;  /* 0x0006080d01007387 */ /* 0x000fe20000100800 */
[----:B---3--:R-:W-:-:S03]  /*18500*/  IADD3 R12, P2, R63, R3, RZ ;  /* 0x000000033f0c7210 */ /* 0x008fc60007f5e0ff */
[----:B------:R4:W-:Y:S04]  /*18510*/  STL [R1+0x5f4], R11 ;  /* 0x0005f40b01007387 */ /* 0x0009e80000100800 */
[----:B------:R-:W-:Y:S04]  /*18520*/  STL [R1+0x610], R12 ;  /* 0x0006100c01007387 */ /* 0x000fe80000100800 */
[----:B------:R0:W-:Y:S01]  /*18530*/  STL [R1+0x634], R7 ;  /* 0x0006340701007387 */ /* 0x0001e20000100800 */
[----:B----4-:R-:W-:-:S05]  /*18540*/  IADD3 R11, P3, R64, R3, RZ ;  /* 0x00000003400b7210 */ /* 0x010fca0007f7e0ff */
[----:B------:R-:W-:Y:S01]  /*18550*/  STL [R1+0x618], R11 ;  /* 0x0006180b01007387 */ /* 0x000fe20000100800 */
[----:B0-----:R-:W-:-:S03]  /*18560*/  IADD3 R7, P4, R65, R3, RZ ;  /* 0x0000000341077210 */ /* 0x001fc60007f9e0ff */
[----:B------:R0:W-:Y:S04]  /*18570*/  STL [R1+0x674], R8 ;  /* 0x0006740801007387 */ /* 0x0001e80000100800 */
        /* <DEDUP_REMOVED lines=48> */
[----:B------:R1:W5:Y:S04]  /*18880*/  LDL.LU R0, [R1+0xf78] ;  /* 0x000f780001007983 */ /* 0x0003680000300800 */
[----:B------:R-:W-:Y:S01]  /*18890*/  STL [R1+0x690], R7 ;  /* 0x0006900701007387 */ /* 0x000fe20000100800 */
[----:B0-----:R-:W-:-:S03]  /*188a0*/  IADD3 R8, P5, R78, R3, RZ ;  /* 0x000000034e087210 */ /* 0x001fc60007fbe0ff */
[----:B------:R0:W-:Y:S01]  /*188b0*/  STL [R1+0x65c], R9 ;  /* 0x00065c0901007387 */ /* 0x0001e20000100800 */
[----:B------:R-:W-:-:S03]  /*188c0*/  LEA.HI.X.SX32 R10, R75, R2, 0x1, P1 ;  /* 0x000000024b0a7211 */ /* 0x000fc600008f0eff */
[----:B------:R2:W-:Y:S01]  /*188d0*/  STL [R1+0x698], R8 ;  /* 0x0006980801007387 */ /* 0x0005e20000100800 */
[----:B0-----:R-:W-:Y:S02]  /*188e0*/  LEA.HI.X.SX32 R9, R74, R2, 0x1, P0 ;  /* 0x000000024a097211 */ /* 0x001fe400000f0eff */
[----:B--2---:R-:W-:-:S03]  /*188f0*/  IADD3 R8, P0, R4, R3, RZ ;  /* 0x0000000304087210 */ /* 0x004fc60007f1e0ff */
[----:B------:R0:W-:Y:S04]  /*18900*/  STL [R1+0x664], R9 ;  /* 0x0006640901007387 */ /* 0x0001e80000100800 */
[----:B------:R-:W-:Y:S01]  /*18910*/  STL [R1+0x6a0], R8 ;  /* 0x0006a00801007387 */ /* 0x000fe20000100800 */
[----:B0-----:R-:W-:-:S03]  /*18920*/  IADD3 R9, P6, R5, R3, RZ ;  /* 0x0000000305097210 */ /* 0x001fc60007fde0ff */
[----:B------:R0:W-:Y:S01]  /*18930*/  STL [R1+0x66c], R10 ;  /* 0x00066c0a01007387 */ /* 0x0001e20000100800 */
[----:B------:R-:W-:-:S03]  /*18940*/  LEA.HI.X.SX32 R11, R77, R2, 0x1, P3 ;  /* 0x000000024d0b7211 */ /* 0x000fc600018f0eff */
[----:B------:R2:W-:Y:S01]  /*18950*/  STL [R1+0x6a8], R9 ;  /* 0x0006a80901007387 */ /* 0x0005e20000100800 */
[----:B------:R-:W-:Y:S01]  /*18960*/  IMAD R7, R72, 0x4, R6 ;  /* 0x0000000448077824 */ /* 0x000fe200078e0206 */
[----:B0-----:R-:W-:Y:S02]  /*18970*/  LEA.HI.X.SX32 R10, R76, R2, 0x1, P2 ;  /* 0x000000024c0a7211 */ /* 0x001fe400010f0eff */
[----:B--2---:R-:W-:-:S03]  /*18980*/  IADD3 R9, P1, R6, R3, RZ ;  /* 0x0000000306097210 */ /* 0x004fc60007f3e0ff */
[----:B------:R-:W-:Y:S01]  /*18990*/  STL [R1+0x67c], R10 ;  /* 0x00067c0a01007387 */ /* 0x000fe20000100800 */
[----:B------:R-:W-:-:S03]  /*189a0*/  LEA.HI.X.SX32 R12, R78, R2, 0x1, P5 ;  /* 0x000000024e0c7211 */ /* 0x000fc600028f0eff */
[----:B------:R0:W-:Y:S01]  /*189b0*/  STL [R1+0x6b0], R9 ;  /* 0x0006b00901007387 */ /* 0x0001e20000100800 */
[----:B------:R-:W-:-:S03]  /*189c0*/  IMAD R8, R72, 0x2, R7 ;  /* 0x0000000248087824 */ /* 0x000fc600078e0207 */
[----:B------:R2:W-:Y:S01]  /*189d0*/  STL [R1+0x684], R11 ;  /* 0x0006840b01007387 */ /* 0x0005e20000100800 */
[-C--:B0-----:R-:W-:Y:S02]  /*189e0*/  LEA.HI.X.SX32 R9, R79, R2.reuse, 0x1, P4 ;  /* 0x000000024f097211 */ /* 0x081fe400020f0eff */
[-C--:B--2---:R-:W-:Y:S02]  /*189f0*/  LEA.HI.X.SX32 R11, R4, R2.reuse, 0x1, P0 ;  /* 0x00000002040b7211 */ /* 0x084fe400000f0eff */
[-C--:B------:R-:W-:Y:S01]  /*18a00*/  LEA.HI.X.SX32 R4, R5, R2.reuse, 0x1, P6 ;  /* 0x0000000205047211 */ /* 0x080fe200030f0eff */
[----:B------:R0:W-:Y:S01]  /*18a10*/  STL [R1+0x68c], R9 ;  /* 0x00068c0901007387 */ /* 0x0001e20000100800 */
[C---:B------:R-:W-:Y:S01]  /*18a20*/  IADD3 R5, P0, R7.reuse, R3, RZ ;  /* 0x0000000307057210 */ /* 0x040fe20007f1e0ff */
[C---:B------:R-:W-:Y:S02]  /*18a30*/  IMAD R10, R72.reuse, 0x2, R8 ;  /* 0x00000002480a7824 */ /* 0x040fe400078e0208 */
[----:B------:R-:W-:Y:S04]  /*18a40*/  STL [R1+0x694], R12 ;  /* 0x0006940c01007387 */ /* 0x000fe80000100800 */
[----:B------:R2:W-:Y:S01]  /*18a50*/  STL [R1+0x69c], R11 ;  /* 0x00069c0b01007387 */ /* 0x0005e20000100800 */
[----:B------:R-:W-:Y:S01]  /*18a60*/  LEA.HI.X.SX32 R7, R7, R2, 0x1, P0 ;  /* 0x0000000207077211 */ /* 0x000fe200000f0eff */
[----:B0-----:R-:W-:-:S02]  /*18a70*/  IMAD R9, R72, 0x2, R10 ;  /* 0x0000000248097824 */ /* 0x001fc400078e020a */
[----:B------:R0:W-:Y:S04]  /*18a80*/  STL [R1+0x6a4], R4 ;  /* 0x0006a40401007387 */ /* 0x0001e80000100800 */
[----:B------:R3:W-:Y:S01]  /*18a90*/  STL [R1+0x6c0], R5 ;  /* 0x0006c00501007387 */ /* 0x0007e20000100800 */
[----:B--2---:R-:W-:Y:S01]  /*18aa0*/  IADD3 R11, P2, R8, R3, RZ ;  /* 0x00000003080b7210 */ /* 0x004fe20007f5e0ff */
[----:B0-----:R-:W-:Y:S01]  /*18ab0*/  IMAD R4, R72, 0x2, R9 ;  /* 0x0000000248047824 */ /* 0x001fe200078e0209 */
[----:B---3--:R-:W-:-:S03]  /*18ac0*/  LEA.HI.X.SX32 R5, R6, R2, 0x1, P1 ;  /* 0x0000000206057211 */ /* 0x008fc600008f0eff */
[----:B------:R-:W-:Y:S01]  /*18ad0*/  STL [R1+0x6c8], R11 ;  /* 0x0006c80b01007387 */ /* 0x000fe20000100800 */
[----:B------:R-:W-:-:S03]  /*18ae0*/  LEA.HI.X.SX32 R6, R8, R2, 0x1, P2 ;  /* 0x0000000208067211 */ /* 0x000fc600010f0eff */
[----:B------:R0:W-:Y:S04]  /*18af0*/  STL [R1+0x6ac], R5 ;  /* 0x0006ac0501007387 */ /* 0x0001e80000100800 */
[----:B------:R2:W-:Y:S01]  /*18b00*/  STL [R1+0x6bc], R7 ;  /* 0x0006bc0701007387 */ /* 0x0005e20000100800 */
[-C--:B------:R-:W-:Y:S01]  /*18b10*/  IADD3 R8, P1, R9, R3.reuse, RZ ;  /* 0x0000000309087210 */ /* 0x080fe20007f3e0ff */
[----:B0-----:R-:W-:Y:S01]  /*18b20*/  IMAD R5, R72, 0x2, R4 ;  /* 0x0000000248057824 */ /* 0x001fe200078e0204 */
[-C--:B--2---:R-:W-:Y:S01]  /*18b30*/  IADD3 R7, P0, R10, R3.reuse, RZ ;  /* 0x000000030a077210 */ /* 0x084fe20007f1e0ff */
[----:B------:R0:W-:Y:S04]  /*18b40*/  STL [R1+0x6c4], R6 ;  /* 0x0006c40601007387 */ /* 0x0001e80000100800 */
[----:B------:R2:W-:Y:S01]  /*18b50*/  STL [R1+0x6cc], R7 ;  /* 0x0006cc0701007387 */ /* 0x0005e20000100800 */
[----:B0-----:R-:W-:-:S03]  /*18b60*/  IADD3 R6, P2, R4, R3, RZ ;  /* 0x0000000304067210 */ /* 0x001fc60007f5e0ff */
[----:B------:R-:W-:Y:S01]  /*18b70*/  STL [R1+0x6d0], R8 ;  /* 0x0006d00801007387 */ /* 0x000fe20000100800 */
[----:B--2---:R-:W-:Y:S02]  /*18b80*/  IADD3 R7, P3, R5, R3, RZ ;  /* 0x0000000305077210 */ /* 0x004fe40007f7e0ff */
[-C--:B------:R-:W-:Y:S01]  /*18b90*/  LEA.HI.X.SX32 R3, R10, R2.reuse, 0x1, P0 ;  /* 0x000000020a037211 */ /* 0x080fe200000f0eff */
[----:B------:R0:W-:Y:S04]  /*18ba0*/  STL [R1+0x6d4], R6 ;  /* 0x0006d40601007387 */ /* 0x0001e80000100800 */
[----:B------:R-:W-:Y:S04]  /*18bb0*/  STL [R1+0x5f0], R7 ;  /* 0x0005f00701007387 */ /* 0x000fe80000100800 */
[----:B------:R2:W-:Y:S01]  /*18bc0*/  STL [R1+0x5e0], R3 ;  /* 0x0005e00301007387 */ /* 0x0005e20000100800 */
[----:B0-----:R-:W-:-:S02]  /*18bd0*/  LEA.HI.X.SX32 R6, R9, R2, 0x1, P1 ;  /* 0x0000000209067211 */ /* 0x001fc400008f0eff */
[-C--:B--2---:R-:W-:Y:S02]  /*18be0*/  LEA.HI.X.SX32 R3, R4, R2.reuse, 0x1, P2 ;  /* 0x0000000204037211 */ /* 0x084fe400010f0eff */
[----:B------:R-:W-:Y:S01]  /*18bf0*/  LEA.HI.X.SX32 R2, R5, R2, 0x1, P3 ;  /* 0x0000000205027211 */ /* 0x000fe200018f0eff */
[----:B------:R-:W-:Y:S04]  /*18c00*/  STL [R1+0x5e8], R6 ;  /* 0x0005e80601007387 */ /* 0x000fe80000100800 */
[----:B------:R-:W-:Y:S04]  /*18c10*/  STL [R1+0x5ec], R3 ;  /* 0x0005ec0301007387 */ /* 0x000fe80000100800 */
[----:B------:R0:W-:Y:S04]  /*18c20*/  STL [R1+0x5e4], R2 ;  /* 0x0005e40201007387 */ /* 0x0001e80000100800 */
[----:B------:R1:W-:Y:S04]  /*18c30*/  STL [R1], RZ ;  /* 0x000000ff01007387 */ /* 0x0003e80000100800 */
        /* <DEDUP_REMOVED lines=109> */
[----:B------:R-:W2:Y:S03]  /*19310*/  S2R R72, SR_TID.X ;  /* 0x0000000000487919 */ /* 0x000ea60000002100 */
        /* <DEDUP_REMOVED lines=18> */
[----:B------:R-:W-:Y:S01]  /*19440*/  USHF.R.U32.HI UR22, URZ, 0x4, UR24 ;  /* 0x000000043f167899 */ /* 0x000fe20008011618 */
[----:B--2---:R-:W-:Y:S01]  /*19450*/  LOP3.LUT R72, R72, 0x7f, RZ, 0xc0, !PT ;  /* 0x0000007f48487812 */ /* 0x004fe200078ec0ff */
[----:B------:R-:W-:-:S02]  /*19460*/  UIADD3 UR6, UR24, 0x8000, URZ ;  /* 0x0000800018067890 */ /* 0x000fc4000fffe03f */
[----:B------:R-:W-:Y:S01]  /*19470*/  USGXT.U32 UR22, UR22, 0xe ;  /* 0x0000000e1616789a */ /* 0x000fe20008000000 */
[C---:B------:R-:W-:Y:S01]  /*19480*/  LOP3.LUT R201, R72.reuse, 0x10, RZ, 0x3c, !PT ;  /* 0x0000001048c97812 */ /* 0x040fe200078e3cff */
[----:B------:R-:W-:Y:S01]  /*19490*/  USHF.L.U32 UR25, UR25, 0x6, URZ ;  /* 0x0000000619197899 */ /* 0x000fe2000800063f */
[C---:B------:R-:W-:Y:S01]  /*194a0*/  LOP3.LUT R200, R72.reuse, 0x20, RZ, 0x3c, !PT ;  /* 0x0000002048c87812 */ /* 0x040fe200078e3cff */
[----:B------:R-:W-:Y:S01]  /*194b0*/  USHF.R.U32.HI UR6, URZ, 0x4, UR6 ;  /* 0x000000043f067899 */ /* 0x000fe20008011606 */
[----:B------:R-:W-:Y:S01]  /*194c0*/  LOP3.LUT R199, R72, 0x30, RZ, 0x3c, !PT ;  /* 0x0000003048c77812 */ /* 0x000fe200078e3cff */
[----:B------:R-:W-:Y:S01]  /*194d0*/  UIADD3 UR10, UP0, UR22, 0x2, URZ ;  /* 0x00000002160a7890 */ /* 0x000fe2000ff1e03f */
[----:B------:R-:W-:Y:S02]  /*194e0*/  CS2R R24, SRZ ;  /* 0x0000000000187805 */ /* 0x000fe4000001ff00 */
[----:B------:R-:W-:Y:S02]  /*194f0*/  CS2R R26, SRZ ;  /* 0x00000000001a7805 */ /* 0x000fe4000001ff00 */
[----:B------:R-:W-:-:S02]  /*19500*/  CS2R R28, SRZ ;  /* 0x00000000001c7805 */ /* 0x000fc4000001ff00 */
[----:B------:R-:W-:Y:S02]  /*19510*/  CS2R R30, SRZ ;  /* 0x00000000001e7805 */ /* 0x000fe4000001ff00 */
[----:B------:R-:W-:Y:S02]  /*19520*/  CS2R R32, SRZ ;  /* 0x0000000000207805 */ /* 0x000fe4000001ff00 */
[----:B------:R-:W-:Y:S02]  /*19530*/  CS2R R34, SRZ ;  /* 0x0000000000227805 */ /* 0x000fe4000001ff00 */
        /* <DEDUP_REMOVED lines=26> */
[----:B------:R-:W-:Y:S01]  /*196e0*/  CS2R R88, SRZ ;  /* 0x0000000000587805 */ /* 0x000fe2000001ff00 */
[----:B------:R-:W-:Y:S01]  /*196f0*/  UMOV UR5, URZ ;  /* 0x0000003f00057c82 */ /* 0x000fe20008000000 */
[----:B------:R-:W-:Y:S01]  /*19700*/  UMOV UR8, 0xfffffffe ;  /* 0xfffffffe00087882 */ /* 0x000fe20000000000 */
[----:B------:R-:W-:Y:S01]  /*19710*/  UMOV UR9, 0x7fffffdf ;  /* 0x7fffffdf00097882 */ /* 0x000fe20000000000 */
[----:B------:R-:W-:Y:S01]  /*19720*/  UMOV UR4, URZ ;  /* 0x0000003f00047c82 */ /* 0x000fe20008000000 */
[----:B------:R-:W-:-:S02]  /*19730*/  USHF.L.U32 UR26, UR26, 0x6, URZ ;  /* 0x000000061a1a7899 */ /* 0x000fc4000800063f */
[----:B------:R-:W-:Y:S02]  /*19740*/  USGXT.U32 UR20, UR6, 0xe ;  /* 0x0000000e0614789a */ /* 0x000fe40008000000 */
[----:B------:R-:W-:Y:S02]  /*19750*/  UIADD3.X UR11, UR5, -0x7fffffe0, URZ, UP0, !UPT ;  /* 0x80000020050b7890 */ /* 0x000fe400087fe43f */
[----:B------:R-:W-:Y:S01]  /*19760*/  USHF.R.S32.HI UR27, URZ, 0x1f, UR25 ;  /* 0x0000001f3f1b7899 */ /* 0x000fe20008011419 */
[----:B------:R-:W2:Y:S01]  /*19770*/  LDC R21, c[0x0][0x230] ;  /* 0x00008c00ff157b82 */ /* 0x000ea20000000800 */
        /* <DEDUP_REMOVED lines=22> */
[----:B------:R-:W-:Y:S01]  /*198e0*/  CS2R R134, SRZ ;  /* 0x0000000000867805 */ /* 0x000fe2000001ff00 */
[----:B--2---:R-:W-:Y:S01]  /*198f0*/  VIADD R21, R21, 0x3f ;  /* 0x0000003f15157836 */ /* 0x004fe20000000000 */
[----:B------:R-:W-:Y:S02]  /*19900*/  CS2R R136, SRZ ;  /* 0x0000000000887805 */ /* 0x000fe4000001ff00 */
[----:B------:R-:W-:Y:S02]  /*19910*/  CS2R R138, SRZ ;  /* 0x00000000008a7805 */ /* 0x000fe4000001ff00 */
[----:B------:R-:W-:Y:S02]  /*19920*/  CS2R R140, SRZ ;  /* 0x00000000008c7805 */ /* 0x000fe4000001ff00 */
[----:B------:R-:W-:-:S02]  /*19930*/  CS2R R142, SRZ ;  /* 0x00000000008e7805 */ /* 0x000fc4000001ff00 */
[----:B------:R-:W-:Y:S02]  /*19940*/  SHF.R.S32.HI R22, RZ, 0x1f, R21 ;  /* 0x0000001fff167819 */ /* 0x000fe40000011415 */
[----:B------:R-:W-:Y:S02]  /*19950*/  CS2R R144, SRZ ;  /* 0x0000000000907805 */ /* 0x000fe4000001ff00 */
[----:B------:R-:W-:Y:S02]  /*19960*/  CS2R R146, SRZ ;  /* 0x0000000000927805 */ /* 0x000fe4000001ff00 */
[----:B------:R-:W-:Y:S02]  /*19970*/  CS2R R148, SRZ ;  /* 0x0000000000947805 */ /* 0x000fe4000001ff00 */
[----:B------:R-:W-:Y:S02]  /*19980*/  LEA.HI R22, R22, R21, RZ, 0x6 ;  /* 0x0000001516167211 */ /* 0x000fe400078f30ff */
[----:B------:R-:W-:-:S02]  /*19990*/  CS2R R150, SRZ ;  /* 0x0000000000967805 */ /* 0x000fc4000001ff00 */
[C---:B------:R-:W-:Y:S01]  /*199a0*/  LOP3.LUT R157, R23.reuse, 0x10, RZ, 0x3c, !PT ;  /* 0x00000010179d7812 */ /* 0x040fe200078e3cff */
[----:B------:R-:W-:Y:S01]  /*199b0*/  UMOV UR6, UR20 ;  /* 0x0000001400067c82 */ /* 0x000fe20008000000 */
[----:B0-----:R-:W-:Y:S01]  /*199c0*/  SHF.R.S32.HI R2, RZ, 0x6, R22 ;  /* 0x00000006ff027819 */ /* 0x001fe20000011416 */
[----:B------:R-:W-:Y:S01]  /*199d0*/  UMOV UR7, URZ ;  /* 0x0000003f00077c82 */ /* 0x000fe20008000000 */
[C---:B------:R-:W-:Y:S01]  /*199e0*/  LOP3.LUT R156, R23.reuse, 0x20, RZ, 0x3c, !PT ;  /* 0x00000020179c7812 */ /* 0x040fe200078e3cff */
[----:B------:R-:W-:Y:S01]  /*199f0*/  USHF.R.S32.HI UR30, URZ, 0x1f, UR26 ;  /* 0x0000001f3f1e7899 */ /* 0x000fe2000801141a */
[----:B------:R-:W-:Y:S01]  /*19a00*/  LOP3.LUT R155, R23, 0x30, RZ, 0x3c, !PT ;  /* 0x00000030179b7812 */ /* 0x000fe200078e3cff */
[----:B------:R-:W-:Y:S02]  /*19a10*/  UIADD3.64 UR8, UR6, -UR8, URZ ;  /* 0x8000000806087297 */ /* 0x000fe4000fffe03f */
[----:B------:R-:W-:Y:S02]  /*19a20*/  UIADD3.64 UR14, UR10, 0x3fe, URZ ;  /* 0x000003fe0a0e7897 */ /* 0x000fe4000fffe03f */
[----:B------:R-:W-:Y:S01]  /*19a30*/  UIADD3.64 UR18, UR10, 0x400, URZ ;  /* 0x000004000a127897 */ /* 0x000fe2000fffe03f */
[----:B------:R-:W-:Y:S01]  /*19a40*/  ULDC UR5, c[0x0][0x230] ;  /* 0x00008c0000057ab9 */ /* 0x000fe20000000800 */
[----:B-1----:R-:W-:-:S10]  /*19a50*/  UMOV UR21, 0x80000020 ;  /* 0x8000002000157882 */ /* 0x002fd40000000000 */
.L_x_2:
[----:B0-----:R-:W2:Y:S04]  /*19a60*/  LDL R3, [R1+0x5e4] ;  /* 0x0005e40001037983 */ /* 0x001ea80000100800 */
[----:B------:R-:W2:Y:S04]  /*19a70*/  LDL R2, [R1+0x5f0] ;  /* 0x0005f00001027983 */ /* 0x000ea80000100800 */
[----:B------:R-:W3:Y:S04]  /*19a80*/  LDL R199, [R1+0x5e0] ;  /* 0x0005e00001c77983 */ /* 0x000ee80000100800 */
[----:B------:R-:W4:Y:S04]  /*19a90*/  LDL R4, [R1+0x6cc] ;  /* 0x0006cc0001047983 */ /* 0x000f280000100800 */
[----:B------:R-:W3:Y:S04]  /*19aa0*/  LDL R200, [R1+0x6c8] ;  /* 0x0006c80001c87983 */ /* 0x000ee80000100800 */
        /* <DEDUP_REMOVED lines=28> */
[----:B0-----:R-:W3:Y:S04]  /*19c70*/  LDL R32, [R1+0x6c4] ;  /* 0x0006c40001207983 */ /* 0x001ee80000100800 */
[----:B------:R0:W-:Y:S04]  /*19c80*/  STL [R1+0x1238], R33 ;  /* 0x0012382101007387 */ /* 0x0001e80000100800 */
[----:B0-----:R-:W4:Y:S04]  /*19c90*/  LDL R33, [R1+0x6d0] ;  /* 0x0006d00001217983 */ /* 0x001f280000100800 */
[----:B------:R-:W-:Y:S04]  /*19ca0*/  STL [R1+0x1234], R30 ;  /* 0x0012341e01007387 */ /* 0x000fe80000100800 */
[----:B------:R-:W-:Y:S04]  /*19cb0*/  STL [R1+0x1230], R31 ;  /* 0x0012301f01007387 */ /* 0x000fe80000100800 */
[----:B------:R0:W-:Y:S04]  /*19cc0*/  STL [R1+0x122c], R28 ;  /* 0x00122c1c01007387 */ /* 0x0001e80000100800 */
[----:B0-----:R-:W3:Y:S04]  /*19cd0*/  LDL R28, [R1+0x6d4] ;  /* 0x0006d400011c7983 */ /* 0x001ee80000100800 */
[----:B------:R0:W-:Y:S04]  /*19ce0*/  STL [R1+0x1228], R29 ;  /* 0x0012281d01007387 */ /* 0x0001e80000100800 */
[----:B0-----:R-:W4:Y:S04]  /*19cf0*/  LDL R29, [R1+0x5ec] ;  /* 0x0005ec00011d7983 */ /* 0x001f280000100800 */
[----:B------:R0:W-:Y:S04]  /*19d00*/  STL [R1+0x1224], R26 ;  /* 0x0012241a01007387 */ /* 0x0001e80000100800 */
[----:B0-----:R-:W3:Y:S01]  /*19d10*/  LDL R26, [R1+0x5e8] ;  /* 0x0005e800011a7983 */ /* 0x001ee20000100800 */
[----:B------:R-:W-:Y:S01]  /*19d20*/  UIMAD UR6, UR4, -0x40, UR5 ;  /* 0xffffffc0040678a4 */ /* 0x000fe2000f8e0205 */
[----:B------:R-:W-:Y:S01]  /*19d30*/  PRMT R154, RZ, 0x7610, R154 ;  /* 0x00007610ff9a7816 */ /* 0x000fe2000000009a */
[----:B------:R-:W0:Y:S01]  /*19d40*/  S2R R31, SR_TID.X ;  /* 0x00000000001f7919 */ /* 0x000e220000002100 */
[----:B------:R-:W-:-:S02]  /*19d50*/  PRMT R165, RZ, 0x7610, R165 ;  /* 0x00007610ffa57816 */ /* 0x000fc400000000a5 */
[----:B------:R-:W-:Y:S01]  /*19d60*/  PRMT R170, RZ, 0x7610, R170 ;  /* 0x00007610ffaa7816 */ /* 0x000fe200000000aa */
[----:B------:R1:W-:Y:S04]  /*19d70*/  STL [R1+0x1220], R27 ;  /* 0x0012201b01007387 */ /* 0x0003e80000100800 */
[----:B------:R-:W-:Y:S04]  /*19d80*/  STL [R1+0x121c], R24 ;  /* 0x00121c1801007387 */ /* 0x000fe80000100800 */
[----:B------:R2:W-:Y:S04]  /*19d90*/  STL [R1+0x1218], R25 ;  /* 0x0012181901007387 */ /* 0x0005e80000100800 */
[----:B------:R-:W-:Y:S04]  /*19da0*/  STL [R1+0x1014], R125 ;  /* 0x0010147d01007387 */ /* 0x000fe80000100800 */
[----:B------:R-:W-:Y:S04]  /*19db0*/  STL [R1+0x1010], R126 ;  /* 0x0010107e01007387 */ /* 0x000fe80000100800 */
[----:B------:R-:W-:Y:S04]  /*19dc0*/  STL [R1+0x100c], R127 ;  /* 0x00100c7f01007387 */ /* 0x000fe80000100800 */
[----:B------:R-:W-:Y:S01]  /*19dd0*/  STL [R1+0x1008], R128 ;  /* 0x0010088001007387 */ /* 0x000fe20000100800 */
[----:B0-----:R-:W-:-:S03]  /*19de0*/  SHF.R.U32.HI R30, RZ, 0x6, R31 ;  /* 0x00000006ff1e7819 */ /* 0x001fc6000001161f */
[----:B------:R-:W-:Y:S01]  /*19df0*/  STL [R1+0x1004], R129 ;  /* 0x0010048101007387 */ /* 0x000fe20000100800 */
[----:B------:R-:W-:Y:S02]  /*19e00*/  SHF.R.U32.HI R31, RZ, 0x6, R31 ;  /* 0x00000006ff1f7819 */ /* 0x000fe4000001161f */
[----:B------:R-:W-:Y:S01]  /*19e10*/  SGXT.U32 R30, R30, 0x1 ;  /* 0x000000011e1e781a */ /* 0x000fe20000000000 */
[----:B------:R-:W-:Y:S01]  /*19e20*/  STL [R1+0x1000], R130 ;  /* 0x0010008201007387 */ /* 0x000fe20000100800 */
[----:B------:R-:W-:Y:S02]  /*19e30*/  SGXT.U32 R31, R31, 0x1 ;  /* 0x000000011f1f781a */ /* 0x000fe40000000000 */
[----:B-1----:R-:W-:Y:S01]  /*19e40*/  LOP3.LUT R27, R30, 0x2, RZ, 0xfc, !PT ;  /* 0x000000021e1b7812 */ /* 0x002fe200078efcff */
[----:B------:R-:W-:Y:S03]  /*19e50*/  STL [R1+0xffc], R131 ;  /* 0x000ffc8301007387 */ /* 0x000fe60000100800 */
[----:B------:R-:W-:Y:S01]  /*19e60*/  ISETP.GE.AND P2, PT, R27, UR6, PT ;  /* 0x000000061b007c0c */ /* 0x000fe2000bf46270 */
[----:B------:R-:W0:Y:S01]  /*19e70*/  S2R R30, SR_TID.X ;  /* 0x00000000001e7919 */ /* 0x000e220000002100 */
[----:B------:R-:W-:-:S02]  /*19e80*/  LOP3.LUT R27, R31, 0x4, RZ, 0xfc, !PT ;  /* 0x000000041f1b7812 */ /* 0x000fc400078efcff */
[----:B------:R-:W-:Y:S01]  /*19e90*/  LOP3.LUT R31, R31, 0x6, RZ, 0xfc, !PT ;  /* 0x000000061f1f7812 */ /* 0x000fe200078efcff */
[----:B------:R-:W-:Y:S01]  /*19ea0*/  STL [R1+0xff8], R132 ;  /* 0x000ff88401007387 */ /* 0x000fe20000100800 */
[----:B------:R-:W-:Y:S02]  /*19eb0*/  ISETP.GE.AND P3, PT, R27, UR6, PT ;  /* 0x000000061b007c0c */ /* 0x000fe4000bf66270 */
[----:B------:R-:W-:Y:S01]  /*19ec0*/  ISETP.GE.AND P4, PT, R31, UR6, PT ;  /* 0x000000061f007c0c */ /* 0x000fe2000bf86270 */
[----:B------:R-:W-:Y:S04]  /*19ed0*/  STL [R1+0xff4], R133 ;  /* 0x000ff48501007387 */ /* 0x000fe80000100800 */
[----:B------:R-:W-:Y:S04]  /*19ee0*/  STL [R1+0xff0], R134 ;  /* 0x000ff08601007387 */ /* 0x000fe80000100800 */
[----:B------:R-:W-:Y:S04]  /*19ef0*/  STL [R1+0xfec], R135 ;  /* 0x000fec8701007387 */ /* 0x000fe80000100800 */
[----:B------:R-:W-:Y:S04]  /*19f00*/  STL [R1+0xfe8], R136 ;  /* 0x000fe88801007387 */ /* 0x000fe80000100800 */
[----:B------:R-:W-:Y:S04]  /*19f10*/  STL [R1+0xfe4], R137 ;  /* 0x000fe48901007387 */ /* 0x000fe80000100800 */
[----:B------:R-:W-:Y:S01]  /*19f20*/  STL [R1+0xfe0], R138 ;  /* 0x000fe08a01007387 */ /* 0x000fe20000100800 */
[----:B0-----:R-:W-:-:S03]  /*19f30*/  SHF.R.U32.HI R30, RZ, 0x6, R30 ;  /* 0x00000006ff1e7819 */ /* 0x001fc6000001161e */
[----:B------:R-:W-:Y:S01]  /*19f40*/  STL [R1+0xfdc], R139 ;  /* 0x000fdc8b01007387 */ /* 0x000fe20000100800 */
[----:B------:R-:W-:-:S03]  /*19f50*/  SGXT.U32 R30, R30, 0x1 ;  /* 0x000000011e1e781a */ /* 0x000fc60000000000 */
[----:B------:R-:W-:Y:S01]  /*19f60*/  STL [R1+0xfd8], R140 ;  /* 0x000fd88c01007387 */ /* 0x000fe20000100800 */
[----:B------:R-:W-:-:S03]  /*19f70*/  LOP3.LUT R31, R30, 0x8, RZ, 0xfc, !PT ;  /* 0x000000081e1f7812 */ /* 0x000fc600078efcff */
[----:B------:R-:W-:Y:S01]  /*19f80*/  STL [R1+0xfd4], R141 ;  /* 0x000fd48d01007387 */ /* 0x000fe20000100800 */
[----:B------:R-:W-:Y:S02]  /*19f90*/  LOP3.LUT R30, R30, 0xa, RZ, 0xfc, !PT ;  /* 0x0000000a1e1e7812 */ /* 0x000fe400078efcff */
[----:B------:R-:W-:Y:S01]  /*19fa0*/  ISETP.GE.AND P1, PT, R31, UR6, PT ;  /* 0x000000061f007c0c */ /* 0x000fe2000bf26270 */
[----:B------:R-:W-:Y:S01]  /*19fb0*/  STL [R1+0xfd0], R142 ;  /* 0x000fd08e01007387 */ /* 0x000fe20000100800 */
[----:B------:R-:W-:-:S03]  /*19fc0*/  ISETP.GE.AND P0, PT, R30, UR6, PT ;  /* 0x000000061e007c0c */ /* 0x000fc6000bf06270 */
[----:B------:R-:W-:Y:S04]  /*19fd0*/  STL [R1+0xfcc], R143 ;  /* 0x000fcc8f01007387 */ /* 0x000fe80000100800 */
[----:B--2---:R4:W2:Y:S04]  /*19fe0*/  @!P2 LDG.E.U8 R154, desc[UR28][R2.64] ;  /* 0x0000001c029aa981 */ /* 0x0048a8000c1e1100 */
        /* <DEDUP_REMOVED lines=8> */
[----:B-----5:R0:W-:Y:S04]  /*1a070*/  STL [R1+0xf78], R0 ;  /* 0x000f780001007387 */ /* 0x0201e80000100800 */
[----:B------:R-:W2:Y:S04]  /*1a080*/  LDL R31, [R1+0x6bc] ;  /* 0x0006bc00011f7983 */ /* 0x000ea80000100800 */
[----:B------:R-:W2:Y:S04]  /*1a090*/  LDL R30, [R1+0x6c0] ;  /* 0x0006c000011e7983 */ /* 0x000ea80000100800 */
[----:B------:R-:W2:Y:S04]  /*1a0a0*/  LDL R27, [R1+0x6b8] ;  /* 0x0006b800011b7983 */ /* 0x000ea80000100800 */
[----:B------:R-:W2:Y:S04]  /*1a0b0*/  LDL R25, [R1+0x6b0] ;  /* 0x0006b00001197983 */ /* 0x000ea80000100800 */
[----:B0-----:R-:W2:Y:S01]  /*1a0c0*/  LDL R0, [R1+0x6a0] ;  /* 0x0006a00001007983 */ /* 0x001ea20000100800 */
[----:B----4-:R-:W-:-:S02]  /*1a0d0*/  @!P3 IMAD.MOV.U32 R3, RZ, RZ, R29 ;  /* 0x000000ffff03b224 */ /* 0x010fc400078e001d */
[----:B------:R-:W0:Y:S01]  /*1a0e0*/  S2R R29, SR_TID.X ;  /* 0x00000000001d7919 */ /* 0x000e220000002100 */
[----:B---3--:R-:W-:Y:S02]  /*1a0f0*/  @!P3 IMAD.MOV.U32 R2, RZ, RZ, R28 ;  /* 0x000000ffff02b224 */ /* 0x008fe400078e001c */
[----:B------:R-:W3:Y:S04]  /*1a100*/  LDL R28, [R1+0x6b4] ;  /* 0x0006b400011c7983 */ /* 0x000ee80000100800 */
[----:B------:R1:W4:Y:S02]  /*1a110*/  @!P3 LDG.E.U8 R165, desc[UR28][R2.64] ;  /* 0x0000001c02a5b981 */ /* 0x000324000c1e1100 */
[----:B-1----:R-:W-:Y:S02]  /*1a120*/  @!P4 IMAD.MOV.U32 R2, RZ, RZ, R33 ;  /* 0x000000ffff02c224 */ /* 0x002fe400078e0021 */
[----:B------:R-:W-:-:S02]  /*1a130*/  @!P4 IMAD.MOV.U32 R3, RZ, RZ, R26 ;  /* 0x000000ffff03c224 */ /* 0x000fc400078e001a */
[----:B------:R-:W4:Y:S04]  /*1a140*/  LDL R26, [R1+0x6ac] ;  /* 0x0006ac00011a7983 */ /* 0x000f280000100800 */
[----:B------:R1:W4:Y:S01]  /*1a150*/  @!P4 LDG.E.U8 R170, desc[UR28][R2.64] ;  /* 0x0000001c02aac981 */ /* 0x000322000c1e1100 */
[----:B0-----:R-:W-:-:S04]  /*1a160*/  SHF.R.U32.HI R33, RZ, 0x6, R29 ;  /* 0x00000006ff217819 */ /* 0x001fc8000001161d */
[----:B------:R-:W-:-:S04]  /*1a170*/  SGXT.U32 R33, R33, 0x1 ;  /* 0x000000012121781a */ /* 0x000fc80000000000 */
[----:B------:R-:W-:-:S04]  /*1a180*/  LOP3.LUT R24, R33, 0xc, RZ, 0xfc, !PT ;  /* 0x0000000c21187812 */ /* 0x000fc800078efcff */
[----:B------:R-:W-:Y:S02]  /*1a190*/  ISETP.GE.AND P2, PT, R24, UR6, PT ;  /* 0x0000000618007c0c */ /* 0x000fe4000bf46270 */
[----:B------:R-:W4:Y:S01]  /*1a1a0*/  LDL R24, [R1+0x6a4] ;  /* 0x0006a40001187983 */ /* 0x000f220000100800 */
[----:B-1----:R-:W-:Y:S01]  /*1a1b0*/  @!P1 IMAD.MOV.U32 R2, RZ, RZ, R4 ;  /* 0x000000ffff029224 */ /* 0x002fe200078e0004 */
[----:B------:R-:W-:Y:S02]  /*1a1c0*/  LEA.HI R29, R29, 0xe, RZ, 0x1a ;  /* 0x0000000e1d1d7811 */ /* 0x000fe400078fd0ff */
[----:B------:R-:W4:Y:S02]  /*1a1d0*/  LDL R4, [R1+0x6a8] ;  /* 0x0006a80001047983 */ /* 0x000f240000100800 */
[----:B------:R-:W-:Y:S02]  /*1a1e0*/  ISETP.GE.AND P3, PT, R29, UR6, PT ;  /* 0x000000061d007c0c */ /* 0x000fe4000bf66270 */
[----:B------:R-:W4:Y:S01]  /*1a1f0*/  LDL R29, [R1+0x69c] ;  /* 0x00069c00011d7983 */ /* 0x000f220000100800 */
[----:B------:R-:W-:-:S02]  /*1a200*/  @!P1 IMAD.MOV.U32 R3, RZ, RZ, R199 ;  /* 0x000000ffff039224 */ /* 0x000fc400078e00c7 */
[----:B------:R-:W0:Y:S01]  /*1a210*/  S2R R199, SR_TID.X ;  /* 0x0000000000c77919 */ /* 0x000e220000002100 */
[----:B------:R-:W-:Y:S02]  /*1a220*/  PRMT R153, RZ, 0x7610, R153 ;  /* 0x00007610ff997816 */ /* 0x000fe40000000099 */
[----:B------:R-:W-:-:S04]  /*1a230*/  PRMT R164, RZ, 0x7610, R164 ;  /* 0x00007610ffa47816 */ /* 0x000fc800000000a4 */
[----:B------:R1:W4:Y:S01]  /*1a240*/  @!P1 LDG.E.U8 R153, desc[UR28][R2.64] ;  /* 0x0000001c02999981 */ /* 0x000322000c1e1100 */
[----:B------:R-:W-:Y:S02]  /*1a250*/  LOP3.LUT R33, R33, 0x10, RZ, 0xfc, !PT ;  /* 0x0000001021217812 */ /* 0x000fe400078efcff */
[----:B------:R-:W-:Y:S01]  /*1a260*/  PRMT R152, RZ, 0x7610, R152 ;  /* 0x00007610ff987816 */ /* 0x000fe20000000098 */
[----:B-1----:R-:W-:Y:S02]  /*1a270*/  @!P0 IMAD.MOV.U32 R2, RZ, RZ, R200 ;  /* 0x000000ffff028224 */ /* 0x002fe400078e00c8 */
[----:B------:R-:W-:Y:S01]  /*1a280*/  @!P0 IMAD.MOV.U32 R3, RZ, RZ, R32 ;  /* 0x000000ffff038224 */ /* 0x000fe200078e0020 */
[----:B------:R-:W-:-:S04]  /*1a290*/  ISETP.GE.AND P4, PT, R33, UR6, PT ;  /* 0x0000000621007c0c */ /* 0x000fc8000bf86270 */
[----:B------:R2:W4:Y:S01]  /*1a2a0*/  @!P0 LDG.E.U8 R164, desc[UR28][R2.64] ;  /* 0x0000001c02a48981 */ /* 0x000522000c1e1100 */
[----:B0-----:R-:W-:-:S04]  /*1a2b0*/  SHF.R.U32.HI R199, RZ, 0x6, R199 ;  /* 0x00000006ffc77819 */ /* 0x001fc800000116c7 */
[----:B------:R-:W-:-:S04]  /*1a2c0*/  SGXT.U32 R199, R199, 0x1 ;  /* 0x00000001c7c7781a */ /* 0x000fc80000000000 */
[----:B------:R-:W-:Y:S02]  /*1a2d0*/  LOP3.LUT R33, R199, 0x12, RZ, 0xfc, !PT ;  /* 0x00000012c7217812 */ /* 0x000fe400078efcff */
[----:B------:R-:W-:Y:S02]  /*1a2e0*/  PRMT R163, RZ, 0x7610, R163 ;  /* 0x00007610ffa37816 */ /* 0x000fe400000000a3 */
[----:B------:R-:W-:Y:S02]  /*1a2f0*/  ISETP.GE.AND P1, PT, R33, UR6, PT ;  /* 0x0000000621007c0c */ /* 0x000fe4000bf26270 */
[----:B------:R-:W-:Y:S01]  /*1a300*/  PRMT R169, RZ, 0x7610, R169 ;  /* 0x00007610ffa97816 */ /* 0x000fe200000000a9 */
[----:B--2---:R-:W-:Y:S02]  /*1a310*/  @!P2 IMAD.MOV.U32 R3, RZ, RZ, R31 ;  /* 0x000000ffff03a224 */ /* 0x004fe400078e001f */
[----:B------:R-:W2:Y:S01]  /*1a320*/  LDL R31, [R1+0x694] ;  /* 0x00069400011f7983 */ /* 0x000ea20000100800 */
[----:B------:R-:W-:-:S03]  /*1a330*/  @!P2 IMAD.MOV.U32 R2, RZ, RZ, R30 ;  /* 0x000000ffff02a224 */ /* 0x000fc600078e001e */
[----:B------:R-:W2:Y:S04]  /*1a340*/  LDL R30, [R1+0x698] ;  /* 0x00069800011e7983 */ /* 0x000ea80000100800 */
[----:B------:R0:W2:Y:S02]  /*1a350*/  @!P2 LDG.E.U8 R152, desc[UR28][R2.64] ;  /* 0x0000001c0298a981 */ /* 0x0000a4000c1e1100 */
[----:B0-----:R-:W-:Y:S02]  /*1a360*/  @!P3 IMAD.MOV.U32 R2, RZ, RZ, R27 ;  /* 0x000000ffff02b224 */ /* 0x001fe400078e001b */
[----:B------:R-:W2:Y:S01]  /*1a370*/  LDL R27, [R1+0x690] ;  /* 0x00069000011b7983 */ /* 0x000ea20000100800 */
[----:B---3--:R-:W-:-:S03]  /*1a380*/  @!P3 IMAD.MOV.U32 R3, RZ, RZ, R28 ;  /* 0x000000ffff03b224 */ /* 0x008fc600078e001c */
[----:B------:R-:W3:Y:S04]  /*1a390*/  LDL R28, [R1+0x68c] ;  /* 0x00068c00011c7983 */ /* 0x000ee80000100800 */
[----:B------:R0:W3:Y:S02]  /*1a3a0*/  @!P3 LDG.E.U8 R163, desc[UR28][R2.64] ;  /* 0x0000001c02a3b981 */ /* 0x0000e4000c1e1100 */
[----:B0-----:R-:W-:Y:S02]  /*1a3b0*/  @!P4 IMAD.MOV.U32 R2, RZ, RZ, R25 ;  /* 0x000000ffff02c224 */ /* 0x001fe400078e0019 */
[----:B----4-:R-:W-:Y:S01]  /*1a3c0*/  @!P4 IMAD.MOV.U32 R3, RZ, RZ, R26 ;  /* 0x000000ffff03c224 */ /* 0x010fe200078e001a */
[----:B------:R-:W4:Y:S04]  /*1a3d0*/  LDL R25, [R1+0x688] ;  /* 0x0006880001197983 */ /* 0x000f280000100800 */
[----:B------:R-:W4:Y:S04]  /*1a3e0*/  LDL R26, [R1+0x684] ;  /* 0x00068400011a7983 */ /* 0x000f280000100800 */
[----:B------:R0:W4:Y:S02]  /*1a3f0*/  @!P4 LDG.E.U8 R169, desc[UR28][R2.64] ;  /* 0x0000001c02a9c981 */ /* 0x000124000c1e1100 */
[----:B0-----:R-:W-:-:S02]  /*1a400*/  @!P1 IMAD.MOV.U32 R3, RZ, RZ, R24 ;  /* 0x000000ffff039224 */ /* 0x001fc400078e0018 */
[----:B------:R-:W4:Y:S01]  /*1a410*/  LDL R24, [R1+0x67c] ;  /* 0x00067c0001187983 */ /* 0x000f220000100800 */
[----:B------:R-:W-:Y:S02]  /*1a420*/  LOP3.LUT R32, R199, 0x14, RZ, 0xfc, !PT ;  /* 0x00000014c7207812 */ /* 0x000fe400078efcff */
[----:B------:R-:W0:Y:S02]  /*1a430*/  S2R R199, SR_TID.X ;  /* 0x0000000000c77919 */ /* 0x000e240000002100 */
[----:B------:R-:W-:Y:S01]  /*1a440*/  ISETP.GE.AND P0, PT, R32, UR6, PT ;  /* 0x0000000620007c0c */ /* 0x000fe2000bf06270 */
[----:B------:R-:W-:Y:S01]  /*1a450*/  @!P1 IMAD.MOV.U32 R2, RZ, RZ, R4 ;  /* 0x000000ffff029224 */ /* 0x000fe200078e0004 */
[----:B------:R-:W-:Y:S01]  /*1a460*/  PRMT R22, RZ, 0x7610, R22 ;  /* 0x00007610ff167816 */ /* 0x000fe20000000016 */
[----:B------:R-:W4:Y:S05]  /*1a470*/  LDL R4, [R1+0x680] ;  /* 0x0006800001047983 */ /* 0x000f2a0000100800 */
[----:B------:R1:W4:Y:S05]  /*1a480*/  @!P1 LDG.E.U8 R22, desc[UR28][R2.64] ;  /* 0x0000001c02169981 */ /* 0x00032a000c1e1100 */
[----:B-1----:R-:W-:-:S02]  /*1a490*/  @!P0 IMAD.MOV.U32 R3, RZ, RZ, R29 ;  /* 0x000000ffff038224 */ /* 0x002fc400078e001d */
[----:B------:R-:W4:Y:S01]  /*1a4a0*/  LDL R29, [R1+0x674] ;  /* 0x00067400011d7983 */ /* 0x000f220000100800 */
[----:B0-----:R-:W-:-:S04]  /*1a4b0*/  SHF.R.U32.HI R199, RZ, 0x6, R199 ;  /* 0x00000006ffc77819 */ /* 0x001fc800000116c7 */
[----:B------:R-:W-:-:S04]  /*1a4c0*/  SGXT.U32 R199, R199, 0x1 ;  /* 0x00000001c7c7781a */ /* 0x000fc80000000000 */
[C---:B------:R-:W-:Y:S02]  /*1a4d0*/  LOP3.LUT R126, R199.reuse, 0x16, RZ, 0xfc, !PT ;  /* 0x00000016c77e7812 */ /* 0x040fe400078efcff */
[C---:B------:R-:W-:Y:S02]  /*1a4e0*/  LOP3.LUT R33, R199.reuse, 0x18, RZ, 0xfc, !PT ;  /* 0x00000018c7217812 */ /* 0x040fe400078efcff */
[----:B------:R-:W-:Y:S02]  /*1a4f0*/  LOP3.LUT R32, R199, 0x1a, RZ, 0xfc, !PT ;  /* 0x0000001ac7207812 */ /* 0x000fe400078efcff */
[----:B------:R-:W0:Y:S01]  /*1a500*/  S2R R199, SR_TID.X ;  /* 0x0000000000c77919 */ /* 0x000e220000002100 */
[----:B------:R-:W-:Y:S02]  /*1a510*/  @!P0 IMAD.MOV.U32 R2, RZ, RZ, R0 ;  /* 0x000000ffff028224 */ /* 0x000fe400078e0000 */
[----:B------:R-:W4:Y:S01]  /*1a520*/  LDL R0, [R1+0x678] ;  /* 0x0006780001007983 */ /* 0x000f220000100800 */
[----:B------:R-:W-:-:S02]  /*1a530*/  ISETP.GE.AND P2, PT, R126, UR6, PT ;  /* 0x000000067e007c0c */ /* 0x000fc4000bf46270 */
[----:B------:R-:W-:Y:S02]  /*1a540*/  PRMT R162, RZ, 0x7610, R162 ;  /* 0x00007610ffa27816 */ /* 0x000fe400000000a2 */
[----:B------:R-:W-:Y:S02]  /*1a550*/  ISETP.GE.AND P3, PT, R33, UR6, PT ;  /* 0x0000000621007c0c */ /* 0x000fe4000bf66270 */
[----:B------:R-:W-:Y:S02]  /*1a560*/  ISETP.GE.AND P4, PT, R32, UR6, PT ;  /* 0x0000000620007c0c */ /* 0x000fe4000bf86270 */
[----:B------:R2:W4:Y:S01]  /*1a570*/  @!P0 LDG.E.U8 R162, desc[UR28][R2.64] ;  /* 0x0000001c02a28981 */ /* 0x000522000c1e1100 */
[----:B------:R-:W-:Y:S02]  /*1a580*/  PRMT R21, RZ, 0x7610, R21 ;  /* 0x00007610ff157816 */ /* 0x000fe40000000015 */
[----:B------:R-:W-:Y:S02]  /*1a590*/  PRMT R161, RZ, 0x7610, R161 ;  /* 0x00007610ffa17816 */ /* 0x000fe400000000a1 */
[----:B0-----:R-:W-:-:S04]  /*1a5a0*/  SHF.R.U32.HI R200, RZ, 0x6, R199 ;  /* 0x00000006ffc87819 */ /* 0x001fc800000116c7 */
[----:B------:R-:W-:-:S04]  /*1a5b0*/  SGXT.U32 R200, R200, 0x1 ;  /* 0x00000001c8c8781a */ /* 0x000fc80000000000 */
[----:B------:R-:W-:Y:S02]  /*1a5c0*/  LOP3.LUT R33, R200, 0x1c, RZ, 0xfc, !PT ;  /* 0x0000001cc8217812 */ /* 0x000fe400078efcff */
[----:B------:R-:W-:Y:S02]  /*1a5d0*/  LEA.HI R32, R199, 0x1e, RZ, 0x1a ;  /* 0x0000001ec7207811 */ /* 0x000fe400078fd0ff */
[----:B------:R-:W-:Y:S02]  /*1a5e0*/  ISETP.GE.AND P1, PT, R33, UR6, PT ;  /* 0x0000000621007c0c */ /* 0x000fe4000bf26270 */
[----:B------:R-:W-:Y:S01]  /*1a5f0*/  PRMT R168, RZ, 0x7610, R168 ;  /* 0x00007610ffa87816 */ /* 0x000fe200000000a8 */
[----:B------:R-:W4:Y:S01]  /*1a600*/  LDL R33, [R1+0x65c] ;  /* 0x00065c0001217983 */ /* 0x000f220000100800 */
[----:B--2---:R-:W-:-:S03]  /*1a610*/  @!P2 IMAD.MOV.U32 R3, RZ, RZ, R31 ;  /* 0x000000ffff03a224 */ /* 0x004fc600078e001f */
[----:B------:R-:W2:Y:S01]  /*1a620*/  LDL R31, [R1+0x66c] ;  /* 0x00066c00011f7983 */ /* 0x000ea20000100800 */
[----:B------:R-:W-:-:S03]  /*1a630*/  @!P2 IMAD.MOV.U32 R2, RZ, RZ, R30 ;  /* 0x000000ffff02a224 */ /* 0x000fc600078e001e */
[----:B------:R-:W2:Y:S04]  /*1a640*/  LDL R30, [R1+0x670] ;  /* 0x00067000011e7983 */ /* 0x000ea80000100800 */
[----:B------:R0:W2:Y:S01]  /*1a650*/  @!P2 LDG.E.U8 R21, desc[UR28][R2.64] ;  /* 0x0000001c0215a981 */ /* 0x0000a2000c1e1100 */
[----:B------:R-:W-:-:S03]  /*1a660*/  ISETP.GE.AND P0, PT, R32, UR6, PT ;  /* 0x0000000620007c0c */ /* 0x000fc6000bf06270 */
[----:B------:R-:W2:Y:S01]  /*1a670*/  LDL R32, [R1+0x660] ;  /* 0x0006600001207983 */ /* 0x000ea20000100800 */
[----:B0-----:R-:W-:-:S03]  /*1a680*/  @!P3 IMAD.MOV.U32 R2, RZ, RZ, R27 ;  /* 0x000000ffff02b224 */ /* 0x001fc600078e001b */
[----:B------:R-:W2:Y:S01]  /*1a690*/  LDL R27, [R1+0x668] ;  /* 0x00066800011b7983 */ /* 0x000ea20000100800 */
[----:B---3--:R-:W-:-:S03]  /*1a6a0*/  @!P3 IMAD.MOV.U32 R3, RZ, RZ, R28 ;  /* 0x000000ffff03b224 */ /* 0x008fc600078e001c */
[----:B------:R-:W3:Y:S04]  /*1a6b0*/  LDL R28, [R1+0x664] ;  /* 0x00066400011c7983 */ /* 0x000ee80000100800 */
[----:B------:R4:W3:Y:S02]  /*1a6c0*/  @!P3 LDG.E.U8 R161, desc[UR28][R2.64] ;  /* 0x0000001c02a1b981 */ /* 0x0008e4000c1e1100 */
[----:B----4-:R-:W-:Y:S02]  /*1a6d0*/  @!P4 IMAD.MOV.U32 R2, RZ, RZ, R25 ;  /* 0x000000ffff02c224 */ /* 0x010fe400078e0019 */
[----:B------:R-:W-:-:S05]  /*1a6e0*/  @!P4 IMAD.MOV.U32 R3, RZ, RZ, R26 ;  /* 0x000000ffff03c224 */ /* 0x000fca00078e001a */
[----:B------:R0:W4:Y:S02]  /*1a6f0*/  @!P4 LDG.E.U8 R168, desc[UR28][R2.64] ;  /* 0x0000001c02a8c981 */ /* 0x000124000c1e1100 */
[----:B0-----:R-:W-:Y:S02]  /*1a700*/  @!P1 IMAD.MOV.U32 R3, RZ, RZ, R24 ;  /* 0x000000ffff039224 */ /* 0x001fe400078e0018 */
[----:B------:R-:W4:Y:S01]  /*1a710*/  LDL R24, [R1+0x658] ;  /* 0x0006580001187983 */ /* 0x000f220000100800 */
[----:B------:R-:W-:-:S04]  /*1a720*/  SHF.R.U32.HI R199, RZ, 0x6, R199 ;  /* 0x00000006ffc77819 */ /* 0x000fc800000116c7 */
[----:B------:R-:W-:-:S04]  /*1a730*/  SGXT.U32 R199, R199, 0x1 ;  /* 0x00000001c7c7781a */ /* 0x000fc80000000000 */
[C---:B------:R-:W-:Y:S02]  /*1a740*/  LOP3.LUT R25, R199.reuse, 0x24, RZ, 0xfc, !PT ;  /* 0x00000024c7197812 */ /* 0x040fe400078efcff */
[----:B------:R-:W-:Y:S02]  /*1a750*/  LOP3.LUT R26, R199, 0x22, RZ, 0xfc, !PT ;  /* 0x00000022c71a7812 */ /* 0x000fe400078efcff */
[----:B------:R-:W-:Y:S02]  /*1a760*/  ISETP.GE.AND P4, PT, R25, UR6, PT ;  /* 0x0000000619007c0c */ /* 0x000fe4000bf86270 */
[----:B------:R-:W4:Y:S01]  /*1a770*/  LDL R25, [R1+0x654] ;  /* 0x0006540001197983 */ /* 0x000f220000100800 */
[----:B------:R-:W-:Y:S01]  /*1a780*/  PRMT R20, RZ, 0x7610, R20 ;  /* 0x00007610ff147816 */ /* 0x000fe20000000014 */
[----:B------:R-:W-:Y:S01]  /*1a790*/  @!P1 IMAD.MOV.U32 R2, RZ, RZ, R4 ;  /* 0x000000ffff029224 */ /* 0x000fe200078e0004 */
[----:B------:R-:W-:Y:S02]  /*1a7a0*/  ISETP.GE.AND P3, PT, R26, UR6, PT ;  /* 0x000000061a007c0c */ /* 0x000fe4000bf66270 */
[----:B------:R-:W4:Y:S04]  /*1a7b0*/  LDL R26, [R1+0x650] ;  /* 0x00065000011a7983 */ /* 0x000f280000100800 */
[----:B------:R0:W4:Y:S02]  /*1a7c0*/  @!P1 LDG.E.U8 R20, desc[UR28][R2.64] ;  /* 0x0000001c02149981 */ /* 0x000124000c1e1100 */
[----:B0-----:R-:W-:-:S02]  /*1a7d0*/  @!P0 IMAD.MOV.U32 R3, RZ, RZ, R29 ;  /* 0x000000ffff038224 */ /* 0x001fc400078e001d */
[----:B------:R-:W4:Y:S01]  /*1a7e0*/  LDL R29, [R1+0x64c] ;  /* 0x00064c00011d7983 */ /* 0x000f220000100800 */
[----:B------:R-:W0:Y:S01]  /*1a7f0*/  S2R R4, SR_TID.X ;  /* 0x0000000000047919 */ /* 0x000e220000002100 */
[----:B------:R-:W-:-:S04]  /*1a800*/  LOP3.LUT R126, R199, 0x20, RZ, 0xfc, !PT ;  /* 0x00000020c77e7812 */ /* 0x000fc800078efcff */
[----:B------:R-:W-:Y:S01]  /*1a810*/  ISETP.GE.AND P2, PT, R126, UR6, PT ;  /* 0x000000067e007c0c */ /* 0x000fe2000bf46270 */
[----:B------:R-:W-:Y:S02]  /*1a820*/  @!P0 IMAD.MOV.U32 R2, RZ, RZ, R0 ;  /* 0x000000ffff028224 */ /* 0x000fe400078e0000 */
[----:B------:R-:W4:Y:S01]  /*1a830*/  LDL R0, [R1+0x648] ;  /* 0x0006480001007983 */ /* 0x000f220000100800 */
[----:B------:R-:W-:Y:S02]  /*1a840*/  PRMT R160, RZ, 0x7610, R160 ;  /* 0x00007610ffa07816 */ /* 0x000fe400000000a0 */
[----:B------:R-:W-:-:S04]  /*1a850*/  PRMT R19, RZ, 0x7610, R19 ;  /* 0x00007610ff137816 */ /* 0x000fc80000000013 */
[----:B------:R2:W4:Y:S01]  /*1a860*/  @!P0 LDG.E.U8 R160, desc[UR28][R2.64] ;  /* 0x0000001c02a08981 */ /* 0x000522000c1e1100 */
[----:B0-----:R-:W-:-:S03]  /*1a870*/  SHF.R.U32.HI R199, RZ, 0x6, R4 ;  /* 0x00000006ffc77819 */ /* 0x001fc60000011604 */
[----:B------:R-:W4:Y:S01]  /*1a880*/  LDL R4, [R1+0x644] ;  /* 0x0006440001047983 */ /* 0x000f220000100800 */
        /* <DEDUP_REMOVED lines=16> */
[----:B------:R-:W-:Y:S01]  /*1a990*/  @!P4 IMAD.MOV.U32 R3, RZ, RZ, R33 ;  /* 0x000000ffff03c224 */ /* 0x000fe200078e0021 */
[----:B------:R-:W-:Y:S01]  /*1a9a0*/  LOP3.LUT R126, R199, 0x28, RZ, 0xfc, !PT ;  /* 0x00000028c77e7812 */ /* 0x000fe200078efcff */
[----:B------:R-:W3:Y:S04]  /*1a9b0*/  LDL R33, [R1+0x614] ;  /* 0x0006140001217983 */ /* 0x000ee80000100800 */
[----:B------:R4:W3:Y:S02]  /*1a9c0*/  @!P4 LDG.E.U8 R167, desc[UR28][R2.64] ;  /* 0x0000001c02a7c981 */ /* 0x0008e4000c1e1100 */
[----:B----4-:R-:W-:-:S02]  /*1a9d0*/  @!P0 IMAD.MOV.U32 R2, RZ, RZ, R24 ;  /* 0x000000ffff028224 */ /* 0x010fc400078e0018 */
[----:B------:R-:W4:Y:S01]  /*1a9e0*/  LDL R24, [R1+0x630] ;  /* 0x0006300001187983 */ /* 0x000f220000100800 */
[----:B------:R-:W0:Y:S01]  /*1a9f0*/  S2R R199, SR_TID.X ;  /* 0x0000000000c77919 */ /* 0x000e220000002100 */
[----:B------:R-:W-:Y:S02]  /*1aa00*/  ISETP.GE.AND P1, PT, R126, UR6, PT ;  /* 0x000000067e007c0c */ /* 0x000fe4000bf26270 */
[----:B------:R-:W-:Y:S01]  /*1aa10*/  PRMT R18, RZ, 0x7610, R18 ;  /* 0x00007610ff127816 */ /* 0x000fe20000000012 */
[----:B------:R-:W4:Y:S01]  /*1aa20*/  LDL R126, [R1+0x624] ;  /* 0x00062400017e7983 */ /* 0x000f220000100800 */
[----:B------:R-:W-:-:S05]  /*1aa30*/  @!P0 IMAD.MOV.U32 R3, RZ, RZ, R25 ;  /* 0x000000ffff038224 */ /* 0x000fca00078e0019 */
[----:B------:R1:W4:Y:S01]  /*1aa40*/  @!P0 LDG.E.U8 R18, desc[UR28][R2.64] ;  /* 0x0000001c02128981 */ /* 0x000322000c1e1100 */
[----:B0-----:R-:W-:-:S04]  /*1aa50*/  SHF.R.U32.HI R199, RZ, 0x6, R199 ;  /* 0x00000006ffc77819 */ /* 0x001fc800000116c7 */
[----:B------:R-:W-:-:S04]  /*1aa60*/  SGXT.U32 R199, R199, 0x1 ;  /* 0x00000001c7c7781a */ /* 0x000fc80000000000 */
[----:B------:R-:W-:Y:S02]  /*1aa70*/  LOP3.LUT R32, R199, 0x2a, RZ, 0xfc, !PT ;  /* 0x0000002ac7207812 */ /* 0x000fe400078efcff */
[----:B------:R-:W0:Y:S01]  /*1aa80*/  S2R R199, SR_TID.X ;  /* 0x0000000000c77919 */ /* 0x000e220000002100 */
[----:B-1----:R-:W-:Y:S02]  /*1aa90*/  @!P1 IMAD.MOV.U32 R2, RZ, RZ, R26 ;  /* 0x000000ffff029224 */ /* 0x002fe400078e001a */
[----:B------:R-:W4:Y:S01]  /*1aaa0*/  LDL R26, [R1+0x62c] ;  /* 0x00062c00011a7983 */ /* 0x000f220000100800 */
[----:B------:R-:W-:-:S03]  /*1aab0*/  @!P1 IMAD.MOV.U32 R3, RZ, RZ, R29 ;  /* 0x000000ffff039224 */ /* 0x000fc600078e001d */
[----:B------:R-:W4:Y:S01]  /*1aac0*/  LDL R29, [R1+0x628] ;  /* 0x00062800011d7983 */ /* 0x000f220000100800 */
[----:B------:R-:W-:Y:S02]  /*1aad0*/  ISETP.GE.AND P2, PT, R32, UR6, PT ;  /* 0x0000000620007c0c */ /* 0x000fe4000bf46270 */
[----:B0-----:R-:W-:-:S04]  /*1aae0*/  SHF.R.U32.HI R199, RZ, 0x6, R199 ;  /* 0x00000006ffc77819 */ /* 0x001fc800000116c7 */
[----:B------:R-:W-:-:S04]  /*1aaf0*/  SGXT.U32 R199, R199, 0x1 ;  /* 0x00000001c7c7781a */ /* 0x000fc80000000000 */
[----:B------:R-:W-:Y:S02]  /*1ab00*/  LOP3.LUT R25, R199, 0x2c, RZ, 0xfc, !PT ;  /* 0x0000002cc7197812 */ /* 0x000fe400078efcff */
[----:B------:R-:W0:Y:S01]  /*1ab10*/  S2R R199, SR_TID.X ;  /* 0x0000000000c77919 */ /* 0x000e220000002100 */
[----:B------:R-:W-:Y:S02]  /*1ab20*/  PRMT R158, RZ, 0x7610, R158 ;  /* 0x00007610ff9e7816 */ /* 0x000fe4000000009e */
[----:B------:R-:W-:Y:S02]  /*1ab30*/  ISETP.GE.AND P0, PT, R25, UR6, PT ;  /* 0x0000000619007c0c */ /* 0x000fe4000bf06270 */
[----:B------:R-:W4:Y:S04]  /*1ab40*/  LDL R25, [R1+0x61c] ;  /* 0x00061c0001197983 */ /* 0x000f280000100800 */
[----:B------:R1:W4:Y:S02]  /*1ab50*/  @!P1 LDG.E.U8 R158, desc[UR28][R2.64] ;  /* 0x0000001c029e9981 */ /* 0x000324000c1e1100 */
[----:B-1----:R-:W-:-:S02]  /*1ab60*/  @!P2 IMAD.MOV.U32 R2, RZ, RZ, R0 ;  /* 0x000000ffff02a224 */ /* 0x002fc400078e0000 */
[----:B------:R-:W4:Y:S01]  /*1ab70*/  LDL R0, [R1+0x620] ;  /* 0x0006200001007983 */ /* 0x000f220000100800 */
[----:B------:R-:W-:Y:S01]  /*1ab80*/  PRMT R17, RZ, 0x7610, R17 ;  /* 0x00007610ff117816 */ /* 0x000fe20000000011 */
[----:B------:R-:W-:Y:S01]  /*1ab90*/  @!P2 IMAD.MOV.U32 R3, RZ, RZ, R4 ;  /* 0x000000ffff03a224 */ /* 0x000fe200078e0004 */
[----:B------:R-:W-:-:S04]  /*1aba0*/  PRMT R16, RZ, 0x7610, R16 ;  /* 0x00007610ff107816 */ /* 0x000fc80000000010 */
[----:B------:R2:W4:Y:S01]  /*1abb0*/  @!P2 LDG.E.U8 R17, desc[UR28][R2.64] ;  /* 0x0000001c0211a981 */ /* 0x000522000c1e1100 */
[----:B0-----:R-:W-:Y:S02]  /*1abc0*/  LEA.HI R32, R199, 0x2e, RZ, 0x1a ;  /* 0x0000002ec7207811 */ /* 0x001fe400078fd0ff */
[----:B------:R-:W-:Y:S02]  /*1abd0*/  SHF.R.U32.HI R4, RZ, 0x6, R199 ;  /* 0x00000006ff047819 */ /* 0x000fe400000116c7 */
[----:B------:R-:W-:Y:S02]  /*1abe0*/  ISETP.GE.AND P1, PT, R32, UR6, PT ;  /* 0x0000000620007c0c */ /* 0x000fe4000bf26270 */
[----:B------:R-:W4:Y:S01]  /*1abf0*/  LDL R32, [R1+0x618] ;  /* 0x0006180001207983 */ /* 0x000f220000100800 */
[----:B------:R-:W-:Y:S01]  /*1ac00*/  SGXT.U32 R4, R4, 0x1 ;  /* 0x000000010404781a */ /* 0x000fe20000000000 */
[----:B--2---:R-:W-:Y:S02]  /*1ac10*/  @!P0 IMAD.MOV.U32 R2, RZ, RZ, R30 ;  /* 0x000000ffff028224 */ /* 0x004fe400078e001e */
[----:B------:R-:W-:Y:S01]  /*1ac20*/  @!P0 IMAD.MOV.U32 R3, RZ, RZ, R31 ;  /* 0x000000ffff038224 */ /* 0x000fe200078e001f */
[----:B------:R-:W2:Y:S01]  /*1ac30*/  LDL R30, [R1+0x610] ;  /* 0x00061000011e7983 */ /* 0x000ea20000100800 */
[----:B------:R-:W-:-:S03]  /*1ac40*/  LOP3.LUT R4, R4, 0x30, RZ, 0xfc, !PT ;  /* 0x0000003004047812 */ /* 0x000fc600078efcff */
[----:B------:R-:W2:Y:S04]  /*1ac50*/  LDL R31, [R1+0x60c] ;  /* 0x00060c00011f7983 */ /* 0x000ea80000100800 */
[----:B------:R0:W2:Y:S01]  /*1ac60*/  @!P0 LDG.E.U8 R16, desc[UR28][R2.64] ;  /* 0x0000001c02108981 */ /* 0x0000a2000c1e1100 */
[----:B------:R-:W-:Y:S02]  /*1ac70*/  ISETP.GE.AND P0, PT, R4, UR6, PT ;  /* 0x0000000604007c0c */ /* 0x000fe4000bf06270 */
[----:B------:R-:W-:Y:S01]  /*1ac80*/  PRMT R15, RZ, 0x7610, R15 ;  /* 0x00007610ff0f7816 */ /* 0x000fe2000000000f */
[----:B0-----:R-:W-:Y:S02]  /*1ac90*/  @!P1 IMAD.MOV.U32 R2, RZ, RZ, R27 ;  /* 0x000000ffff029224 */ /* 0x001fe400078e001b */
[----:B------:R-:W2:Y:S01]  /*1aca0*/  LDL R27, [R1+0x608] ;  /* 0x00060800011b7983 */ /* 0x000ea20000100800 */
[----:B---3--:R-:W-:-:S03]  /*1acb0*/  @!P1 IMAD.MOV.U32 R3, RZ, RZ, R28 ;  /* 0x000000ffff039224 */ /* 0x008fc600078e001c */
[----:B------:R-:W3:Y:S04]  /*1acc0*/  LDL R28, [R1+0x604] ;  /* 0x00060400011c7983 */ /* 0x000ee80000100800 */
[----:B------:R4:W3:Y:S02]  /*1acd0*/  @!P1 LDG.E.U8 R15, desc[UR28][R2.64] ;  /* 0x0000001c020f9981 */ /* 0x0008e4000c1e1100 */
[----:B----4-:R-:W-:Y:S02]  /*1ace0*/  @!P0 IMAD.MOV.U32 R2, RZ, RZ, R24 ;  /* 0x000000ffff028224 */ /* 0x010fe400078e0018 */
[----:B------:R-:W4:Y:S01]  /*1acf0*/  LDL R24, [R1+0x600] ;  /* 0x0006000001187983 */ /* 0x000f220000100800 */
[----:B------:R-:W0:Y:S02]  /*1ad00*/  S2R R4, SR_TID.X ;  /* 0x0000000000047919 */ /* 0x000e240000002100 */
[----:B0-----:R-:W-:-:S04]  /*1ad10*/  SHF.R.U32.HI R4, RZ, 0x6, R4 ;  /* 0x00000006ff047819 */ /* 0x001fc80000011604 */
[----:B------:R-:W-:-:S04]  /*1ad20*/  SGXT.U32 R4, R4, 0x1 ;  /* 0x000000010404781a */ /* 0x000fc80000000000 */
[----:B------:R-:W-:Y:S02]  /*1ad30*/  LOP3.LUT R127, R4, 0x32, RZ, 0xfc, !PT ;  /* 0x00000032047f7812 */ /* 0x000fe400078efcff */
[----:B------:R-:W0:Y:S02]  /*1ad40*/  S2R R4, SR_TID.X ;  /* 0x0000000000047919 */ /* 0x000e240000002100 */
[----:B------:R-:W-:Y:S01]  /*1ad50*/  ISETP.GE.AND P1, PT, R127, UR6, PT ;  /* 0x000000067f007c0c */ /* 0x000fe2000bf26270 */
[----:B------:R-:W-:Y:S01]  /*1ad60*/  @!P0 IMAD.MOV.U32 R3, RZ, RZ, R26 ;  /* 0x000000ffff038224 */ /* 0x000fe200078e001a */
[----:B------:R-:W-:Y:S01]  /*1ad70*/  PRMT R14, RZ, 0x7610, R14 ;  /* 0x00007610ff0e7816 */ /* 0x000fe2000000000e */
[----:B------:R-:W4:Y:S01]  /*1ad80*/  LDL R26, [R1+0x5fc] ;  /* 0x0005fc00011a7983 */ /* 0x000f220000100800 */
[----:B------:R-:W-:-:S04]  /*1ad90*/  PRMT R13, RZ, 0x7610, R13 ;  /* 0x00007610ff0d7816 */ /* 0x000fc8000000000d */
[----:B------:R1:W4:Y:S05]  /*1ada0*/  @!P0 LDG.E.U8 R14, desc[UR28][R2.64] ;  /* 0x0000001c020e8981 */ /* 0x00032a000c1e1100 */
[----:B-1----:R-:W-:Y:S02]  /*1adb0*/  @!P1 IMAD.MOV.U32 R2, RZ, RZ, R29 ;  /* 0x000000ffff029224 */ /* 0x002fe400078e001d */
[----:B------:R-:W-:-:S05]  /*1adc0*/  @!P1 IMAD.MOV.U32 R3, RZ, RZ, R126 ;  /* 0x000000ffff039224 */ /* 0x000fca00078e007e */
[----:B------:R1:W4:Y:S01]  /*1add0*/  @!P1 LDG.E.U8 R13, desc[UR28][R2.64] ;  /* 0x0000001c020d9981 */ /* 0x000322000c1e1100 */
[--C-:B0-----:R-:W-:Y:S02]  /*1ade0*/  SHF.R.U32.HI R199, RZ, 0x6, R4.reuse ;  /* 0x00000006ffc77819 */ /* 0x101fe40000011604 */
[----:B------:R-:W-:-:S04]  /*1adf0*/  SHF.R.U32.HI R4, RZ, 0x6, R4 ;  /* 0x00000006ff047819 */ /* 0x000fc80000011604 */
[----:B------:R-:W-:-:S04]  /*1ae00*/  SGXT.U32 R4, R4, 0x1 ;  /* 0x000000010404781a */ /* 0x000fc80000000000 */
[----:B------:R-:W-:-:S04]  /*1ae10*/  LOP3.LUT R4, R4, 0x36, RZ, 0xfc, !PT ;  /* 0x0000003604047812 */ /* 0x000fc800078efcff */
[----:B------:R-:W-:Y:S02]  /*1ae20*/  ISETP.GE.AND P1, PT, R4, UR6, PT ;  /* 0x0000000604007c0c */ /* 0x000fe4000bf26270 */
[----:B------:R-:W0:Y:S01]  /*1ae30*/  S2R R4, SR_TID.X ;  /* 0x0000000000047919 */ /* 0x000e220000002100 */
[----:B------:R-:W-:-:S04]  /*1ae40*/  SGXT.U32 R199, R199, 0x1 ;  /* 0x00000001c7c7781a */ /* 0x000fc80000000000 */
[----:B------:R-:W-:Y:S02]  /*1ae50*/  LOP3.LUT R127, R199, 0x34, RZ, 0xfc, !PT ;  /* 0x00000034c77f7812 */ /* 0x000fe400078efcff */
[----:B------:R-:W0:Y:S02]  /*1ae60*/  S2R R199, SR_TID.X ;  /* 0x0000000000c77919 */ /* 0x000e240000002100 */
[----:B------:R-:W-:Y:S02]  /*1ae70*/  ISETP.GE.AND P0, PT, R127, UR6, PT ;  /* 0x000000067f007c0c */ /* 0x000fe4000bf06270 */
[----:B------:R-:W-:-:S11]  /*1ae80*/  PRMT R12, RZ, 0x7610, R12 ;  /* 0x00007610ff0c7816 */ /* 0x000fd6000000000c */
[----:B-1----:R-:W-:Y:S02]  /*1ae90*/  @!P0 IMAD.MOV.U32 R2, RZ, RZ, R0 ;  /* 0x000000ffff028224 */ /* 0x002fe400078e0000 */
[----:B------:R-:W-:Y:S01]  /*1aea0*/  @!P0 IMAD.MOV.U32 R3, RZ, RZ, R25 ;  /* 0x000000ffff038224 */ /* 0x000fe200078e0019 */
[----:B------:R-:W-:Y:S01]  /*1aeb0*/  PRMT R11, RZ, 0x7610, R11 ;  /* 0x00007610ff0b7816 */ /* 0x000fe2000000000b */
[----:B------:R-:W4:Y:S04]  /*1aec0*/  LDL R25, [R1+0x5f4] ;  /* 0x0005f40001197983 */ /* 0x000f280000100800 */
[----:B------:R1:W4:Y:S01]  /*1aed0*/  @!P0 LDG.E.U8 R12, desc[UR28][R2.64] ;  /* 0x0000001c020c8981 */ /* 0x000322000c1e1100 */
[----:B0-----:R-:W-:Y:S02]  /*1aee0*/  SHF.R.U32.HI R4, RZ, 0x6, R4 ;  /* 0x00000006ff047819 */ /* 0x001fe40000011604 */
[----:B------:R-:W-:Y:S01]  /*1aef0*/  PRMT R10, RZ, 0x7610, R10 ;  /* 0x00007610ff0a7816 */ /* 0x000fe2000000000a */
[----:B------:R-:W4:Y:S01]  /*1af00*/  LDL R0, [R1+0x5f8] ;  /* 0x0005f80001007983 */ /* 0x000f220000100800 */
[----:B------:R-:W-:-:S04]  /*1af10*/  SGXT.U32 R4, R4, 0x1 ;  /* 0x000000010404781a */ /* 0x000fc80000000000 */
[----:B------:R-:W-:Y:S02]  /*1af20*/  LOP3.LUT R29, R4, 0x38, RZ, 0xfc, !PT ;  /* 0x00000038041d7812 */ /* 0x000fe400078efcff */
[--C-:B------:R-:W-:Y:S02]  /*1af30*/  SHF.R.U32.HI R200, RZ, 0x6, R199.reuse ;  /* 0x00000006ffc87819 */ /* 0x100fe400000116c7 */
[----:B------:R-:W-:Y:S02]  /*1af40*/  ISETP.GE.AND P0, PT, R29, UR6, PT ;  /* 0x000000061d007c0c */ /* 0x000fe4000bf06270 */
[----:B------:R-:W-:Y:S01]  /*1af50*/  SGXT.U32 R200, R200, 0x1 ;  /* 0x00000001c8c8781a */ /* 0x000fe20000000000 */
[----:B-1----:R-:W-:Y:S01]  /*1af60*/  @!P1 IMAD.MOV.U32 R2, RZ, RZ, R32 ;  /* 0x000000ffff029224 */ /* 0x002fe200078e0020 */
[----:B------:R-:W-:Y:S01]  /*1af70*/  SHF.R.U32.HI R199, RZ, 0x6, R199 ;  /* 0x00000006ffc77819 */ /* 0x000fe200000116c7 */
[----:B------:R-:W-:Y:S01]  /*1af80*/  @!P1 IMAD.MOV.U32 R3, RZ, RZ, R33 ;  /* 0x000000ffff039224 */ /* 0x000fe200078e0021 */
[----:B------:R-:W-:Y:S01]  /*1af90*/  LOP3.LUT R29, R200, 0x3a, RZ, 0xfc, !PT ;  /* 0x0000003ac81d7812 */ /* 0x000fe200078efcff */
[----:B------:R-:W4:Y:S01]  /*1afa0*/  LDL R32, [R1+0x6dc] ;  /* 0x0006dc0001207983 */ /* 0x000f220000100800 */
[----:B------:R-:W-:-:S03]  /*1afb0*/  SGXT.U32 R199, R199, 0x1 ;  /* 0x00000001c7c7781a */ /* 0x000fc60000000000 */
[----:B------:R2:W4:Y:S01]  /*1afc0*/  @!P1 LDG.E.U8 R11, desc[UR28][R2.64] ;  /* 0x0000001c020b9981 */ /* 0x000522000c1e1100 */
[----:B------:R-:W-:Y:S02]  /*1afd0*/  ISETP.GE.AND P1, PT, R29, UR6, PT ;  /* 0x000000061d007c0c */ /* 0x000fe4000bf26270 */
[----:B------:R-:W-:Y:S01]  /*1afe0*/  LOP3.LUT R29, R199, 0x3c, RZ, 0xfc, !PT ;  /* 0x0000003cc71d7812 */ /* 0x000fe200078efcff */
[----:B--2---:R-:W-:Y:S02]  /*1aff0*/  @!P0 IMAD.MOV.U32 R2, RZ, RZ, R30 ;  /* 0x000000ffff028224 */ /* 0x004fe400078e001e */
[----:B------:R-:W-:Y:S01]  /*1b000*/  @!P0 IMAD.MOV.U32 R3, RZ, RZ, R31 ;  /* 0x000000ffff038224 */ /* 0x000fe200078e001f */
[----:B------:R-:W-:Y:S01]  /*1b010*/  PRMT R9, RZ, 0x7610, R9 ;  /* 0x00007610ff097816 */ /* 0x000fe20000000009 */
[----:B------:R-:W2:Y:S04]  /*1b020*/  LDL R31, [R1+0xaf4] ;  /* 0x000af400011f7983 */ /* 0x000ea80000100800 */
[----:B------:R0:W2:Y:S01]  /*1b030*/  @!P0 LDG.E.U8 R10, desc[UR28][R2.64] ;  /* 0x0000001c020a8981 */ /* 0x0000a2000c1e1100 */
[----:B------:R-:W-:Y:S01]  /*1b040*/  ISETP.GE.AND P0, PT, R29, UR6, PT ;  /* 0x000000061d007c0c */ /* 0x000fe2000bf06270 */
[----:B0-----:R-:W-:-:S02]  /*1b050*/  @!P1 IMAD.MOV.U32 R2, RZ, RZ, R27 ;  /* 0x000000ffff029224 */ /* 0x001fc400078e001b */
[----:B------:R-:W2:Y:S01]  /*1b060*/  LDL R27, [R1+0x6ec] ;  /* 0x0006ec00011b7983 */ /* 0x000ea20000100800 */
[----:B---3--:R-:W-:-:S05]  /*1b070*/  @!P1 IMAD.MOV.U32 R3, RZ, RZ, R28 ;  /* 0x000000ffff039224 */ /* 0x008fca00078e001c */
[----:B------:R4:W3:Y:S04]  /*1b080*/  @!P1 LDG.E.U8 R9, desc[UR28][R2.64] ;  /* 0x0000001c02099981 */ /* 0x0008e8000c1e1100 */
[----:B----4-:R-:W-:Y:S02]  /*1b090*/  @!P0 IMAD.MOV.U32 R2, RZ, RZ, R24 ;  /* 0x000000ffff028224 */ /* 0x010fe400078e0018 */
[----:B------:R-:W4:Y:S04]  /*1b0a0*/  LDL R24, [R1+0xb00] ;  /* 0x000b000001187983 */ /* 0x000f280000100800 */
[----:B------:R-:W2:Y:S04]  /*1b0b0*/  LDL.LU R151, [R1+0x6f0] ;  /* 0x0006f00001977983 */ /* 0x000ea80000300800 */
[----:B------:R-:W3:Y:S01]  /*1b0c0*/  LDL.LU R143, [R1+0x6d8] ;  /* 0x0006d800018f7983 */ /* 0x000ee20000300800 */
[----:B------:R-:W0:Y:S01]  /*1b0d0*/  S2R R199, SR_TID.X ;  /* 0x0000000000c77919 */ /* 0x000e220000002100 */
[----:B------:R-:W1:Y:S01]  /*1b0e0*/  S2R R4, SR_TID.X ;  /* 0x0000000000047919 */ /* 0x000e620000002100 */
[----:B------:R-:W-:Y:S01]  /*1b0f0*/  PRMT R8, RZ, 0x7610, R8 ;  /* 0x00007610ff087816 */ /* 0x000fe20000000008 */
[----:B------:R-:W4:Y:S04]  /*1b100*/  LDL R30, [R1+0xad8] ;  /* 0x000ad800011e7983 */ /* 0x000f280000100800 */
[----:B------:R-:W4:Y:S04]  /*1b110*/  LDL R29, [R1+0xadc] ;  /* 0x000adc00011d7983 */ /* 0x000f280000100800 */
[----:B------:R-:W4:Y:S01]  /*1b120*/  LDL R28, [R1+0xab8] ;  /* 0x000ab800011c7983 */ /* 0x000f220000100800 */
[----:B------:R-:W-:-:S03]  /*1b130*/  PRMT R7, RZ, 0x7610, R7 ;  /* 0x00007610ff077816 */ /* 0x000fc60000000007 */
[----:B------:R-:W4:Y:S01]  /*1b140*/  LDL R33, [R1+0xa98] ;  /* 0x000a980001217983 */ /* 0x000f220000100800 */
[----:B------:R-:W-:Y:S01]  /*1b150*/  @!P0 IMAD.MOV.U32 R3, RZ, RZ, R26 ;  /* 0x000000ffff038224 */ /* 0x000fe200078e001a */
[----:B0-----:R-:W-:-:S04]  /*1b160*/  LEA.HI R26, R199, 0x3e, RZ, 0x1a ;  /* 0x0000003ec71a7811 */ /* 0x001fc800078fd0ff */
[----:B------:R-:W-:Y:S01]  /*1b170*/  ISETP.GE.AND P1, PT, R26, UR6, PT ;  /* 0x000000061a007c0c */ /* 0x000fe2000bf26270 */
[----:B------:R1:W4:Y:S04]  /*1b180*/  @!P0 LDG.E.U8 R8, desc[UR28][R2.64] ;  /* 0x0000001c02088981 */ /* 0x000328000c1e1100 */
[----:B------:R-:W4:Y:S01]  /*1b190*/  LDL R26, [R1+0xabc] ;  /* 0x000abc00011a7983 */ /* 0x000f220000100800 */
[----:B-1----:R-:W-:-:S04]  /*1b1a0*/  SHF.R.U32.HI R2, RZ, 0x6, R4 ;  /* 0x00000006ff027819 */ /* 0x002fc80000011604 */
[----:B------:R-:W-:-:S04]  /*1b1b0*/  SGXT.U32 R2, R2, 0x1 ;  /* 0x000000010202781a */ /* 0x000fc80000000000 */
[----:B------:R-:W-:Y:S02]  /*1b1c0*/  ISETP.GE.AND P0, PT, R2, UR6, PT ;  /* 0x0000000602007c0c */ /* 0x000fe4000bf06270 */
[----:B------:R-:W-:Y:S01]  /*1b1d0*/  PRMT R4, RZ, 0x7610, R4 ;  /* 0x00007610ff047816 */ /* 0x000fe20000000004 */
[----:B------:R-:W-:Y:S02]  /*1b1e0*/  @!P1 IMAD.MOV.U32 R3, RZ, RZ, R25 ;  /* 0x000000ffff039224 */ /* 0x000fe400078e0019 */
[----:B------:R-:W4:Y:S04]  /*1b1f0*/  LDL R25, [R1+0xa9c] ;  /* 0x000a9c0001197983 */ /* 0x000f280000100800 */
[----:B------:R-:W4:Y:S01]  /*1b200*/  LDL.LU R129, [R1+0x89c] ;  /* 0x00089c0001817983 */ /* 0x000f220000300800 */
[----:B------:R-:W-:Y:S01]  /*1b210*/  @!P1 IMAD.MOV.U32 R2, RZ, RZ, R0 ;  /* 0x000000ffff029224 */ /* 0x000fe200078e0000 */
[----:B------:R-:W-:-:S02]  /*1b220*/  LOP3.LUT R0, R199, 0x3f, RZ, 0xc0, !PT ;  /* 0x0000003fc7007812 */ /* 0x000fc400078ec0ff */
[----:B------:R-:W4:Y:S04]  /*1b230*/  LDL.LU R132, [R1+0x8b8] ;  /* 0x0008b80001847983 */ /* 0x000f280000300800 */
[----:B------:R2:W4:Y:S01]  /*1b240*/  @!P1 LDG.E.U8 R7, desc[UR28][R2.64] ;  /* 0x0000001c02079981 */ /* 0x000522000c1e1100 */
[----:B------:R-:W-:-:S03]  /*1b250*/  ISETP.GE.AND P1, PT, R0, UR6, PT ;  /* 0x0000000600007c0c */ /* 0x000fc6000bf26270 */
[----:B------:R-:W4:Y:S04]  /*1b260*/  LDL.LU R137, [R1+0x87c] ;  /* 0x00087c0001897983 */ /* 0x000f280000300800 */
[----:B------:R-:W4:Y:S04]  /*1b270*/  LDL.LU R140, [R1+0x898] ;  /* 0x00089800018c7983 */ /* 0x000f280000300800 */
[----:B------:R-:W4:Y:S04]  /*1b280*/  LDL.LU R145, [R1+0x85c] ;  /* 0x00085c0001917983 */ /* 0x000f280000300800 */
[----:B------:R-:W4:Y:S04]  /*1b290*/  LDL.LU R148, [R1+0x878] ;  /* 0x0008780001947983 */ /* 0x000f280000300800 */
[----:B------:R-:W4:Y:S01]  /*1b2a0*/  LDL.LU R0, [R1+0x294] ;  /* 0x0002940001007983 */ /* 0x000f220000300800 */
[----:B------:R-:W-:-:S02]  /*1b2b0*/  PRMT R6, RZ, 0x7610, R6 ;  /* 0x00007610ff067816 */ /* 0x000fc40000000006 */
[----:B------:R-:W-:Y:S01]  /*1b2c0*/  PRMT R5, RZ, 0x7610, R5 ;  /* 0x00007610ff057816 */ /* 0x000fe20000000005 */
[----:B------:R-:W4:Y:S01]  /*1b2d0*/  LDL R126, [R1+0x858] ;  /* 0x00085800017e7983 */ /* 0x000f220000100800 */
[----:B------:R-:W-:Y:S02]  /*1b2e0*/  PRMT R166, RZ, 0x7610, R166 ;  /* 0x00007610ffa67816 */ /* 0x000fe400000000a6 */
[----:B------:R-:W-:Y:S01]  /*1b2f0*/  PRMT R171, RZ, 0x7610, R171 ;  /* 0x00007610ffab7816 */ /* 0x000fe200000000ab */
[----:B------:R-:W4:Y:S01]  /*1b300*/  LDL R127, [R1+0x378] ;  /* 0x00037800017f7983 */ /* 0x000f220000100800 */
[----:B--2---:R-:W-:Y:S02]  /*1b310*/  @!P0 IMAD.MOV.U32 R2, RZ, RZ, R151 ;  /* 0x000000ffff028224 */ /* 0x004fe400078e0097 */
[----:B---3--:R-:W-:-:S05]  /*1b320*/  @!P0 IMAD.MOV.U32 R3, RZ, RZ, R143 ;  /* 0x000000ffff038224 */ /* 0x008fca00078e008f */
[----:B------:R4:W2:Y:S01]  /*1b330*/  @!P0 LDG.E.U8 R4, desc[UR28][R2.64] ;  /* 0x0000001c02048981 */ /* 0x0008a2000c1e1100 */
[----:B------:R-:W-:Y:S01]  /*1b340*/  BAR.SYNC.DEFER_BLOCKING 0x0 ;  /* 0x0000000000007b1d */ /* 0x000fe20000010000 */
[----:B----4-:R-:W-:Y:S02]  /*1b350*/  @!P1 IMAD.MOV.U32 R2, RZ, RZ, R24 ;  /* 0x000000ffff029224 */ /* 0x010fe400078e0018 */
[----:B------:R-:W-:-:S03]  /*1b360*/  @!P1 IMAD.MOV.U32 R3, RZ, RZ, R27 ;  /* 0x000000ffff039224 */ /* 0x000fc600078e001b */
[----:B------:R-:W3:Y:S04]  /*1b370*/  LDL R24, [R1+0xa7c] ;  /* 0x000a7c0001187983 */ /* 0x000ee80000100800 */
[----:B------:R-:W4:Y:S04]  /*1b380*/  LDL R27, [R1+0xa78] ;  /* 0x000a7800011b7983 */ /* 0x000f280000100800 */
[----:B------:R0:W2:Y:S02]  /*1b390*/  @!P1 LDG.E.U8 R6, desc[UR28][R2.64] ;  /* 0x0000001c02069981 */ /* 0x0000a4000c1e1100 */
[----:B0-----:R-:W-:-:S02]  /*1b3a0*/  @!P1 IMAD.MOV.U32 R2, RZ, RZ, R31 ;  /* 0x000000ffff029224 */ /* 0x001fc400078e001f */
[----:B------:R-:W-:Y:S01]  /*1b3b0*/  @!P1 IMAD.MOV.U32 R3, RZ, RZ, R32 ;  /* 0x000000ffff039224 */ /* 0x000fe200078e0020 */
[----:B------:R-:W2:Y:S04]  /*1b3c0*/  LDL R31, [R1+0xa5c] ;  /* 0x000a5c00011f7983 */ /* 0x000ea80000100800 */
[----:B------:R-:W2:Y:S04]  /*1b3d0*/  LDL R32, [R1+0xa58] ;  /* 0x000a580001207983 */ /* 0x000ea80000100800 */
        /* <DEDUP_REMOVED lines=12> */
[----:B------:R-:W2:Y:S01]  /*1b4a0*/  LDL R25, [R1+0x9fc] ;  /* 0x0009fc0001197983 */ /* 0x000ea20000100800 */
[----:B------:R-:W-:Y:S01]  /*1b4b0*/  PRMT R172, RZ, 0x7610, R172 ;  /* 0x00007610ffac7816 */ /* 0x000fe200000000ac */
[----:B------:R-:W-:Y:S02]  /*1b4c0*/  @!P1 IMAD.MOV.U32 R3, RZ, RZ, R33 ;  /* 0x000000ffff039224 */ /* 0x000fe400078e0021 */
[----:B------:R-:W2:Y:S04]  /*1b4d0*/  LDL R33, [R1+0x9f8] ;  /* 0x0009f80001217983 */ /* 0x000ea80000100800 */
[----:B------:R3:W2:Y:S02]  /*1b4e0*/  @!P1 LDG.E.U8 R172, desc[UR28][R2.64] ;  /* 0x0000001c02ac9981 */ /* 0x0006a4000c1e1100 */
[----:B---3--:R-:W-:-:S02]  /*1b4f0*/  @!P1 IMAD.MOV.U32 R2, RZ, RZ, R24 ;  /* 0x000000ffff029224 */ /* 0x008fc400078e0018 */
[----:B------:R-:W3:Y:S01]  /*1b500*/  LDL R24, [R1+0x9dc] ;  /* 0x0009dc0001187983 */ /* 0x000ee20000100800 */
[----:B----4-:R-:W-:-:S03]  /*1b510*/  @!P1 IMAD.MOV.U32 R3, RZ, RZ, R27 ;  /* 0x000000ffff039224 */ /* 0x010fc600078e001b */
[----:B------:R-:W4:Y:S01]  /*1b520*/  LDL R27, [R1+0x9d8] ;  /* 0x0009d800011b7983 */ /* 0x000f220000100800 */
[----:B------:R-:W-:Y:S02]  /*1b530*/  PRMT R173, RZ, 0x7610, R173 ;  /* 0x00007610ffad7816 */ /* 0x000fe400000000ad */
[----:B------:R-:W-:-:S04]  /*1b540*/  PRMT R174, RZ, 0x7610, R174 ;  /* 0x00007610ffae7816 */ /* 0x000fc800000000ae */
[----:B------:R2:W4:Y:S01]  /*1b550*/  @!P1 LDG.E.U8 R173, desc[UR28][R2.64] ;  /* 0x0000001c02ad9981 */ /* 0x000522000c1e1100 */
[----:B------:R-:W-:Y:S02]  /*1b560*/  PRMT R175, RZ, 0x7610, R175 ;  /* 0x00007610ffaf7816 */ /* 0x000fe400000000af */
        /* <DEDUP_REMOVED lines=18> */
[----:B------:R-:W-:Y:S01]  /*1b690*/  PRMT R177, RZ, 0x7610, R177 ;  /* 0x00007610ffb17816 */ /* 0x000fe200000000b1 */
[----:B------:R-:W-:-:S02]  /*1b6a0*/  @!P1 IMAD.MOV.U32 R3, RZ, RZ, R33 ;  /* 0x000000ffff039224 */ /* 0x000fc400078e0021 */
[----:B------:R-:W2:Y:S04]  /*1b6b0*/  LDL R33, [R1+0x958] ;  /* 0x0009580001217983 */ /* 0x000ea80000100800 */
[----:B------:R3:W2:Y:S02]  /*1b6c0*/  @!P1 LDG.E.U8 R177, desc[UR28][R2.64] ;  /* 0x0000001c02b19981 */ /* 0x0006a4000c1e1100 */
[----:B---3--:R-:W-:Y:S02]  /*1b6d0*/  @!P1 IMAD.MOV.U32 R2, RZ, RZ, R24 ;  /* 0x000000ffff029224 */ /* 0x008fe400078e0018 */
        /* <DEDUP_REMOVED lines=26> */
[----:B------:R-:W-:Y:S01]  /*1b880*/  @!P1 IMAD.MOV.U32 R3, RZ, RZ, R33 ;  /* 0x000000ffff039224 */ /* 0x000fe200078e0021 */
[----:B------:R-:W-:Y:S01]  /*1b890*/  PRMT R183, RZ, 0x7610, R183 ;  /* 0x00007610ffb77816 */ /* 0x000fe200000000b7 */
[----:B------:R-:W2:Y:S04]  /*1b8a0*/  LDL R33, [R1+0x7b8] ;  /* 0x0007b80001217983 */ /* 0x000ea80000100800 */
[----:B------:R3:W2:Y:S02]  /*1b8b0*/  @!P1 LDG.E.U8 R182, desc[UR28][R2.64] ;  /* 0x0000001c02b69981 */ /* 0x0006a4000c1e1100 */
[----:B---3--:R-:W-:-:S02]  /*1b8c0*/  @!P1 IMAD.MOV.U32 R2, RZ, RZ, R24 ;  /* 0x000000ffff029224 */ /* 0x008fc400078e0018 */
[----:B------:R-:W3:Y:S01]  /*1b8d0*/  LDL R24, [R1+0x83c] ;  /* 0x00083c0001187983 */ /* 0x000ee20000100800 */
[----:B----4-:R-:W-:-:S03]  /*1b8e0*/  @!P1 IMAD.MOV.U32 R3, RZ, RZ, R27 ;  /* 0x000000ffff039224 */ /* 0x010fc600078e001b */
[----:B------:R-:W4:Y:S01]  /*1b8f0*/  LDL R27, [R1+0x838] ;  /* 0x00083800011b7983 */ /* 0x000f220000100800 */
[----:B------:R-:W-:-:S03]  /*1b900*/  PRMT R184, RZ, 0x7610, R184 ;  /* 0x00007610ffb87816 */ /* 0x000fc600000000b8 */
[----:B------:R2:W4:Y:S01]  /*1b910*/  @!P1 LDG.E.U8 R183, desc[UR28][R2.64] ;  /* 0x0000001c02b79981 */ /* 0x000522000c1e1100 */
[----:B------:R-:W-:Y:S02]  /*1b920*/  PRMT R185, RZ, 0x7610, R185 ;  /* 0x00007610ffb97816 */ /* 0x000fe400000000b9 */
[----:B------:R-:W-:Y:S01]  /*1b930*/  PRMT R186, RZ, 0x7610, R186 ;  /* 0x00007610ffba7816 */ /* 0x000fe200000000ba */
[----:B--2---:R-:W-:Y:S01]  /*1b940*/  @!P1 IMAD.MOV.U32 R2, RZ, RZ, R31 ;  /* 0x000000ffff029224 */ /* 0x004fe200078e001f */
[----:B------:R-:W-:Y:S01]  /*1b950*/  PRMT R187, RZ, 0x7610, R187 ;  /* 0x00007610ffbb7816 */ /* 0x000fe200000000bb */
[----:B------:R-:W2:Y:S01]  /*1b960*/  LDL R31, [R1+0x81c] ;  /* 0x00081c00011f7983 */ /* 0x000ea20000100800 */
[----:B------:R-:W-:-:S03]  /*1b970*/  @!P1 IMAD.MOV.U32 R3, RZ, RZ, R32 ;  /* 0x000000ffff039224 */ /* 0x000fc600078e0020 */
[----:B------:R-:W2:Y:S04]  /*1b980*/  LDL R32, [R1+0x818] ;  /* 0x0008180001207983 */ /* 0x000ea80000100800 */
[----:B------:R0:W2:Y:S02]  /*1b990*/  @!P1 LDG.E.U8 R184, desc[UR28][R2.64] ;  /* 0x0000001c02b89981 */ /* 0x0000a4000c1e1100 */
[----:B0-----:R-:W-:Y:S01]  /*1b9a0*/  @!P1 IMAD.MOV.U32 R2, RZ, RZ, R29 ;  /* 0x000000ffff029224 */ /* 0x001fe200078e001d */
        /* <DEDUP_REMOVED lines=11> */
[----:B0-----:R-:W-:Y:S02]  /*1ba60*/  @!P1 IMAD.MOV.U32 R3, RZ, RZ, R132 ;  /* 0x000000ffff039224 */ /* 0x001fe400078e0084 */
[----:B------:R-:W-:Y:S01]  /*1ba70*/  @!P1 IMAD.MOV.U32 R2, RZ, RZ, R25 ;  /* 0x000000ffff029224 */ /* 0x000fe200078e0019 */
[----:B------:R-:W-:Y:S01]  /*1ba80*/  PRMT R223, RZ, 0x7610, R223 ;  /* 0x00007610ffdf7816 */ /* 0x000fe200000000df */
[----:B------:R-:W2:Y:S04]  /*1ba90*/  LDL R25, [R1+0x7bc] ;  /* 0x0007bc0001197983 */ /* 0x000ea80000100800 */
[----:B------:R0:W2:Y:S02]  /*1baa0*/  @!P1 LDG.E.U8 R187, desc[UR28][R2.64] ;  /* 0x0000001c02bb9981 */ /* 0x0000a4000c1e1100 */
[----:B0-----:R-:W-:-:S02]  /*1bab0*/  @!P1 IMAD.MOV.U32 R2, RZ, RZ, R129 ;  /* 0x000000ffff029224 */ /* 0x001fc400078e0081 */
[----:B------:R-:W-:-:S05]  /*1bac0*/  @!P1 IMAD.MOV.U32 R3, RZ, RZ, R140 ;  /* 0x000000ffff039224 */ /* 0x000fca00078e008c */
[----:B------:R0:W2:Y:S02]  /*1bad0*/  @!P1 LDG.E.U8 R220, desc[UR28][R2.64] ;  /* 0x0000001c02dc9981 */ /* 0x0000a4000c1e1100 */
[----:B0-----:R-:W-:Y:S02]  /*1bae0*/  @!P1 IMAD.MOV.U32 R2, RZ, RZ, R137 ;  /* 0x000000ffff029224 */ /* 0x001fe400078e0089 */
[----:B------:R-:W-:-:S05]  /*1baf0*/  @!P1 IMAD.MOV.U32 R3, RZ, RZ, R148 ;  /* 0x000000ffff039224 */ /* 0x000fca00078e0094 */
[----:B------:R0:W2:Y:S02]  /*1bb00*/  @!P1 LDG.E.U8 R222, desc[UR28][R2.64] ;  /* 0x0000001c02de9981 */ /* 0x0000a4000c1e1100 */
[----:B0-----:R-:W-:Y:S02]  /*1bb10*/  @!P1 IMAD.MOV.U32 R2, RZ, RZ, R145 ;  /* 0x000000ffff029224 */ /* 0x001fe400078e0091 */
        /* <DEDUP_REMOVED lines=21> */
[----:B------:R0:W2:Y:S01]  /*1bc70*/  @!P1 LDG.E.U8 R227, desc[UR28][R2.64] ;  /* 0x0000001c02e39981 */ /* 0x0000a2000c1e1100 */
[----:B------:R-:W-:Y:S01]  /*1bc80*/  PRMT R229, RZ, 0x7610, R229 ;  /* 0x00007610ffe57816 */ /* 0x000fe200000000e5 */
        /* <DEDUP_REMOVED lines=156> */
[----:B------:R-:W-:Y:S02]  /*1c650*/  @!P1 IMAD.MOV.U32 R2, RZ, RZ, R25 ;  /* 0x000000ffff029224 */ /* 0x000fe400078e0019 */
[----:B------:R-:W2:Y:S04]  /*1c660*/  LDL R25, [R1+0x2bc] ;  /* 0x0002bc0001197983 */ /* 0x000ea80000100800 */
[----:B------:R3:W2:Y:S02]  /*1c670*/  @!P1 LDG.E.U8 R56, desc[UR28][R2.64] ;  /* 0x0000001c02389981 */ /* 0x0006a4000c1e1100 */
[----:B---3--:R-:W-:-:S02]  /*1c680*/  @!P1 IMAD.MOV.U32 R2, RZ, RZ, R24 ;  /* 0x000000ffff029224 */ /* 0x008fc400078e0018 */
[----:B------:R-:W3:Y:S01]  /*1c690*/  LDL R24, [R1+0x29c] ;  /* 0x00029c0001187983 */ /* 0x000ee20000100800 */
[----:B----4-:R-:W-:-:S03]  /*1c6a0*/  @!P1 IMAD.MOV.U32 R3, RZ, RZ, R27 ;  /* 0x000000ffff039224 */ /* 0x010fc600078e001b */
[----:B------:R-:W4:Y:S01]  /*1c6b0*/  LDL.LU R27, [R1+0x2b8] ;  /* 0x0002b800011b7983 */ /* 0x000f220000300800 */
[----:B------:R-:W-:Y:S02]  /*1c6c0*/  PRMT R57, RZ, 0x7610, R57 ;  /* 0x00007610ff397816 */ /* 0x000fe40000000039 */
[----:B------:R-:W-:Y:S01]  /*1c6d0*/  PRMT R54, RZ, 0x7610, R54 ;  /* 0x00007610ff367816 */ /* 0x000fe20000000036 */
[----:B------:R-:W3:Y:S04]  /*1c6e0*/  LDL.LU R199, [R1+0x298] ;  /* 0x0002980001c77983 */ /* 0x000ee80000300800 */
[----:B------:R0:W3:Y:S01]  /*1c6f0*/  @!P1 LDG.E.U8 R57, desc[UR28][R2.64] ;  /* 0x0000001c02399981 */ /* 0x0000e2000c1e1100 */
[----:B------:R-:W-:Y:S01]  /*1c700*/  PRMT R55, RZ, 0x7610, R55 ;  /* 0x00007610ff377816 */ /* 0x000fe20000000037 */
[----:B0-----:R-:W-:-:S02]  /*1c710*/  @!P1 IMAD.MOV.U32 R2, RZ, RZ, R33 ;  /* 0x000000ffff029224 */ /* 0x001fc400078e0021 */
[----:B------:R-:W-:-:S05]  /*1c720*/  @!P1 IMAD.MOV.U32 R3, RZ, RZ, R126 ;  /* 0x000000ffff039224 */ /* 0x000fca00078e007e */
[----:B------:R2:W3:Y:S01]  /*1c730*/  @!P1 LDG.E.U8 R54, desc[UR28][R2.64] ;  /* 0x0000001c02369981 */ /* 0x0004e2000c1e1100 */
[----:B------:R-:W-:Y:S01]  /*1c740*/  PRMT R52, RZ, 0x7610, R52 ;  /* 0x00007610ff347816 */ /* 0x000fe20000000034 */
[----:B--2---:R-:W-:Y:S02]  /*1c750*/  @!P1 IMAD.MOV.U32 R2, RZ, RZ, R31 ;  /* 0x000000ffff029224 */ /* 0x004fe400078e001f */
[----:B------:R-:W-:Y:S01]  /*1c760*/  @!P1 IMAD.MOV.U32 R3, RZ, RZ, R32 ;  /* 0x000000ffff039224 */ /* 0x000fe200078e0020 */
[----:B------:R-:W-:Y:S01]  /*1c770*/  PRMT R53, RZ, 0x7610, R53 ;  /* 0x00007610ff357816 */ /* 0x000fe20000000035 */
[----:B------:R-:W2:Y:S04]  /*1c780*/  LDL.LU R32, [R1+0x27c] ;  /* 0x00027c0001207983 */ /* 0x000ea80000300800 */
[----:B------:R0:W2:Y:S01]  /*1c790*/  @!P1 LDG.E.U8 R55, desc[UR28][R2.64] ;  /* 0x0000001c02379981 */ /* 0x0000a2000c1e1100 */
[----:B------:R-:W-:-:S03]  /*1c7a0*/  PRMT R50, RZ, 0x7610, R50 ;  /* 0x00007610ff327816 */ /* 0x000fc60000000032 */
[----:B------:R-:W2:Y:S04]  /*1c7b0*/  LDL.LU R31, [R1+0x278] ;  /* 0x00027800011f7983 */ /* 0x000ea80000300800 */
[----:B------:R-:W2:Y:S01]  /*1c7c0*/  LDL.LU R138, [R1+0x258] ;  /* 0x00025800018a7983 */ /* 0x000ea20000300800 */
[----:B0-----:R-:W-:Y:S02]  /*1c7d0*/  @!P1 IMAD.MOV.U32 R2, RZ, RZ, R29 ;  /* 0x000000ffff029224 */ /* 0x001fe400078e001d */
[----:B------:R-:W-:Y:S02]  /*1c7e0*/  @!P1 IMAD.MOV.U32 R3, RZ, RZ, R30 ;  /* 0x000000ffff039224 */ /* 0x000fe400078e001e */
[----:B------:R-:W2:Y:S04]  /*1c7f0*/  LDL.LU R30, [R1+0x25c] ;  /* 0x00025c00011e7983 */ /* 0x000ea80000300800 */
[----:B------:R0:W2:Y:S04]  /*1c800*/  @!P1 LDG.E.U8 R52, desc[UR28][R2.64] ;  /* 0x0000001c02349981 */ /* 0x0000a8000c1e1100 */
[----:B------:R-:W2:Y:S04]  /*1c810*/  LDL R29, [R1+0x5dc] ;  /* 0x0005dc00011d7983 */ /* 0x000ea80000100800 */
[----:B------:R-:W2:Y:S01]  /*1c820*/  LDL R33, [R1+0xad0] ;  /* 0x000ad00001217983 */ /* 0x000ea20000100800 */
[----:B0-----:R-:W-:-:S02]  /*1c830*/  @!P1 IMAD.MOV.U32 R2, RZ, RZ, R26 ;  /* 0x000000ffff029224 */ /* 0x001fc400078e001a */
[----:B------:R-:W-:Y:S01]  /*1c840*/  @!P1 IMAD.MOV.U32 R3, RZ, RZ, R28 ;  /* 0x000000ffff039224 */ /* 0x000fe200078e001c */
[----:B------:R-:W2:Y:S04]  /*1c850*/  LDL R26, [R1+0x5d8] ;  /* 0x0005d800011a7983 */ /* 0x000ea80000100800 */
[----:B------:R0:W2:Y:S04]  /*1c860*/  @!P1 LDG.E.U8 R53, desc[UR28][R2.64] ;  /* 0x0000001c02359981 */ /* 0x0000a8000c1e1100 */
[----:B------:R-:W2:Y:S01]  /*1c870*/  LDL R28, [R1+0x6e8] ;  /* 0x0006e800011c7983 */ /* 0x000ea20000100800 */
[----:B0-----:R-:W-:-:S03]  /*1c880*/  @!P1 IMAD.MOV.U32 R2, RZ, RZ, R25 ;  /* 0x000000ffff029224 */ /* 0x001fc600078e0019 */
[----:B------:R-:W2:Y:S01]  /*1c890*/  LDL R25, [R1+0xaf0] ;  /* 0x000af00001197983 */ /* 0x000ea20000100800 */
[----:B----4-:R-:W-:-:S05]  /*1c8a0*/  @!P1 IMAD.MOV.U32 R3, RZ, RZ, R27 ;  /* 0x000000ffff039224 */ /* 0x010fca00078e001b */
[----:B------:R3:W4:Y:S02]  /*1c8b0*/  @!P1 LDG.E.U8 R50, desc[UR28][R2.64] ;  /* 0x0000001c02329981 */ /* 0x000724000c1e1100 */
[----:B---3--:R-:W-:Y:S02]  /*1c8c0*/  @!P1 IMAD.MOV.U32 R2, RZ, RZ, R24 ;  /* 0x000000ffff029224 */ /* 0x008fe400078e0018 */
[----:B------:R-:W3:Y:S04]  /*1c8d0*/  LDL R24, [R1+0xad4] ;  /* 0x000ad40001187983 */ /* 0x000ee80000100800 */
[----:B------:R-:W4:Y:S04]  /*1c8e0*/  LDL.LU R133, [R1+0x218] ;  /* 0x0002180001857983 */ /* 0x000f280000300800 */
[----:B------:R-:W3:Y:S04]  /*1c8f0*/  LDL.LU R146, [R1+0x238] ;  /* 0x0002380001927983 */ /* 0x000ee80000300800 */
[----:B------:R-:W4:Y:S04]  /*1c900*/  LDL.LU R130, [R1+0x21c] ;  /* 0x00021c0001827983 */ /* 0x000f280000300800 */
[----:B------:R-:W4:Y:S01]  /*1c910*/  LDL.LU R127, [R1+0x23c] ;  /* 0x00023c00017f7983 */ /* 0x000f220000300800 */
[----:B------:R-:W-:Y:S01]  /*1c920*/  PRMT R51, RZ, 0x7610, R51 ;  /* 0x00007610ff337816 */ /* 0x000fe20000000033 */
[----:B------:R-:W-:Y:S01]  /*1c930*/  @!P1 IMAD.MOV.U32 R3, RZ, RZ, R199 ;  /* 0x000000ffff039224 */ /* 0x000fe200078e00c7 */
[----:B------:R-:W-:Y:S01]  /*1c940*/  PRMT R48, RZ, 0x7610, R48 ;  /* 0x00007610ff307816 */ /* 0x000fe20000000030 */
[----:B------:R-:W4:Y:S04]  /*1c950*/  LDL.LU R126, [R1+0x8d0] ;  /* 0x0008d000017e7983 */ /* 0x000f280000300800 */
[----:B------:R2:W4:Y:S01]  /*1c960*/  @!P1 LDG.E.U8 R51, desc[UR28][R2.64] ;  /* 0x0000001c02339981 */ /* 0x000522000c1e1100 */
[----:B------:R-:W-:-:S02]  /*1c970*/  PRMT R49, RZ, 0x7610, R49 ;  /* 0x00007610ff317816 */ /* 0x000fc40000000031 */
[----:B------:R-:W-:Y:S01]  /*1c980*/  PRMT R46, RZ, 0x7610, R46 ;  /* 0x00007610ff2e7816 */ /* 0x000fe2000000002e */
[----:B------:R-:W4:Y:S01]  /*1c990*/  LDL.LU R131, [R1+0x894] ;  /* 0x0008940001837983 */ /* 0x000f220000300800 */
[----:B------:R-:W-:-:S03]  /*1c9a0*/  PRMT R201, RZ, 0x7610, R201 ;  /* 0x00007610ffc97816 */ /* 0x000fc600000000c9 */
[----:B------:R-:W4:Y:S01]  /*1c9b0*/  LDL.LU R134, [R1+0x8b0] ;  /* 0x0008b00001867983 */ /* 0x000f220000300800 */
[----:B--2---:R-:W-:Y:S02]  /*1c9c0*/  @!P1 IMAD.MOV.U32 R2, RZ, RZ, R32 ;  /* 0x000000ffff029224 */ /* 0x004fe400078e0020 */
[----:B------:R-:W-:Y:S01]  /*1c9d0*/  @!P1 IMAD.MOV.U32 R3, RZ, RZ, R31 ;  /* 0x000000ffff039224 */ /* 0x000fe200078e001f */
[----:B------:R-:W2:Y:S04]  /*1c9e0*/  LDL.LU R139, [R1+0x874] ;  /* 0x00087400018b7983 */ /* 0x000ea80000300800 */
[----:B------:R0:W2:Y:S04]  /*1c9f0*/  @!P1 LDG.E.U8 R48, desc[UR28][R2.64] ;  /* 0x0000001c02309981 */ /* 0x0000a8000c1e1100 */
[----:B------:R-:W2:Y:S04]  /*1ca00*/  LDL.LU R142, [R1+0x890] ;  /* 0x00089000018e7983 */ /* 0x000ea80000300800 */
[----:B------:R-:W2:Y:S01]  /*1ca10*/  LDL.LU R147, [R1+0x854] ;  /* 0x0008540001937983 */ /* 0x000ea20000300800 */
[----:B0-----:R-:W-:-:S02]  /*1ca20*/  @!P1 IMAD.MOV.U32 R2, RZ, RZ, R30 ;  /* 0x000000ffff029224 */ /* 0x001fc400078e001e */
[----:B------:R-:W-:Y:S01]  /*1ca30*/  @!P1 IMAD.MOV.U32 R3, RZ, RZ, R138 ;  /* 0x000000ffff039224 */ /* 0x000fe200078e008a */
[----:B------:R-:W2:Y:S04]  /*1ca40*/  LDL.LU R150, [R1+0x870] ;  /* 0x0008700001967983 */ /* 0x000ea80000300800 */
[----:B------:R3:W2:Y:S04]  /*1ca50*/  @!P1 LDG.E.U8 R49, desc[UR28][R2.64] ;  /* 0x0000001c02319981 */ /* 0x0006a8000c1e1100 */
[----:B------:R-:W2:Y:S04]  /*1ca60*/  LDL R136, [R1+0xab0] ;  /* 0x000ab00001887983 */ /* 0x000ea80000100800 */
[----:B------:R-:W2:Y:S01]  /*1ca70*/  LDL R135, [R1+0xab4] ;  /* 0x000ab40001877983 */ /* 0x000ea20000100800 */
[----:B------:R-:W-:Y:S01]  /*1ca80*/  PRMT R47, RZ, 0x7610, R47 ;  /* 0x00007610ff2f7816 */ /* 0x000fe2000000002f */
[----:B---3--:R-:W-:-:S02]  /*1ca90*/  @!P1 IMAD.MOV.U32 R3, RZ, RZ, R146 ;  /* 0x000000ffff039224 */ /* 0x008fc400078e0092 */
[----:B----4-:R-:W-:-:S05]  /*1caa0*/  @!P1 IMAD.MOV.U32 R2, RZ, RZ, R127 ;  /* 0x000000ffff029224 */ /* 0x010fca00078e007f */
[----:B------:R0:W3:Y:S02]  /*1cab0*/  @!P1 LDG.E.U8 R46, desc[UR28][R2.64] ;  /* 0x0000001c022e9981 */ /* 0x0000e4000c1e1100 */
[----:B0-----:R-:W-:Y:S02]  /*1cac0*/  @!P1 IMAD.MOV.U32 R2, RZ, RZ, R130 ;  /* 0x000000ffff029224 */ /* 0x001fe400078e0082 */
[----:B------:R-:W-:-:S05]  /*1cad0*/  @!P1 IMAD.MOV.U32 R3, RZ, RZ, R133 ;  /* 0x000000ffff039224 */ /* 0x000fca00078e0085 */
[----:B------:R0:W4:Y:S02]  /*1cae0*/  @!P1 LDG.E.U8 R201, desc[UR28][R2.64] ;  /* 0x0000001c02c99981 */ /* 0x000124000c1e1100 */
[----:B0-----:R-:W-:Y:S02]  /*1caf0*/  @!P1 IMAD.MOV.U32 R2, RZ, RZ, R28 ;  /* 0x000000ffff029224 */ /* 0x001fe400078e001c */
[----:B------:R-:W-:Y:S01]  /*1cb00*/  @!P1 IMAD.MOV.U32 R3, RZ, RZ, R29 ;  /* 0x000000ffff039224 */ /* 0x000fe200078e001d */
[----:B------:R-:W3:Y:S04]  /*1cb10*/  LDL R28, [R1+0xa94] ;  /* 0x000a9400011c7983 */ /* 0x000ee80000100800 */
[----:B------:R-:W4:Y:S04]  /*1cb20*/  LDL R29, [R1+0xa90] ;  /* 0x000a9000011d7983 */ /* 0x000f280000100800 */
[----:B------:R0:W4:Y:S02]  /*1cb30*/  @!P1 LDG.E.U8 R47, desc[UR28][R2.64] ;  /* 0x0000001c022f9981 */ /* 0x000124000c1e1100 */
[----:B0-----:R-:W-:-:S02]  /*1cb40*/  @!P1 IMAD.MOV.U32 R2, RZ, RZ, R25 ;  /* 0x000000ffff029224 */ /* 0x001fc400078e0019 */
[----:B------:R-:W4:Y:S01]  /*1cb50*/  LDL R25, [R1+0xa74] ;  /* 0x000a740001197983 */ /* 0x000f220000100800 */
[----:B------:R-:W-:-:S03]  /*1cb60*/  @!P1 IMAD.MOV.U32 R3, RZ, RZ, R26 ;  /* 0x000000ffff039224 */ /* 0x000fc600078e001a */
[----:B------:R-:W4:Y:S01]  /*1cb70*/  LDL R26, [R1+0xa70] ;  /* 0x000a7000011a7983 */ /* 0x000f220000100800 */
[----:B------:R-:W-:Y:S02]  /*1cb80*/  PRMT R44, RZ, 0x7610, R44 ;  /* 0x00007610ff2c7816 */ /* 0x000fe4000000002c */
[----:B------:R-:W-:-:S04]  /*1cb90*/  PRMT R45, RZ, 0x7610, R45 ;  /* 0x00007610ff2d7816 */ /* 0x000fc8000000002d */
[----:B------:R0:W4:Y:S01]  /*1cba0*/  @!P1 LDG.E.U8 R44, desc[UR28][R2.64] ;  /* 0x0000001c022c9981 */ /* 0x000122000c1e1100 */
[----:B------:R-:W-:Y:S01]  /*1cbb0*/  PRMT R42, RZ, 0x7610, R42 ;  /* 0x00007610ff2a7816 */ /* 0x000fe2000000002a */
[----:B0-----:R-:W-:Y:S02]  /*1cbc0*/  @!P1 IMAD.MOV.U32 R2, RZ, RZ, R24 ;  /* 0x000000ffff029224 */ /* 0x001fe400078e0018 */
[----:B------:R-:W-:Y:S01]  /*1cbd0*/  @!P1 IMAD.MOV.U32 R3, RZ, RZ, R33 ;  /* 0x000000ffff039224 */ /* 0x000fe200078e0021 */
[----:B------:R-:W4:Y:S04]  /*1cbe0*/  LDL R24, [R1+0xa54] ;  /* 0x000a540001187983 */ /* 0x000f280000100800 */
[----:B------:R2:W4:Y:S04]  /*1cbf0*/  @!P1 LDG.E.U8 R45, desc[UR28][R2.64] ;  /* 0x0000001c022d9981 */ /* 0x000528000c1e1100 */
[----:B------:R-:W4:Y:S01]  /*1cc00*/  LDL R33, [R1+0xa50] ;  /* 0x000a500001217983 */ /* 0x000f220000100800 */
[----:B------:R-:W-:Y:S01]  /*1cc10*/  PRMT R43, RZ, 0x7610, R43 ;  /* 0x00007610ff2b7816 */ /* 0x000fe2000000002b */
[----:B--2---:R-:W-:-:S02]  /*1cc20*/  @!P1 IMAD.MOV.U32 R2, RZ, RZ, R135 ;  /* 0x000000ffff029224 */ /* 0x004fc400078e0087 */
[----:B------:R-:W-:Y:S01]  /*1cc30*/  @!P1 IMAD.MOV.U32 R3, RZ, RZ, R136 ;  /* 0x000000ffff039224 */ /* 0x000fe200078e0088 */
[----:B------:R-:W-:Y:S01]  /*1cc40*/  PRMT R40, RZ, 0x7610, R40 ;  /* 0x00007610ff287816 */ /* 0x000fe20000000028 */
[----:B------:R-:W2:Y:S04]  /*1cc50*/  LDL R136, [R1+0x9f0] ;  /* 0x0009f00001887983 */ /* 0x000ea80000100800 */
[----:B------:R3:W2:Y:S04]  /*1cc60*/  @!P1 LDG.E.U8 R42, desc[UR28][R2.64] ;  /* 0x0000001c022a9981 */ /* 0x0006a8000c1e1100 */
[----:B------:R-:W2:Y:S01]  /*1cc70*/  LDL R135, [R1+0x9f4] ;  /* 0x0009f40001877983 */ /* 0x000ea20000100800 */
[----:B---3--:R-:W-:-:S03]  /*1cc80*/  @!P1 IMAD.MOV.U32 R2, RZ, RZ, R28 ;  /* 0x000000ffff029224 */ /* 0x008fc600078e001c */
[----:B------:R-:W3:Y:S01]  /*1cc90*/  LDL R28, [R1+0xa34] ;  /* 0x000a3400011c7983 */ /* 0x000ee20000100800 */
[----:B----4-:R-:W-:-:S03]  /*1cca0*/  @!P1 IMAD.MOV.U32 R3, RZ, RZ, R29 ;  /* 0x000000ffff039224 */ /* 0x010fc600078e001d */
[----:B------:R-:W4:Y:S04]  /*1ccb0*/  LDL R29, [R1+0xa30] ;  /* 0x000a3000011d7983 */ /* 0x000f280000100800 */
[----:B------:R0:W2:Y:S02]  /*1ccc0*/  @!P1 LDG.E.U8 R43, desc[UR28][R2.64] ;  /* 0x0000001c022b9981 */ /* 0x0000a4000c1e1100 */
[----:B0-----:R-:W-:Y:S02]  /*1ccd0*/  @!P1 IMAD.MOV.U32 R2, RZ, RZ, R25 ;  /* 0x000000ffff029224 */ /* 0x001fe400078e0019 */
[----:B------:R-:W2:Y:S01]  /*1cce0*/  LDL R25, [R1+0xa14] ;  /* 0x000a140001197983 */ /* 0x000ea20000100800 */
[----:B------:R-:W-:-:S03]  /*1ccf0*/  @!P1 IMAD.MOV.U32 R3, RZ, RZ, R26 ;  /* 0x000000ffff039224 */ /* 0x000fc600078e001a */
[----:B------:R-:W2:Y:S04]  /*1cd00*/  LDL R26, [R1+0xa10] ;  /* 0x000a1000011a7983 */ /* 0x000ea80000100800 */
[----:B------:R0:W2:Y:S04]  /*1cd10*/  @!P1 LDG.E.U8 R40, desc[UR28][R2.64] ;  /* 0x0000001c02289981 */ /* 0x0000a8000c1e1100 */
[----:B------:R1:W-:Y:S01]  /*1cd20*/  STS.U8 [R23+UR24+0x8000], R4 ;  /* 0x0080000417007988 */ /* 0x0003e20008000018 */
[----:B0-----:R-:W-:-:S03]  /*1cd30*/  @!P1 IMAD.MOV.U32 R2, RZ, RZ, R24 ;  /* 0x000000ffff029224 */ /* 0x001fc600078e0018 */
[----:B------:R-:W2:Y:S01]  /*1cd40*/  LDL R24, [R1+0x9d4] ;  /* 0x0009d40001187983 */ /* 0x000ea20000100800 */
[----:B-1----:R-:W-:Y:S01]  /*1cd50*/  PRMT R4, RZ, 0x7610, R4 ;  /* 0x00007610ff047816 */ /* 0x002fe20000000004 */
[----:B------:R-:W-:Y:S02]  /*1cd60*/  @!P1 IMAD.MOV.U32 R3, RZ, RZ, R33 ;  /* 0x000000ffff039224 */ /* 0x000fe400078e0021 */
[----:B------:R-:W2:Y:S01]  /*1cd70*/  LDL R33, [R1+0x9d0] ;  /* 0x0009d00001217983 */ /* 0x000ea20000100800 */
[----:B------:R-:W-:-:S03]  /*1cd80*/  PRMT R41, RZ, 0x7610, R41 ;  /* 0x00007610ff297816 */ /* 0x000fc60000000029 */
[----:B------:R3:W2:Y:S04]  /*1cd90*/  @!P1 LDG.E.U8 R4, desc[UR28][R2.64] ;  /* 0x0000001c02049981 */ /* 0x0006a8000c1e1100 */
[----:B------:R-:W-:Y:S04]  /*1cda0*/  STL [R1+0xf7c], R23 ;  /* 0x000f7c1701007387 */ /* 0x000fe80000100800 */
[----:B------:R-:W-:Y:S04]  /*1cdb0*/  STS.U8 [R23+UR24+0x8002], R154 ;  /* 0x0080029a17007988 */ /* 0x000fe80008000018 */
[----:B------:R-:W-:Y:S04]  /*1cdc0*/  STS.U8 [R23+UR24+0x8004], R165 ;  /* 0x008004a517007988 */ /* 0x000fe80008000018 */
[----:B------:R-:W-:Y:S04]  /*1cdd0*/  STS.U8 [R23+UR24+0x8006], R170 ;  /* 0x008006aa17007988 */ /* 0x000fe80008000018 */
[----:B------:R-:W-:Y:S04]  /*1cde0*/  STS.U8 [R23+UR24+0x8008], R153 ;  /* 0x0080089917007988 */ /* 0x000fe80008000018 */
[----:B------:R-:W-:Y:S04]  /*1cdf0*/  STS.U8 [R23+UR24+0x800a], R164 ;  /* 0x00800aa417007988 */ /* 0x000fe80008000018 */
[----:B------:R-:W-:Y:S04]  /*1ce00*/  STS.U8 [R23+UR24+0x800c], R152 ;  /* 0x00800c9817007988 */ /* 0x000fe80008000018 */
[----:B------:R0:W-:Y:S04]  /*1ce10*/  STS.U8 [R23+UR24+0x800e], R163 ;  /* 0x00800ea317007988 */ /* 0x0001e80008000018 */
[----:B0-----:R-:W2:Y:S01]  /*1ce20*/  LDL R23, [R1+0x974] ;  /* 0x0009740001177983 */ /* 0x001ea20000100800 */
[----:B---3--:R-:W-:-:S03]  /*1ce30*/  @!P1 IMAD.MOV.U32 R2, RZ, RZ, R28 ;  /* 0x000000ffff029224 */ /* 0x008fc600078e001c */
[----:B------:R-:W3:Y:S01]  /*1ce40*/  LDL R28, [R1+0x9b4] ;  /* 0x0009b400011c7983 */ /* 0x000ee20000100800 */
[----:B----4-:R-:W-:-:S03]  /*1ce50*/  @!P1 IMAD.MOV.U32 R3, RZ, RZ, R29 ;  /* 0x000000ffff039224 */ /* 0x010fc600078e001d */
[----:B------:R-:W4:Y:S04]  /*1ce60*/  LDL R29, [R1+0x9b0] ;  /* 0x0009b000011d7983 */ /* 0x000f280000100800 */
[----:B------:R2:W4:Y:S02]  /*1ce70*/  @!P1 LDG.E.U8 R41, desc[UR28][R2.64] ;  /* 0x0000001c02299981 */ /* 0x000524000c1e1100 */
[----:B--2---:R-:W-:Y:S02]  /*1ce80*/  @!P1 IMAD.MOV.U32 R2, RZ, RZ, R25 ;  /* 0x000000ffff029224 */ /* 0x004fe400078e0019 */
[----:B------:R-:W2:Y:S01]  /*1ce90*/  LDL R25, [R1+0x994] ;  /* 0x0009940001197983 */ /* 0x000ea20000100800 */
[----:B------:R-:W-:-:S03]  /*1cea0*/  @!P1 IMAD.MOV.U32 R3, RZ, RZ, R26 ;  /* 0x000000ffff039224 */ /* 0x000fc600078e001a */
[----:B------:R-:W2:Y:S01]  /*1ceb0*/  LDL R26, [R1+0x990] ;  /* 0x00099000011a7983 */ /* 0x000ea20000100800 */
[----:B------:R-:W-:Y:S02]  /*1cec0*/  PRMT R38, RZ, 0x7610, R38 ;  /* 0x00007610ff267816 */ /* 0x000fe40000000026 */
[----:B------:R-:W-:-:S04]  /*1ced0*/  PRMT R39, RZ, 0x7610, R39 ;  /* 0x00007610ff277816 */ /* 0x000fc80000000027 */
[----:B------:R0:W2:Y:S02]  /*1cee0*/  @!P1 LDG.E.U8 R38, desc[UR28][R2.64] ;  /* 0x0000001c02269981 */ /* 0x0000a4000c1e1100 */
[----:B0-----:R-:W-:Y:S02]  /*1cef0*/  @!P1 IMAD.MOV.U32 R2, RZ, RZ, R135 ;  /* 0x000000ffff029224 */ /* 0x001fe400078e0087 */
[----:B------:R-:W-:Y:S01]  /*1cf00*/  @!P1 IMAD.MOV.U32 R3, RZ, RZ, R136 ;  /* 0x000000ffff039224 */ /* 0x000fe200078e0088 */
[----:B------:R-:W-:Y:S01]  /*1cf10*/  PRMT R36, RZ, 0x7610, R36 ;  /* 0x00007610ff247816 */ /* 0x000fe20000000024 */
[----:B------:R-:W2:Y:S04]  /*1cf20*/  LDL R135, [R1+0x950] ;  /* 0x0009500001877983 */ /* 0x000ea80000100800 */
[----:B------:R0:W2:Y:S02]  /*1cf30*/  @!P1 LDG.E.U8 R39, desc[UR28][R2.64] ;  /* 0x0000001c02279981 */ /* 0x0000a4000c1e1100 */
[----:B0-----:R-:W-:-:S02]  /*1cf40*/  @!P1 IMAD.MOV.U32 R2, RZ, RZ, R24 ;  /* 0x000000ffff029224 */ /* 0x001fc400078e0018 */
[----:B------:R-:W2:Y:S01]  /*1cf50*/  LDL R24, [R1+0x970] ;  /* 0x0009700001187983 */ /* 0x000ea20000100800 */
[----:B------:R-:W-:-:S03]  /*1cf60*/  @!P1 IMAD.MOV.U32 R3, RZ, RZ, R33 ;  /* 0x000000ffff039224 */ /* 0x000fc600078e0021 */
[----:B------:R-:W2:Y:S01]  /*1cf70*/  LDL R33, [R1+0x954] ;  /* 0x0009540001217983 */ /* 0x000ea20000100800 */
[----:B------:R-:W-:-:S03]  /*1cf80*/  PRMT R37, RZ, 0x7610, R37 ;  /* 0x00007610ff257816 */ /* 0x000fc60000000025 */
[----:B------:R3:W2:Y:S01]  /*1cf90*/  @!P1 LDG.E.U8 R36, desc[UR28][R2.64] ;  /* 0x0000001c02249981 */ /* 0x0006a2000c1e1100 */
[----:B------:R-:W-:Y:S01]  /*1cfa0*/  PRMT R34, RZ, 0x7610, R34 ;  /* 0x00007610ff227816 */ /* 0x000fe20000000022 */
[----:B---3--:R-:W-:Y:S02]  /*1cfb0*/  @!P1 IMAD.MOV.U32 R2, RZ, RZ, R28 ;  /* 0x000000ffff029224 */ /* 0x008fe400078e001c */
[----:B------:R-:W3:Y:S01]  /*1cfc0*/  LDL R28, [R1+0x934] ;  /* 0x00093400011c7983 */ /* 0x000ee20000100800 */
[----:B----4-:R-:W-:-:S03]  /*1cfd0*/  @!P1 IMAD.MOV.U32 R3, RZ, RZ, R29 ;  /* 0x000000ffff039224 */ /* 0x010fc600078e001d */
[----:B------:R-:W4:Y:S04]  /*1cfe0*/  LDL R29, [R1+0x930] ;  /* 0x00093000011d7983 */ /* 0x000f280000100800 */
[----:B------:R2:W4:Y:S02]  /*1cff0*/  @!P1 LDG.E.U8 R37, desc[UR28][R2.64] ;  /* 0x0000001c02259981 */ /* 0x000524000c1e1100 */
[----:B--2---:R-:W-:Y:S02]  /*1d000*/  @!P1 IMAD.MOV.U32 R2, RZ, RZ, R25 ;  /* 0x000000ffff029224 */ /* 0x004fe400078e0019 */
[----:B------:R-:W2:Y:S01]  /*1d010*/  LDL R25, [R1+0x914] ;  /* 0x0009140001197983 */ /* 0x000ea20000100800 */
[----:B------:R-:W-:-:S03]  /*1d020*/  @!P1 IMAD.MOV.U32 R3, RZ, RZ, R26 ;  /* 0x000000ffff039224 */ /* 0x000fc600078e001a */
[----:B------:R-:W2:Y:S04]  /*1d030*/  LDL R26, [R1+0x910] ;  /* 0x00091000011a7983 */ /* 0x000ea80000100800 */
[----:B------:R0:W2:Y:S02]  /*1d040*/  @!P1 LDG.E.U8 R34, desc[UR28][R2.64] ;  /* 0x0000001c02229981 */ /* 0x0000a4000c1e1100 */
[----:B0-----:R-:W-:Y:S02]  /*1d050*/  @!P1 IMAD.MOV.U32 R2, RZ, RZ, R23 ;  /* 0x000000ffff029224 */ /* 0x001fe400078e0017 */
[----:B------:R-:W2:Y:S01]  /*1d060*/  LDL R23, [R1+0x8f4] ;  /* 0x0008f40001177983 */ /* 0x000ea20000100800 */
[----:B------:R-:W-:Y:S02]  /*1d070*/  PRMT R35, RZ, 0x7610, R35 ;  /* 0x00007610ff237816 */ /* 0x000fe40000000023 */
[----:B------:R-:W-:-:S02]  /*1d080*/  PRMT R250, RZ, 0x7610, R250 ;  /* 0x00007610fffa7816 */ /* 0x000fc400000000fa */
[----:B------:R-:W-:Y:S01]  /*1d090*/  PRMT R246, RZ, 0x7610, R246 ;  /* 0x00007610fff67816 */ /* 0x000fe200000000f6 */
[----:B------:R-:W-:Y:S02]  /*1d0a0*/  @!P1 IMAD.MOV.U32 R3, RZ, RZ, R24 ;  /* 0x000000ffff039224 */ /* 0x000fe400078e0018 */
[----:B------:R-:W2:Y:S04]  /*1d0b0*/  LDL R24, [R1+0x8f0] ;  /* 0x0008f00001187983 */ /* 0x000ea80000100800 */
[----:B------:R0:W2:Y:S04]  /*1d0c0*/  @!P1 LDG.E.U8 R35, desc[UR28][R2.64] ;  /* 0x0000001c02239981 */ /* 0x0000a8000c1e1100 */
[----:B------:R-:W-:Y:S01]  /*1d0d0*/  STL [R1+0xf80], R157 ;  /* 0x000f809d01007387 */ /* 0x000fe20000100800 */
[----:B0-----:R-:W-:-:S02]  /*1d0e0*/  @!P1 IMAD.MOV.U32 R2, RZ, RZ, R33 ;  /* 0x000000ffff029224 */ /* 0x001fc400078e0021 */
[----:B------:R-:W-:Y:S01]  /*1d0f0*/  @!P1 IMAD.MOV.U32 R3, RZ, RZ, R135 ;  /* 0x000000ffff039224 */ /* 0x000fe200078e0087 */
[----:B------:R-:W2:Y:S04]  /*1d100*/  LDL R33, [R1+0x8d4] ;  /* 0x0008d40001217983 */ /* 0x000ea80000100800 */
[----:B------:R3:W2:Y:S01]  /*1d110*/  @!P1 LDG.E.U8 R250, desc[UR28][R2.64] ;  /* 0x0000001c02fa9981 */ /* 0x0006a2000c1e1100 */
[----:B------:R-:W-:Y:S01]  /*1d120*/  PRMT R242, RZ, 0x7610, R242 ;  /* 0x00007610fff27816 */ /* 0x000fe200000000f2 */
[----:B---3--:R-:W-:Y:S02]  /*1d130*/  @!P1 IMAD.MOV.U32 R2, RZ, RZ, R28 ;  /* 0x000000ffff029224 */ /* 0x008fe400078e001c */
[----:B------:R-:W3:Y:S01]  /*1d140*/  LDL R28, [R1+0x850] ;  /* 0x00085000011c7983 */ /* 0x000ee20000100800 */
[----:B----4-:R-:W-:Y:S01]  /*1d150*/  @!P1 IMAD.MOV.U32 R3, RZ, RZ, R29 ;  /* 0x000000ffff039224 */ /* 0x010fe200078e001d */
[----:B------:R-:W-:-:S02]  /*1d160*/  PRMT R238, RZ, 0x7610, R238 ;  /* 0x00007610ffee7816 */ /* 0x000fc400000000ee */
[----:B------:R-:W4:Y:S04]  /*1d170*/  LDL R29, [R1+0x810] ;  /* 0x00081000011d7983 */ /* 0x000f280000100800 */
[----:B------:R2:W4:Y:S02]  /*1d180*/  @!P1 LDG.E.U8 R246, desc[UR28][R2.64] ;  /* 0x0000001c02f69981 */ /* 0x000524000c1e1100 */
[----:B--2---:R-:W-:Y:S02]  /*1d190*/  @!P1 IMAD.MOV.U32 R2, RZ, RZ, R25 ;  /* 0x000000ffff029224 */ /* 0x004fe400078e0019 */
[----:B------:R-:W2:Y:S01]  /*1d1a0*/  LDL R25, [R1+0x8b4] ;  /* 0x0008b40001197983 */ /* 0x000ea20000100800 */
[----:B------:R-:W-:Y:S01]  /*1d1b0*/  @!P1 IMAD.MOV.U32 R3, RZ, RZ, R26 ;  /* 0x000000ffff039224 */ /* 0x000fe200078e001a */
[----:B------:R-:W-:-:S02]  /*1d1c0*/  PRMT R234, RZ, 0x7610, R234 ;  /* 0x00007610ffea7816 */ /* 0x000fc400000000ea */
[----:B------:R-:W4:Y:S04]  /*1d1d0*/  LDL R26, [R1+0x830] ;  /* 0x00083000011a7983 */ /* 0x000f280000100800 */
[----:B------:R0:W4:Y:S02]  /*1d1e0*/  @!P1 LDG.E.U8 R242, desc[UR28][R2.64] ;  /* 0x0000001c02f29981 */ /* 0x000124000c1e1100 */
[----:B0-----:R-:W-:Y:S02]  /*1d1f0*/  @!P1 IMAD.MOV.U32 R2, RZ, RZ, R23 ;  /* 0x000000ffff029224 */ /* 0x001fe400078e0017 */
[----:B------:R-:W4:Y:S01]  /*1d200*/  LDL R23, [R1+0x834] ;  /* 0x0008340001177983 */ /* 0x000f220000100800 */
[----:B------:R-:W-:Y:S01]  /*1d210*/  PRMT R230, RZ, 0x7610, R230 ;  /* 0x00007610ffe67816 */ /* 0x000fe200000000e6 */
[----:B------:R-:W-:Y:S01]  /*1d220*/  @!P1 IMAD.MOV.U32 R3, RZ, RZ, R24 ;  /* 0x000000ffff039224 */ /* 0x000fe200078e0018 */
[----:B------:R-:W-:Y:S01]  /*1d230*/  PRMT R226, RZ, 0x7610, R226 ;  /* 0x00007610ffe27816 */ /* 0x000fe200000000e2 */
[----:B------:R-:W4:Y:S04]  /*1d240*/  LDL R24, [R1+0x814] ;  /* 0x0008140001187983 */ /* 0x000f280000100800 */
[----:B------:R0:W4:Y:S02]  /*1d250*/  @!P1 LDG.E.U8 R238, desc[UR28][R2.64] ;  /* 0x0000001c02ee9981 */ /* 0x000124000c1e1100 */
[----:B0-----:R-:W-:-:S02]  /*1d260*/  @!P1 IMAD.MOV.U32 R3, RZ, RZ, R126 ;  /* 0x000000ffff039224 */ /* 0x001fc400078e007e */
[----:B------:R-:W-:-:S05]  /*1d270*/  @!P1 IMAD.MOV.U32 R2, RZ, RZ, R33 ;  /* 0x000000ffff029224 */ /* 0x000fca00078e0021 */
[----:B------:R0:W4:Y:S02]  /*1d280*/  @!P1 LDG.E.U8 R234, desc[UR28][R2.64] ;  /* 0x0000001c02ea9981 */ /* 0x000124000c1e1100 */
[----:B0-----:R-:W-:Y:S01]  /*1d290*/  @!P1 IMAD.MOV.U32 R3, RZ, RZ, R134 ;  /* 0x000000ffff039224 */ /* 0x001fe200078e0086 */
[----:B------:R-:W-:Y:S02]  /*1d2a0*/  PRMT R221, RZ, 0x7610, R221 ;  /* 0x00007610ffdd7816 */ /* 0x000fe400000000dd */
[----:B------:R-:W-:Y:S01]  /*1d2b0*/  PRMT R219, RZ, 0x7610, R219 ;  /* 0x00007610ffdb7816 */ /* 0x000fe200000000db */
[----:B------:R-:W-:Y:S04]  /*1d2c0*/  STS.U8 [R157+UR24+0x8000], R169 ;  /* 0x008000a99d007988 */ /* 0x000fe80008000018 */
        /* <DEDUP_REMOVED lines=14> */
[----:B------:R-:W-:Y:S01]  /*1d3b0*/  STS.U8 [R156+UR24+0x800e], R15 ;  /* 0x00800e0f9c007988 */ /* 0x000fe20008000018 */
[----:B--2---:R-:W-:-:S03]  /*1d3c0*/  @!P1 IMAD.MOV.U32 R2, RZ, RZ, R25 ;  /* 0x000000ffff029224 */ /* 0x004fc600078e0019 */
[----:B------:R-:W2:Y:S04]  /*1d3d0*/  LDL R25, [R1+0x7f4] ;  /* 0x0007f40001197983 */ /* 0x000ea80000100800 */
[----:B------:R0:W2:Y:S02]  /*1d3e0*/  @!P1 LDG.E.U8 R230, desc[UR28][R2.64] ;  /* 0x0000001c02e69981 */ /* 0x0000a4000c1e1100 */
[----:B0-----:R-:W-:Y:S02]  /*1d3f0*/  @!P1 IMAD.MOV.U32 R2, RZ, RZ, R131 ;  /* 0x000000ffff029224 */ /* 0x001fe400078e0083 */
[----:B------:R-:W-:-:S05]  /*1d400*/  @!P1 IMAD.MOV.U32 R3, RZ, RZ, R142 ;  /* 0x000000ffff039224 */ /* 0x000fca00078e008e */
[----:B------:R0:W2:Y:S02]  /*1d410*/  @!P1 LDG.E.U8 R226, desc[UR28][R2.64] ;  /* 0x0000001c02e29981 */ /* 0x0000a4000c1e1100 */
[----:B0-----:R-:W-:Y:S02]  /*1d420*/  @!P1 IMAD.MOV.U32 R2, RZ, RZ, R139 ;  /* 0x000000ffff029224 */ /* 0x001fe400078e008b */
[----:B------:R-:W-:-:S05]  /*1d430*/  @!P1 IMAD.MOV.U32 R3, RZ, RZ, R150 ;  /* 0x000000ffff039224 */ /* 0x000fca00078e0096 */
[----:B------:R3:W2:Y:S02]  /*1d440*/  @!P1 LDG.E.U8 R221, desc[UR28][R2.64] ;  /* 0x0000001c02dd9981 */ /* 0x0006a4000c1e1100 */
[----:B---3--:R-:W-:Y:S02]  /*1d450*/  @!P1 IMAD.MOV.U32 R3, RZ, RZ, R28 ;  /* 0x000000ffff039224 */ /* 0x008fe400078e001c */
[----:B------:R-:W3:Y:S01]  /*1d460*/  LDL R28, [R1+0x7f0] ;  /* 0x0007f000011c7983 */ /* 0x000ee20000100800 */
[----:B------:R-:W-:-:S03]  /*1d470*/  @!P1 IMAD.MOV.U32 R2, RZ, RZ, R147 ;  /* 0x000000ffff029224 */ /* 0x000fc600078e0093 */
[----:B------:R0:W-:Y:S04]  /*1d480*/  STL [R1+0xf84], R156 ;  /* 0x000f849c01007387 */ /* 0x0001e80000100800 */
[----:B------:R4:W3:Y:S04]  /*1d490*/  @!P1 LDG.E.U8 R219, desc[UR28][R2.64] ;  /* 0x0000001c02db9981 */ /* 0x0008e8000c1e1100 */
[----:B0-----:R-:W3:Y:S01]  /*1d4a0*/  LDL.LU R156, [R1+0x2d0] ;  /* 0x0002d000019c7983 */ /* 0x001ee20000300800 */
[----:B----4-:R-:W-:Y:S01]  /*1d4b0*/  @!P1 IMAD.MOV.U32 R2, RZ, RZ, R23 ;  /* 0x000000ffff029224 */ /* 0x010fe200078e0017 */
[----:B------:R-:W-:-:S02]  /*1d4c0*/  PRMT R218, RZ, 0x7610, R218 ;  /* 0x00007610ffda7816 */ /* 0x000fc400000000da */
[----:B------:R-:W4:Y:S01]  /*1d4d0*/  LDL R23, [R1+0x7d4] ;  /* 0x0007d40001177983 */ /* 0x000f220000100800 */
[----:B------:R-:W-:-:S03]  /*1d4e0*/  @!P1 IMAD.MOV.U32 R3, RZ, RZ, R26 ;  /* 0x000000ffff039224 */ /* 0x000fc600078e001a */
[----:B------:R-:W4:Y:S04]  /*1d4f0*/  LDL R26, [R1+0x7d0] ;  /* 0x0007d000011a7983 */ /* 0x000f280000100800 */
[----:B------:R-:W4:Y:S04]  /*1d500*/  LDL R135, [R1+0x7b0] ;  /* 0x0007b00001877983 */ /* 0x000f280000100800 */
[----:B------:R-:W4:Y:S04]  /*1d510*/  LDL R33, [R1+0x7b4] ;  /* 0x0007b40001217983 */ /* 0x000f280000100800 */
[----:B------:R0:W4:Y:S01]  /*1d520*/  @!P1 LDG.E.U8 R218, desc[UR28][R2.64] ;  /* 0x0000001c02da9981 */ /* 0x000122000c1e1100 */
[----:B------:R-:W-:Y:S01]  /*1d530*/  PRMT R217, RZ, 0x7610, R217 ;  /* 0x00007610ffd97816 */ /* 0x000fe200000000d9 */
[----:B0-----:R-:W-:-:S02]  /*1d540*/  @!P1 IMAD.MOV.U32 R2, RZ, RZ, R24 ;  /* 0x000000ffff029224 */ /* 0x001fc400078e0018 */
[----:B------:R-:W-:Y:S01]  /*1d550*/  @!P1 IMAD.MOV.U32 R3, RZ, RZ, R29 ;  /* 0x000000ffff039224 */ /* 0x000fe200078e001d */
[----:B------:R-:W4:Y:S04]  /*1d560*/  LDL R24, [R1+0x794] ;  /* 0x0007940001187983 */ /* 0x000f280000100800 */
[----:B------:R-:W4:Y:S04]  /*1d570*/  LDL R29, [R1+0x790] ;  /* 0x00079000011d7983 */ /* 0x000f280000100800 */
[----:B------:R2:W4:Y:S01]  /*1d580*/  @!P1 LDG.E.U8 R217, desc[UR28][R2.64] ;  /* 0x0000001c02d99981 */ /* 0x000522000c1e1100 */
[----:B------:R-:W-:Y:S01]  /*1d590*/  PRMT R216, RZ, 0x7610, R216 ;  /* 0x00007610ffd87816 */ /* 0x000fe200000000d8 */
[----:B--2---:R-:W-:-:S02]  /*1d5a0*/  @!P1 IMAD.MOV.U32 R2, RZ, RZ, R25 ;  /* 0x000000ffff029224 */ /* 0x004fc400078e0019 */
[----:B------:R-:W2:Y:S01]  /*1d5b0*/  LDL R25, [R1+0x774] ;  /* 0x0007740001197983 */ /* 0x000ea20000100800 */
[----:B---3--:R-:W-:-:S03]  /*1d5c0*/  @!P1 IMAD.MOV.U32 R3, RZ, RZ, R28 ;  /* 0x000000ffff039224 */ /* 0x008fc600078e001c */
[----:B------:R-:W3:Y:S04]  /*1d5d0*/  LDL R28, [R1+0x770] ;  /* 0x00077000011c7983 */ /* 0x000ee80000100800 */
[----:B------:R4:W3:Y:S02]  /*1d5e0*/  @!P1 LDG.E.U8 R216, desc[UR28][R2.64] ;  /* 0x0000001c02d89981 */ /* 0x0008e4000c1e1100 */
[----:B----4-:R-:W-:Y:S02]  /*1d5f0*/  @!P1 IMAD.MOV.U32 R2, RZ, RZ, R23 ;  /* 0x000000ffff029224 */ /* 0x010fe400078e0017 */
[----:B------:R-:W4:Y:S01]  /*1d600*/  LDL R23, [R1+0x754] ;  /* 0x0007540001177983 */ /* 0x000f220000100800 */
[----:B------:R-:W-:Y:S01]  /*1d610*/  PRMT R215, RZ, 0x7610, R215 ;  /* 0x00007610ffd77816 */ /* 0x000fe200000000d7 */
[----:B------:R-:W-:-:S02]  /*1d620*/  @!P1 IMAD.MOV.U32 R3, RZ, RZ, R26 ;  /* 0x000000ffff039224 */ /* 0x000fc400078e001a */
[----:B------:R-:W4:Y:S01]  /*1d630*/  LDL R26, [R1+0x750] ;  /* 0x00075000011a7983 */ /* 0x000f220000100800 */
[----:B------:R-:W-:-:S03]  /*1d640*/  PRMT R214, RZ, 0x7610, R214 ;  /* 0x00007610ffd67816 */ /* 0x000fc600000000d6 */
[----:B------:R0:W4:Y:S02]  /*1d650*/  @!P1 LDG.E.U8 R215, desc[UR28][R2.64] ;  /* 0x0000001c02d79981 */ /* 0x000124000c1e1100 */
[----:B0-----:R-:W-:Y:S02]  /*1d660*/  @!P1 IMAD.MOV.U32 R2, RZ, RZ, R33 ;  /* 0x000000ffff029224 */ /* 0x001fe400078e0021 */
[----:B------:R-:W-:-:S05]  /*1d670*/  @!P1 IMAD.MOV.U32 R3, RZ, RZ, R135 ;  /* 0x000000ffff039224 */ /* 0x000fca00078e0087 */
[----:B------:R0:W4:Y:S01]  /*1d680*/  @!P1 LDG.E.U8 R214, desc[UR28][R2.64] ;  /* 0x0000001c02d69981 */ /* 0x000122000c1e1100 */
[----:B------:R-:W-:Y:S01]  /*1d690*/  PRMT R213, RZ, 0x7610, R213 ;  /* 0x00007610ffd57816 */ /* 0x000fe200000000d5 */
[----:B0-----:R-:W-:Y:S02]  /*1d6a0*/  @!P1 IMAD.MOV.U32 R2, RZ, RZ, R24 ;  /* 0x000000ffff029224 */ /* 0x001fe400078e0018 */
        /* <DEDUP_REMOVED lines=12> */
[----:B------:R-:W-:-:S03]  /*1d770*/  @!P1 IMAD.MOV.U32 R3, RZ, RZ, R26 ;  /* 0x000000ffff039224 */ /* 0x000fc600078e001a */
[----:B------:R-:W4:Y:S01]  /*1d780*/  LDL R26, [R1+0x5d4] ;  /* 0x0005d400011a7983 */ /* 0x000f220000100800 */
[----:B------:R-:W-:-:S03]  /*1d790*/  PRMT R211, RZ, 0x7610, R211 ;  /* 0x00007610ffd37816 */ /* 0x000fc600000000d3 */
[----:B------:R-:W-:Y:S04]  /*1d7a0*/  STL [R1+0xf88], R155 ;  /* 0x000f889b01007387 */ /* 0x000fe80000100800 */
[----:B------:R0:W4:Y:S01]  /*1d7b0*/  @!P1 LDG.E.U8 R211, desc[UR28][R2.64] ;  /* 0x0000001c02d39981 */ /* 0x000122000c1e1100 */
[----:B------:R-:W-:-:S03]  /*1d7c0*/  PRMT R210, RZ, 0x7610, R210 ;  /* 0x00007610ffd27816 */ /* 0x000fc600000000d2 */
[----:B------:R-:W4:Y:S04]  /*1d7d0*/  LDL R136, [R1+0x594] ;  /* 0x0005940001887983 */ /* 0x000f280000100800 */
[----:B------:R-:W4:Y:S01]  /*1d7e0*/  LDL R33, [R1+0x598] ;  /* 0x0005980001217983 */ /* 0x000f220000100800 */
[----:B0-----:R-:W-:-:S03]  /*1d7f0*/  @!P1 IMAD.MOV.U32 R2, RZ, RZ, R24 ;  /* 0x000000ffff029224 */ /* 0x001fc600078e0018 */
[----:B------:R-:W4:Y:S01]  /*1d800*/  LDL R24, [R1+0x5b8] ;  /* 0x0005b80001187983 */ /* 0x000f220000100800 */
[----:B------:R-:W-:-:S03]  /*1d810*/  @!P1 IMAD.MOV.U32 R3, RZ, RZ, R29 ;  /* 0x000000ffff039224 */ /* 0x000fc600078e001d */
[----:B------:R-:W4:Y:S04]  /*1d820*/  LDL R29, [R1+0x5b4] ;  /* 0x0005b400011d7983 */ /* 0x000f280000100800 */
[----:B------:R2:W4:Y:S01]  /*1d830*/  @!P1 LDG.E.U8 R210, desc[UR28][R2.64] ;  /* 0x0000001c02d29981 */ /* 0x000522000c1e1100 */
[----:B------:R-:W-:Y:S01]  /*1d840*/  PRMT R209, RZ, 0x7610, R209 ;  /* 0x00007610ffd17816 */ /* 0x000fe200000000d1 */
[----:B--2---:R-:W-:Y:S02]  /*1d850*/  @!P1 IMAD.MOV.U32 R2, RZ, RZ, R25 ;  /* 0x000000ffff029224 */ /* 0x004fe400078e0019 */
        /* <DEDUP_REMOVED lines=8> */
[----:B------:R-:W-:Y:S02]  /*1d8e0*/  PRMT R208, RZ, 0x7610, R208 ;  /* 0x00007610ffd07816 */ /* 0x000fe400000000d0 */
[----:B------:R-:W-:-:S04]  /*1d8f0*/  PRMT R207, RZ, 0x7610, R207 ;  /* 0x00007610ffcf7816 */ /* 0x000fc800000000cf */
[----:B------:R0:W4:Y:S01]  /*1d900*/  @!P1 LDG.E.U8 R208, desc[UR28][R2.64] ;  /* 0x0000001c02d09981 */ /* 0x000122000c1e1100 */
[----:B------:R-:W-:Y:S02]  /*1d910*/  PRMT R206, RZ, 0x7610, R206 ;  /* 0x00007610ffce7816 */ /* 0x000fe400000000ce */
[----:B------:R-:W-:Y:S01]  /*1d920*/  PRMT R205, RZ, 0x7610, R205 ;  /* 0x00007610ffcd7816 */ /* 0x000fe200000000cd */
[----:B0-----:R-:W-:Y:S02]  /*1d930*/  @!P1 IMAD.MOV.U32 R2, RZ, RZ, R24 ;  /* 0x000000ffff029224 */ /* 0x001fe400078e0018 */
[----:B------:R-:W4:Y:S01]  /*1d940*/  LDL R24, [R1+0x538] ;  /* 0x0005380001187983 */ /* 0x000f220000100800 */
[----:B------:R-:W-:-:S03]  /*1d950*/  @!P1 IMAD.MOV.U32 R3, RZ, RZ, R29 ;  /* 0x000000ffff039224 */ /* 0x000fc600078e001d */
[----:B------:R-:W4:Y:S04]  /*1d960*/  LDL R29, [R1+0x534] ;  /* 0x00053400011d7983 */ /* 0x000f280000100800 */
[----:B------:R0:W4:Y:S02]  /*1d970*/  @!P1 LDG.E.U8 R207, desc[UR28][R2.64] ;  /* 0x0000001c02cf9981 */ /* 0x000124000c1e1100 */
[----:B0-----:R-:W-:Y:S02]  /*1d980*/  @!P1 IMAD.MOV.U32 R2, RZ, RZ, R33 ;  /* 0x000000ffff029224 */ /* 0x001fe400078e0021 */
[----:B------:R-:W-:Y:S01]  /*1d990*/  @!P1 IMAD.MOV.U32 R3, RZ, RZ, R136 ;  /* 0x000000ffff039224 */ /* 0x000fe200078e0088 */
[----:B------:R-:W-:Y:S01]  /*1d9a0*/  PRMT R204, RZ, 0x7610, R204 ;  /* 0x00007610ffcc7816 */ /* 0x000fe200000000cc */
[----:B------:R-:W4:Y:S04]  /*1d9b0*/  LDL R136, [R1+0x4d4] ;  /* 0x0004d40001887983 */ /* 0x000f280000100800 */
[----:B------:R2:W4:Y:S04]  /*1d9c0*/  @!P1 LDG.E.U8 R206, desc[UR28][R2.64] ;  /* 0x0000001c02ce9981 */ /* 0x000528000c1e1100 */
[----:B------:R-:W4:Y:S01]  /*1d9d0*/  LDL R33, [R1+0x4d8] ;  /* 0x0004d80001217983 */ /* 0x000f220000100800 */
[----:B--2---:R-:W-:-:S03]  /*1d9e0*/  @!P1 IMAD.MOV.U32 R2, RZ, RZ, R25 ;  /* 0x000000ffff029224 */ /* 0x004fc600078e0019 */
[----:B------:R-:W2:Y:S01]  /*1d9f0*/  LDL R25, [R1+0x518] ;  /* 0x0005180001197983 */ /* 0x000ea20000100800 */
[----:B---3--:R-:W-:-:S03]  /*1da00*/  @!P1 IMAD.MOV.U32 R3, RZ, RZ, R28 ;  /* 0x000000ffff039224 */ /* 0x008fc600078e001c */
[----:B------:R-:W3:Y:S04]  /*1da10*/  LDL R28, [R1+0x514] ;  /* 0x00051400011c7983 */ /* 0x000ee80000100800 */
[----:B------:R4:W3:Y:S02]  /*1da20*/  @!P1 LDG.E.U8 R205, desc[UR28][R2.64] ;  /* 0x0000001c02cd9981 */ /* 0x0008e4000c1e1100 */
[----:B----4-:R-:W-:Y:S02]  /*1da30*/  @!P1 IMAD.MOV.U32 R2, RZ, RZ, R23 ;  /* 0x000000ffff029224 */ /* 0x010fe400078e0017 */
[----:B------:R-:W4:Y:S01]  /*1da40*/  LDL R23, [R1+0x4f8] ;  /* 0x0004f80001177983 */ /* 0x000f220000100800 */
[----:B------:R-:W-:-:S03]  /*1da50*/  @!P1 IMAD.MOV.U32 R3, RZ, RZ, R26 ;  /* 0x000000ffff039224 */ /* 0x000fc600078e001a */
[----:B------:R-:W4:Y:S04]  /*1da60*/  LDL R26, [R1+0x4f4] ;  /* 0x0004f400011a7983 */ /* 0x000f280000100800 */
        /* <DEDUP_REMOVED lines=8> */
[----:B--2---:R-:W-:Y:S02]  /*1daf0*/  @!P1 IMAD.MOV.U32 R2, RZ, RZ, R25 ;  /* 0x000000ffff029224 */ /* 0x004fe400078e0019 */
[----:B------:R-:W2:Y:S01]  /*1db00*/  LDL R25, [R1+0x498] ;  /* 0x0004980001197983 */ /* 0x000ea20000100800 */
[----:B---3--:R-:W-:-:S03]  /*1db10*/  @!P1 IMAD.MOV.U32 R3, RZ, RZ, R28 ;  /* 0x000000ffff039224 */ /* 0x008fc600078e001c */
[----:B------:R-:W3:Y:S04]  /*1db20*/  LDL R28, [R1+0x494] ;  /* 0x00049400011c7983 */ /* 0x000ee80000100800 */
[----:B------:R4:W3:Y:S02]  /*1db30*/  @!P1 LDG.E.U8 R202, desc[UR28][R2.64] ;  /* 0x0000001c02ca9981 */ /* 0x0008e4000c1e1100 */
[----:B----4-:R-:W-:Y:S02]  /*1db40*/  @!P1 IMAD.MOV.U32 R2, RZ, RZ, R23 ;  /* 0x000000ffff029224 */ /* 0x010fe400078e0017 */
[----:B------:R-:W4:Y:S01]  /*1db50*/  LDL R23, [R1+0x474] ;  /* 0x0004740001177983 */ /* 0x000f220000100800 */
[----:B------:R-:W-:Y:S01]  /*1db60*/  PRMT R198, RZ, 0x7610, R198 ;  /* 0x00007610ffc67816 */ /* 0x000fe200000000c6 */
[----:B------:R-:W-:Y:S01]  /*1db70*/  @!P1 IMAD.MOV.U32 R3, RZ, RZ, R26 ;  /* 0x000000ffff039224 */ /* 0x000fe200078e001a */
[----:B------:R-:W-:Y:S01]  /*1db80*/  PRMT R197, RZ, 0x7610, R197 ;  /* 0x00007610ffc57816 */ /* 0x000fe200000000c5 */
[----:B------:R-:W4:Y:S04]  /*1db90*/  LDL.LU R26, [R1+0x478] ;  /* 0x00047800011a7983 */ /* 0x000f280000300800 */
[----:B------:R0:W4:Y:S01]  /*1dba0*/  @!P1 LDG.E.U8 R198, desc[UR28][R2.64] ;  /* 0x0000001c02c69981 */ /* 0x000122000c1e1100 */
[----:B------:R-:W-:-:S02]  /*1dbb0*/  PRMT R196, RZ, 0x7610, R196 ;  /* 0x00007610ffc47816 */ /* 0x000fc400000000c4 */
[----:B------:R-:W-:Y:S01]  /*1dbc0*/  PRMT R195, RZ, 0x7610, R195 ;  /* 0x00007610ffc37816 */ /* 0x000fe200000000c3 */
[----:B------:R-:W4:Y:S01]  /*1dbd0*/  LDL R144, [R1+0x414] ;  /* 0x0004140001907983 */ /* 0x000f220000100800 */
[----:B0-----:R-:W-:Y:S02]  /*1dbe0*/  @!P1 IMAD.MOV.U32 R2, RZ, RZ, R33 ;  /* 0x000000ffff029224 */ /* 0x001fe400078e0021 */
[----:B------:R-:W-:Y:S01]  /*1dbf0*/  @!P1 IMAD.MOV.U32 R3, RZ, RZ, R136 ;  /* 0x000000ffff039224 */ /* 0x000fe200078e0088 */
[----:B------:R-:W-:Y:S01]  /*1dc00*/  PRMT R194, RZ, 0x7610, R194 ;  /* 0x00007610ffc27816 */ /* 0x000fe200000000c2 */
[----:B------:R-:W4:Y:S04]  /*1dc10*/  LDL R136, [R1+0x418] ;  /* 0x0004180001887983 */ /* 0x000f280000100800 */
[----:B------:R0:W4:Y:S04]  /*1dc20*/  @!P1 LDG.E.U8 R197, desc[UR28][R2.64] ;  /* 0x0000001c02c59981 */ /* 0x000128000c1e1100 */
[----:B------:R-:W4:Y:S01]  /*1dc30*/  LDL R33, [R1+0x3f4] ;  /* 0x0003f40001217983 */ /* 0x000f220000100800 */
[----:B0-----:R-:W-:-:S03]  /*1dc40*/  @!P1 IMAD.MOV.U32 R2, RZ, RZ, R24 ;  /* 0x000000ffff029224 */ /* 0x001fc600078e0018 */
        /* <DEDUP_REMOVED lines=11> */
[----:B------:R-:W-:-:S05]  /*1dd00*/  @!P1 IMAD.MOV.U32 R2, RZ, RZ, R26 ;  /* 0x000000ffff029224 */ /* 0x000fca00078e001a */
[----:B------:R0:W4:Y:S01]  /*1dd10*/  @!P1 LDG.E.U8 R194, desc[UR28][R2.64] ;  /* 0x0000001c02c29981 */ /* 0x000122000c1e1100 */
[----:B------:R-:W-:Y:S02]  /*1dd20*/  PRMT R193, RZ, 0x7610, R193 ;  /* 0x00007610ffc17816 */ /* 0x000fe400000000c1 */
        /* <DEDUP_REMOVED lines=12> */
[----:B0-----:R-:W-:Y:S02]  /*1ddf0*/  @!P1 IMAD.MOV.U32 R2, RZ, RZ, R136 ;  /* 0x000000ffff029224 */ /* 0x001fe400078e0088 */
[----:B------:R-:W-:Y:S01]  /*1de00*/  @!P1 IMAD.MOV.U32 R3, RZ, RZ, R144 ;  /* 0x000000ffff039224 */ /* 0x000fe200078e0090 */
[----:B------:R-:W-:Y:S01]  /*1de10*/  PRMT R190, RZ, 0x7610, R190 ;  /* 0x00007610ffbe7816 */ /* 0x000fe200000000be */
[----:B------:R-:W3:Y:S04]  /*1de20*/  LDL R144, [R1+0x350] ;  /* 0x0003500001907983 */ /* 0x000ee80000100800 */
[----:B------:R4:W3:Y:S01]  /*1de30*/  @!P1 LDG.E.U8 R191, desc[UR28][R2.64] ;  /* 0x0000001c02bf9981 */ /* 0x0008e2000c1e1100 */
[----:B------:R-:W-:-:S03]  /*1de40*/  PRMT R189, RZ, 0x7610, R189 ;  /* 0x00007610ffbd7816 */ /* 0x000fc600000000bd */
[----:B------:R-:W3:Y:S01]  /*1de50*/  LDL R136, [R1+0x354] ;  /* 0x0003540001887983 */ /* 0x000ee20000100800 */
[----:B----4-:R-:W-:-:S03]  /*1de60*/  @!P1 IMAD.MOV.U32 R2, RZ, RZ, R23 ;  /* 0x000000ffff029224 */ /* 0x010fc600078e0017 */
[----:B------:R-:W4:Y:S01]  /*1de70*/  LDL R23, [R1+0x398] ;  /* 0x0003980001177983 */ /* 0x000f220000100800 */
[----:B------:R-:W-:-:S03]  /*1de80*/  @!P1 IMAD.MOV.U32 R3, RZ, RZ, R33 ;  /* 0x000000ffff039224 */ /* 0x000fc600078e0021 */
[----:B------:R-:W4:Y:S04]  /*1de90*/  LDL R33, [R1+0x394] ;  /* 0x0003940001217983 */ /* 0x000f280000100800 */
[----:B------:R0:W4:Y:S02]  /*1dea0*/  @!P1 LDG.E.U8 R190, desc[UR28][R2.64] ;  /* 0x0000001c02be9981 */ /* 0x000124000c1e1100 */
[----:B0-----:R-:W-:Y:S02]  /*1deb0*/  @!P1 IMAD.MOV.U32 R2, RZ, RZ, R24 ;  /* 0x000000ffff029224 */ /* 0x001fe400078e0018 */
        /* <DEDUP_REMOVED lines=12> */
[----:B------:R-:W0:Y:S03]  /*1df80*/  S2R R200, SR_TID.X ;  /* 0x0000000000c87919 */ /* 0x000e260000002100 */
[----:B------:R-:W-:Y:S04]  /*1df90*/  STS.U8 [R155+UR24+0x8000], R14 ;  /* 0x0080000e9b007988 */ /* 0x000fe80008000018 */
[----:B------:R-:W-:Y:S04]  /*1dfa0*/  STS.U8 [R155+UR24+0x8002], R13 ;  /* 0x0080020d9b007988 */ /* 0x000fe80008000018 */
[----:B------:R-:W-:Y:S04]  /*1dfb0*/  STS.U8 [R155+UR24+0x8004], R12 ;  /* 0x0080040c9b007988 */ /* 0x000fe80008000018 */
[----:B------:R-:W-:Y:S04]  /*1dfc0*/  STS.U8 [R155+UR24+0x8006], R11 ;  /* 0x0080060b9b007988 */ /* 0x000fe80008000018 */
[----:B------:R-:W-:Y:S04]  /*1dfd0*/  STS.U8 [R155+UR24+0x8008], R10 ;  /* 0x0080080a9b007988 */ /* 0x000fe80008000018 */
[----:B------:R-:W-:Y:S04]  /*1dfe0*/  STS.U8 [R155+UR24+0x800a], R9 ;  /* 0x00800a099b007988 */ /* 0x000fe80008000018 */
[----:B------:R-:W-:Y:S01]  /*1dff0*/  STS.U8 [R155+UR24+0x800c], R8 ;  /* 0x00800c089b007988 */ /* 0x000fe20008000018 */
[----:B0-----:R-:W-:-:S03]  /*1e000*/  LOP3.LUT R135, R200, 0x7f, RZ, 0xc0, !PT ;  /* 0x0000007fc8877812 */ /* 0x001fc600078ec0ff */
[----:B------:R-:W-:Y:S04]  /*1e010*/  STS.U8 [R155+UR24+0x800e], R7 ;  /* 0x00800e079b007988 */ /* 0x000fe80008000018 */
[----:B------:R-:W-:Y:S04]  /*1e020*/  STS.U8 [R135+UR24], R6 ;  /* 0x0000000687007988 */ /* 0x000fe80008000018 */
        /* <DEDUP_REMOVED lines=17> */
[----:B------:R-:W-:-:S03]  /*1e140*/  @!P1 IMAD.MOV.U32 R3, RZ, RZ, R33 ;  /* 0x000000ffff039224 */ /* 0x000fc600078e0021 */
[----:B------:R-:W-:Y:S04]  /*1e150*/  STS.U8 [R135+UR24+0x2400], R186 ;  /* 0x002400ba87007988 */ /* 0x000fe80008000018 */
[----:B------:R0:W-:Y:S04]  /*1e160*/  STS.U8 [R135+UR24+0x2600], R187 ;  /* 0x002600bb87007988 */ /* 0x0001e80008000018 */
[----:B------:R-:W4:Y:S01]  /*1e170*/  LDL R33, [R1+0x310] ;  /* 0x0003100001217983 */ /* 0x000f220000100800 */
[----:B0-----:R-:W-:Y:S02]  /*1e180*/  PRMT R187, RZ, 0x7610, R187 ;  /* 0x00007610ffbb7816 */ /* 0x001fe400000000bb */
        /* <DEDUP_REMOVED lines=8> */
[----:B0-----:R-:W-:-:S02]  /*1e210*/  @!P1 IMAD.MOV.U32 R2, RZ, RZ, R136 ;  /* 0x000000ffff029224 */ /* 0x001fc400078e0088 */
[----:B------:R-:W-:-:S05]  /*1e220*/  @!P1 IMAD.MOV.U32 R3, RZ, RZ, R144 ;  /* 0x000000ffff039224 */ /* 0x000fca00078e0090 */
[----:B------:R2:W4:Y:S01]  /*1e230*/  @!P1 LDG.E.U8 R185, desc[UR28][R2.64] ;  /* 0x0000001c02b99981 */ /* 0x000522000c1e1100 */
[----:B------:R-:W-:Y:S01]  /*1e240*/  PRMT R184, RZ, 0x7610, R184 ;  /* 0x00007610ffb87816 */ /* 0x000fe200000000b8 */
[----:B--2---:R-:W-:Y:S02]  /*1e250*/  @!P1 IMAD.MOV.U32 R2, RZ, RZ, R25 ;  /* 0x000000ffff029224 */ /* 0x004fe400078e0019 */
[----:B---3--:R-:W-:Y:S02]  /*1e260*/  @!P1 IMAD.MOV.U32 R3, RZ, RZ, R28 ;  /* 0x000000ffff039224 */ /* 0x008fe400078e001c */
[----:B------:R-:W2:Y:S04]  /*1e270*/  LDL R28, [R1+0x2d4] ;  /* 0x0002d400011c7983 */ /* 0x000ea80000100800 */
[----:B------:R4:W3:Y:S04]  /*1e280*/  @!P1 LDG.E.U8 R184, desc[UR28][R2.64] ;  /* 0x0000001c02b89981 */ /* 0x0008e8000c1e1100 */
[----:B------:R-:W3:Y:S01]  /*1e290*/  LDL.LU R25, [R1+0x2b0] ;  /* 0x0002b00001197983 */ /* 0x000ee20000300800 */
[----:B----4-:R-:W-:-:S03]  /*1e2a0*/  @!P1 IMAD.MOV.U32 R2, RZ, RZ, R23 ;  /* 0x000000ffff029224 */ /* 0x010fc600078e0017 */
[----:B------:R-:W4:Y:S01]  /*1e2b0*/  LDL R23, [R1+0x2b4] ;  /* 0x0002b40001177983 */ /* 0x000f220000100800 */
[----:B------:R-:W-:Y:S02]  /*1e2c0*/  PRMT R183, RZ, 0x7610, R183 ;  /* 0x00007610ffb77816 */ /* 0x000fe400000000b7 */
[----:B------:R-:W-:Y:S01]  /*1e2d0*/  PRMT R182, RZ, 0x7610, R182 ;  /* 0x00007610ffb67816 */ /* 0x000fe200000000b6 */
[----:B------:R-:W-:Y:S04]  /*1e2e0*/  STS.U8 [R135+UR24+0x2800], R220 ;  /* 0x002800dc87007988 */ /* 0x000fe80008000018 */
[----:B------:R-:W-:Y:S04]  /*1e2f0*/  STS.U8 [R135+UR24+0x2a00], R222 ;  /* 0x002a00de87007988 */ /* 0x000fe80008000018 */
[----:B------:R-:W-:Y:S01]  /*1e300*/  STS.U8 [R135+UR24+0x2c00], R223 ;  /* 0x002c00df87007988 */ /* 0x000fe20008000018 */
[----:B------:R-:W-:-:S03]  /*1e310*/  PRMT R181, RZ, 0x7610, R181 ;  /* 0x00007610ffb57816 */ /* 0x000fc600000000b5 */
[----:B------:R-:W-:Y:S04]  /*1e320*/  STS.U8 [R135+UR24+0x2e00], R224 ;  /* 0x002e00e087007988 */ /* 0x000fe80008000018 */
[----:B------:R-:W-:Y:S04]  /*1e330*/  STS.U8 [R135+UR24+0x3000], R225 ;  /* 0x003000e187007988 */ /* 0x000fe80008000018 */
[----:B------:R-:W-:Y:S01]  /*1e340*/  STS.U8 [R135+UR24+0x3200], R227 ;  /* 0x003200e387007988 */ /* 0x000fe20008000018 */
[----:B------:R-:W-:Y:S01]  /*1e350*/  PRMT R180, RZ, 0x7610, R180 ;  /* 0x00007610ffb47816 */ /* 0x000fe200000000b4 */
[----:B------:R-:W-:-:S02]  /*1e360*/  @!P1 IMAD.MOV.U32 R3, RZ, RZ, R33 ;  /* 0x000000ffff039224 */ /* 0x000fc400078e0021 */
[----:B------:R-:W3:Y:S04]  /*1e370*/  LDL.LU R33, [R1+0x290] ;  /* 0x0002900001217983 */ /* 0x000ee80000300800 */
[----:B------:R0:W3:Y:S02]  /*1e380*/  @!P1 LDG.E.U8 R183, desc[UR28][R2.64] ;  /* 0x0000001c02b79981 */ /* 0x0000e4000c1e1100 */
[----:B0-----:R-:W-:Y:S02]  /*1e390*/  @!P1 IMAD.MOV.U32 R2, RZ, RZ, R24 ;  /* 0x000000ffff029224 */ /* 0x001fe400078e0018 */
[----:B------:R-:W-:Y:S02]  /*1e3a0*/  @!P1 IMAD.MOV.U32 R3, RZ, RZ, R29 ;  /* 0x000000ffff039224 */ /* 0x000fe400078e001d */
[----:B------:R-:W3:Y:S04]  /*1e3b0*/  LDL.LU R29, [R1+0x270] ;  /* 0x00027000011d7983 */ /* 0x000ee80000300800 */
[----:B------:R0:W3:Y:S04]  /*1e3c0*/  @!P1 LDG.E.U8 R182, desc[UR28][R2.64] ;  /* 0x0000001c02b69981 */ /* 0x0000e8000c1e1100 */
[----:B------:R-:W3:Y:S01]  /*1e3d0*/  LDL.LU R24, [R1+0x274] ;  /* 0x0002740001187983 */ /* 0x000ee20000300800 */
[----:B0-----:R-:W-:-:S02]  /*1e3e0*/  @!P1 IMAD.MOV.U32 R3, RZ, RZ, R156 ;  /* 0x000000ffff039224 */ /* 0x001fc400078e009c */
[----:B--2---:R-:W-:Y:S02]  /*1e3f0*/  @!P1 IMAD.MOV.U32 R2, RZ, RZ, R28 ;  /* 0x000000ffff029224 */ /* 0x004fe400078e001c */
[----:B------:R-:W2:Y:S04]  /*1e400*/  LDL.LU R28, [R1+0x254] ;  /* 0x00025400011c7983 */ /* 0x000ea80000300800 */
[----:B------:R0:W-:Y:S04]  /*1e410*/  STL [R1+0xf8c], R156 ;  /* 0x000f8c9c01007387 */ /* 0x0001e80000100800 */
[----:B------:R-:W2:Y:S04]  /*1e420*/  LDL R136, [R1+0xafc] ;  /* 0x000afc0001887983 */ /* 0x000ea80000100800 */
[----:B------:R-:W2:Y:S01]  /*1e430*/  LDL R144, [R1+0xaec] ;  /* 0x000aec0001907983 */ /* 0x000ea20000100800 */
[----:B0-----:R-:W-:-:S03]  /*1e440*/  LOP3.LUT R156, R200, 0x7f, RZ, 0xc0, !PT ;  /* 0x0000007fc89c7812 */ /* 0x001fc600078ec0ff */
[----:B------:R-:W2:Y:S04]  /*1e450*/  LDL R157, [R1+0xacc] ;  /* 0x000acc00019d7983 */ /* 0x000ea80000100800 */
[----:B------:R0:W-:Y:S04]  /*1e460*/  STS.U8 [R156+UR24+0x3400], R228 ;  /* 0x003400e49c007988 */ /* 0x0001e80008000018 */
[----:B------:R4:W2:Y:S04]  /*1e470*/  @!P1 LDG.E.U8 R181, desc[UR28][R2.64] ;  /* 0x0000001c02b59981 */ /* 0x0008a8000c1e1100 */
[----:B0-----:R-:W2:Y:S04]  /*1e480*/  LDL R228, [R1+0xac8] ;  /* 0x000ac80001e47983 */ /* 0x001ea80000100800 */
[----:B------:R-:W2:Y:S04]  /*1e490*/  LDL.LU R155, [R1+0x230] ;  /* 0x00023000019b7983 */ /* 0x000ea80000300800 */
[----:B------:R-:W2:Y:S01]  /*1e4a0*/  LDL.LU R135, [R1+0x250] ;  /* 0x0002500001877983 */ /* 0x000ea20000300800 */
[----:B----4-:R-:W-:-:S02]  /*1e4b0*/  @!P1 IMAD.MOV.U32 R2, RZ, RZ, R23 ;  /* 0x000000ffff029224 */ /* 0x010fc400078e0017 */
[----:B---3--:R-:W-:Y:S01]  /*1e4c0*/  @!P1 IMAD.MOV.U32 R3, RZ, RZ, R25 ;  /* 0x000000ffff039224 */ /* 0x008fe200078e0019 */
[----:B------:R-:W3:Y:S04]  /*1e4d0*/  LDL.LU R23, [R1+0x214] ;  /* 0x0002140001177983 */ /* 0x000ee80000300800 */
[----:B------:R-:W4:Y:S04]  /*1e4e0*/  LDL.LU R200, [R1+0x234] ;  /* 0x0002340001c87983 */ /* 0x000f280000300800 */
[----:B------:R0:W-:Y:S04]  /*1e4f0*/  STS.U8 [R156+UR24+0x3600], R229 ;  /* 0x003600e59c007988 */ /* 0x0001e80008000018 */
[----:B------:R1:W3:Y:S04]  /*1e500*/  @!P1 LDG.E.U8 R180, desc[UR28][R2.64] ;  /* 0x0000001c02b49981 */ /* 0x0002e8000c1e1100 */
[----:B------:R-:W-:Y:S04]  /*1e510*/  STS.U8 [R156+UR24+0x3800], R231 ;  /* 0x003800e79c007988 */ /* 0x000fe80008000018 */
[----:B0-----:R-:W3:Y:S01]  /*1e520*/  LDL R229, [R1+0xae8] ;  /* 0x000ae80001e57983 */ /* 0x001ee20000100800 */
[----:B-1----:R-:W-:-:S03]  /*1e530*/  @!P1 IMAD.MOV.U32 R2, RZ, RZ, R0 ;  /* 0x000000ffff029224 */ /* 0x002fc600078e0000 */
[----:B------:R0:W-:Y:S04]  /*1e540*/  STL [R1+0xf90], R0 ;  /* 0x000f900001007387 */ /* 0x0001e80000100800 */
[----:B------:R1:W-:Y:S04]  /*1e550*/  STS.U8 [R156+UR24+0x3a00], R232 ;  /* 0x003a00e89c007988 */ /* 0x0003e80008000018 */
[----:B0-----:R-:W3:Y:S04]  /*1e560*/  LDL R0, [R1+0x6e4] ;  /* 0x0006e40001007983 */ /* 0x001ee80000100800 */
[----:B-1----:R-:W3:Y:S01]  /*1e570*/  LDL.LU R232, [R1+0x210] ;  /* 0x0002100001e87983 */ /* 0x002ee20000300800 */
[----:B------:R-:W-:-:S02]  /*1e580*/  PRMT R179, RZ, 0x7610, R179 ;  /* 0x00007610ffb37816 */ /* 0x000fc400000000b3 */
[----:B------:R-:W-:Y:S02]  /*1e590*/  PRMT R178, RZ, 0x7610, R178 ;  /* 0x00007610ffb27816 */ /* 0x000fe400000000b2 */
[----:B------:R-:W-:Y:S02]  /*1e5a0*/  PRMT R177, RZ, 0x7610, R177 ;  /* 0x00007610ffb17816 */ /* 0x000fe400000000b1 */
[----:B------:R-:W-:Y:S02]  /*1e5b0*/  PRMT R176, RZ, 0x7610, R176 ;  /* 0x00007610ffb07816 */ /* 0x000fe400000000b0 */
[----:B------:R-:W-:Y:S01]  /*1e5c0*/  PRMT R175, RZ, 0x7610, R175 ;  /* 0x00007610ffaf7816 */ /* 0x000fe200000000af */
[----:B------:R-:W-:-:S05]  /*1e5d0*/  @!P1 IMAD.MOV.U32 R3, RZ, RZ, R33 ;  /* 0x000000ffff039224 */ /* 0x000fca00078e0021 */
[----:B------:R0:W3:Y:S02]  /*1e5e0*/  @!P1 LDG.E.U8 R179, desc[UR28][R2.64] ;  /* 0x0000001c02b39981 */ /* 0x0000e4000c1e1100 */
[----:B0-----:R-:W-:Y:S02]  /*1e5f0*/  @!P1 IMAD.MOV.U32 R3, RZ, RZ, R29 ;  /* 0x000000ffff039224 */ /* 0x001fe400078e001d */
[----:B------:R-:W-:-:S05]  /*1e600*/  @!P1 IMAD.MOV.U32 R2, RZ, RZ, R24 ;  /* 0x000000ffff029224 */ /* 0x000fca00078e0018 */
[----:B------:R2:W3:Y:S02]  /*1e610*/  @!P1 LDG.E.U8 R178, desc[UR28][R2.64] ;  /* 0x0000001c02b29981 */ /* 0x0004e4000c1e1100 */
[----:B--2---:R-:W-:Y:S02]  /*1e620*/  @!P1 IMAD.MOV.U32 R2, RZ, RZ, R28 ;  /* 0x000000ffff029224 */ /* 0x004fe400078e001c */
[----:B------:R-:W-:-:S05]  /*1e630*/  @!P1 IMAD.MOV.U32 R3, RZ, RZ, R135 ;  /* 0x000000ffff039224 */ /* 0x000fca00078e0087 */
[----:B------:R4:W2:Y:S02]  /*1e640*/  @!P1 LDG.E.U8 R177, desc[UR28][R2.64] ;  /* 0x0000001c02b19981 */ /* 0x0008a4000c1e1100 */
[----:B----4-:R-:W-:Y:S02]  /*1e650*/  @!P1 IMAD.MOV.U32 R2, RZ, RZ, R200 ;  /* 0x000000ffff029224 */ /* 0x010fe400078e00c8 */
[----:B------:R-:W-:-:S05]  /*1e660*/  @!P1 IMAD.MOV.U32 R3, RZ, RZ, R155 ;  /* 0x000000ffff039224 */ /* 0x000fca00078e009b */
[----:B------:R3:W4:Y:S02]  /*1e670*/  @!P1 LDG.E.U8 R176, desc[UR28][R2.64] ;  /* 0x0000001c02b09981 */ /* 0x000724000c1e1100 */
[----:B---3--:R-:W-:Y:S02]  /*1e680*/  @!P1 IMAD.MOV.U32 R2, RZ, RZ, R23 ;  /* 0x000000ffff029224 */ /* 0x008fe400078e0017 */
[----:B------:R-:W-:Y:S01]  /*1e690*/  @!P1 IMAD.MOV.U32 R3, RZ, RZ, R232 ;  /* 0x000000ffff039224 */ /* 0x000fe200078e00e8 */
[----:B------:R0:W-:Y:S04]  /*1e6a0*/  STL [R1+0xf94], R232 ;  /* 0x000f94e801007387 */ /* 0x0001e80000100800 */
[----:B------:R1:W3:Y:S01]  /*1e6b0*/  @!P1 LDG.E.U8 R175, desc[UR28][R2.64] ;  /* 0x0000001c02af9981 */ /* 0x0002e2000c1e1100 */
[----:B------:R-:W-:-:S03]  /*1e6c0*/  PRMT R174, RZ, 0x7610, R174 ;  /* 0x00007610ffae7816 */ /* 0x000fc600000000ae */
[----:B------:R-:W2:Y:S04]  /*1e6d0*/  LDL R231, [R1+0xa8c] ;  /* 0x000a8c0001e77983 */ /* 0x000ea80000100800 */
[----:B0-----:R-:W4:Y:S01]  /*1e6e0*/  LDL R232, [R1+0xa88] ;  /* 0x000a880001e87983 */ /* 0x001f220000100800 */
[----:B-1----:R-:W-:-:S03]  /*1e6f0*/  @!P1 IMAD.MOV.U32 R3, RZ, RZ, R0 ;  /* 0x000000ffff039224 */ /* 0x002fc600078e0000 */
[----:B------:R-:W3:Y:S01]  /*1e700*/  LDL R0, [R1+0xaac] ;  /* 0x000aac0001007983 */ /* 0x000ee20000100800 */
[----:B------:R-:W-:-:S03]  /*1e710*/  @!P1 IMAD.MOV.U32 R2, RZ, RZ, R136 ;  /* 0x000000ffff029224 */ /* 0x000fc600078e0088 */
[----:B------:R-:W2:Y:S01]  /*1e720*/  LDL R136, [R1+0xaa8] ;  /* 0x000aa80001887983 */ /* 0x000ea20000100800 */
[----:B------:R-:W-:-:S03]  /*1e730*/  PRMT R173, RZ, 0x7610, R173 ;  /* 0x00007610ffad7816 */ /* 0x000fc600000000ad */
[----:B------:R0:W4:Y:S02]  /*1e740*/  @!P1 LDG.E.U8 R174, desc[UR28][R2.64] ;  /* 0x0000001c02ae9981 */ /* 0x000124000c1e1100 */
[----:B0-----:R-:W-:Y:S02]  /*1e750*/  @!P1 IMAD.MOV.U32 R2, RZ, RZ, R144 ;  /* 0x000000ffff029224 */ /* 0x001fe400078e0090 */
[----:B------:R-:W-:Y:S01]  /*1e760*/  @!P1 IMAD.MOV.U32 R3, RZ, RZ, R229 ;  /* 0x000000ffff039224 */ /* 0x000fe200078e00e5 */
[----:B------:R-:W4:Y:S04]  /*1e770*/  LDL R144, [R1+0xa6c] ;  /* 0x000a6c0001907983 */ /* 0x000f280000100800 */
[----:B------:R-:W4:Y:S04]  /*1e780*/  LDL R229, [R1+0xa68] ;  /* 0x000a680001e57983 */ /* 0x000f280000100800 */
[----:B------:R0:W4:Y:S01]  /*1e790*/  @!P1 LDG.E.U8 R173, desc[UR28][R2.64] ;  /* 0x0000001c02ad9981 */ /* 0x000122000c1e1100 */
[----:B------:R-:W-:Y:S01]  /*1e7a0*/  PRMT R172, RZ, 0x7610, R172 ;  /* 0x00007610ffac7816 */ /* 0x000fe200000000ac */
[----:B0-----:R-:W-:-:S02]  /*1e7b0*/  @!P1 IMAD.MOV.U32 R2, RZ, RZ, R157 ;  /* 0x000000ffff029224 */ /* 0x001fc400078e009d */
[----:B------:R-:W4:Y:S01]  /*1e7c0*/  LDL R157, [R1+0xa4c] ;  /* 0x000a4c00019d7983 */ /* 0x000f220000100800 */
[----:B------:R-:W-:-:S03]  /*1e7d0*/  @!P1 IMAD.MOV.U32 R3, RZ, RZ, R228 ;  /* 0x000000ffff039224 */ /* 0x000fc600078e00e4 */
[----:B------:R-:W4:Y:S04]  /*1e7e0*/  LDL R228, [R1+0xa48] ;  /* 0x000a480001e47983 */ /* 0x000f280000100800 */
[----:B------:R3:W4:Y:S02]  /*1e7f0*/  @!P1 LDG.E.U8 R172, desc[UR28][R2.64] ;  /* 0x0000001c02ac9981 */ /* 0x000724000c1e1100 */
[----:B---3--:R-:W-:Y:S02]  /*1e800*/  @!P1 IMAD.MOV.U32 R2, RZ, RZ, R0 ;  /* 0x000000ffff029224 */ /* 0x008fe400078e0000 */
[----:B------:R-:W3:Y:S01]  /*1e810*/  LDL R0, [R1+0xa2c] ;  /* 0x000a2c0001007983 */ /* 0x000ee20000100800 */
[----:B------:R-:W-:Y:S01]  /*1e820*/  PRMT R171, RZ, 0x7610, R171 ;  /* 0x00007610ffab7816 */ /* 0x000fe200000000ab */
[----:B--2---:R-:W-:Y:S01]  /*1e830*/  @!P1 IMAD.MOV.U32 R3, RZ, RZ, R136 ;  /* 0x000000ffff039224 */ /* 0x004fe200078e0088 */
[----:B------:R-:W-:Y:S01]  /*1e840*/  PRMT R170, RZ, 0x7610, R170 ;  /* 0x00007610ffaa7816 */ /* 0x000fe200000000aa */
[----:B------:R-:W2:Y:S04]  /*1e850*/  LDL R136, [R1+0xa28] ;  /* 0x000a280001887983 */ /* 0x000ea80000100800 */
[----:B------:R0:W2:Y:S01]  /*1e860*/  @!P1 LDG.E.U8 R171, desc[UR28][R2.64] ;  /* 0x0000001c02ab9981 */ /* 0x0000a2000c1e1100 */
[----:B------:R-:W-:Y:S01]  /*1e870*/  PRMT R169, RZ, 0x7610, R169 ;  /* 0x00007610ffa97816 */ /* 0x000fe200000000a9 */
[----:B0-----:R-:W-:-:S02]  /*1e880*/  @!P1 IMAD.MOV.U32 R2, RZ, RZ, R231 ;  /* 0x000000ffff029224 */ /* 0x001fc400078e00e7 */
[----:B----4-:R-:W-:Y:S01]  /*1e890*/  @!P1 IMAD.MOV.U32 R3, RZ, RZ, R232 ;  /* 0x000000ffff039224 */ /* 0x010fe200078e00e8 */
[----:B------:R-:W4:Y:S04]  /*1e8a0*/  LDL R231, [R1+0xa08] ;  /* 0x000a080001e77983 */ /* 0x000f280000100800 */
[----:B------:R0:W4:Y:S01]  /*1e8b0*/  @!P1 LDG.E.U8 R170, desc[UR28][R2.64] ;  /* 0x0000001c02aa9981 */ /* 0x000122000c1e1100 */
[----:B------:R-:W-:Y:S02]  /*1e8c0*/  PRMT R168, RZ, 0x7610, R168 ;  /* 0x00007610ffa87816 */ /* 0x000fe400000000a8 */
[----:B------:R-:W-:Y:S01]  /*1e8d0*/  PRMT R167, RZ, 0x7610, R167 ;  /* 0x00007610ffa77816 */ /* 0x000fe200000000a7 */
[----:B------:R-:W4:Y:S01]  /*1e8e0*/  LDL R232, [R1+0x9a8] ;  /* 0x0009a80001e87983 */ /* 0x000f220000100800 */
[----:B0-----:R-:W-:-:S02]  /*1e8f0*/  @!P1 IMAD.MOV.U32 R2, RZ, RZ, R144 ;  /* 0x000000ffff029224 */ /* 0x001fc400078e0090 */
[----:B------:R-:W-:Y:S01]  /*1e900*/  @!P1 IMAD.MOV.U32 R3, RZ, RZ, R229 ;  /* 0x000000ffff039224 */ /* 0x000fe200078e00e5 */
        /* <DEDUP_REMOVED lines=8> */
[----:B---3--:R-:W-:Y:S02]  /*1e990*/  @!P1 IMAD.MOV.U32 R2, RZ, RZ, R0 ;  /* 0x000000ffff029224 */ /* 0x008fe400078e0000 */
[----:B------:R-:W3:Y:S01]  /*1e9a0*/  LDL R0, [R1+0x9cc] ;  /* 0x0009cc0001007983 */ /* 0x000ee20000100800 */
[----:B--2---:R-:W-:-:S03]  /*1e9b0*/  @!P1 IMAD.MOV.U32 R3, RZ, RZ, R136 ;  /* 0x000000ffff039224 */ /* 0x004fc600078e0088 */
[----:B------:R-:W2:Y:S01]  /*1e9c0*/  LDL R136, [R1+0x9ac] ;  /* 0x0009ac0001887983 */ /* 0x000ea20000100800 */
[----:B------:R-:W-:-:S03]  /*1e9d0*/  PRMT R166, RZ, 0x7610, R166 ;  /* 0x00007610ffa67816 */ /* 0x000fc600000000a6 */
[----:B------:R4:W2:Y:S02]  /*1e9e0*/  @!P1 LDG.E.U8 R167, desc[UR28][R2.64] ;  /* 0x0000001c02a79981 */ /* 0x0008a4000c1e1100 */
[----:B----4-:R-:W-:Y:S02]  /*1e9f0*/  @!P1 IMAD.MOV.U32 R3, RZ, RZ, R231 ;  /* 0x000000ffff039224 */ /* 0x010fe400078e00e7 */
[----:B------:R-:W4:Y:S01]  /*1ea00*/  LDL R231, [R1+0x988] ;  /* 0x0009880001e77983 */ /* 0x000f220000100800 */
[----:B------:R-:W-:Y:S01]  /*1ea10*/  PRMT R165, RZ, 0x7610, R165 ;  /* 0x00007610ffa57816 */ /* 0x000fe200000000a5 */
[----:B------:R-:W-:Y:S02]  /*1ea20*/  @!P1 IMAD.MOV.U32 R2, RZ, RZ, R144 ;  /* 0x000000ffff029224 */ /* 0x000fe400078e0090 */
[----:B------:R-:W4:Y:S04]  /*1ea30*/  LDL R144, [R1+0x98c] ;  /* 0x00098c0001907983 */ /* 0x000f280000100800 */
[----:B------:R0:W4:Y:S02]  /*1ea40*/  @!P1 LDG.E.U8 R166, desc[UR28][R2.64] ;  /* 0x0000001c02a69981 */ /* 0x000124000c1e1100 */
        /* <DEDUP_REMOVED lines=8> */
[----:B------:R-:W-:-:S02]  /*1ead0*/  @!P1 IMAD.MOV.U32 R3, RZ, RZ, R228 ;  /* 0x000000ffff039224 */ /* 0x000fc400078e00e4 */
[----:B------:R-:W-:Y:S01]  /*1eae0*/  STS.U8 [R156+UR24+0x3c00], R233 ;  /* 0x003c00e99c007988 */ /* 0x000fe20008000018 */
[----:B------:R-:W-:-:S03]  /*1eaf0*/  PRMT R163, RZ, 0x7610, R163 ;  /* 0x00007610ffa37816 */ /* 0x000fc600000000a3 */
[----:B------:R-:W-:Y:S04]  /*1eb00*/  STS.U8 [R156+UR24+0x3e00], R235 ;  /* 0x003e00eb9c007988 */ /* 0x000fe80008000018 */
[----:B------:R-:W-:Y:S04]  /*1eb10*/  STS.U8 [R156+UR24+0x4000], R236 ;  /* 0x004000ec9c007988 */ /* 0x000fe80008000018 */
[----:B------:R-:W-:Y:S04]  /*1eb20*/  STS.U8 [R156+UR24+0x4200], R237 ;  /* 0x004200ed9c007988 */ /* 0x000fe80008000018 */
[----:B------:R2:W3:Y:S04]  /*1eb30*/  @!P1 LDG.E.U8 R164, desc[UR28][R2.64] ;  /* 0x0000001c02a49981 */ /* 0x0004e8000c1e1100 */
[----:B------:R-:W-:Y:S04]  /*1eb40*/  STS.U8 [R156+UR24+0x4400], R239 ;  /* 0x004400ef9c007988 */ /* 0x000fe80008000018 */
[----:B------:R-:W-:Y:S01]  /*1eb50*/  STS.U8 [R156+UR24+0x4600], R240 ;  /* 0x004600f09c007988 */ /* 0x000fe20008000018 */
[----:B--2---:R-:W-:-:S02]  /*1eb60*/  @!P1 IMAD.MOV.U32 R2, RZ, RZ, R136 ;  /* 0x000000ffff029224 */ /* 0x004fc400078e0088 */
[----:B------:R-:W-:Y:S01]  /*1eb70*/  @!P1 IMAD.MOV.U32 R3, RZ, RZ, R232 ;  /* 0x000000ffff039224 */ /* 0x000fe200078e00e8 */
[----:B------:R-:W2:Y:S01]  /*1eb80*/  LDL R228, [R1+0x948] ;  /* 0x0009480001e47983 */ /* 0x000ea20000100800 */
[----:B------:R-:W-:-:S03]  /*1eb90*/  PRMT R162, RZ, 0x7610, R162 ;  /* 0x00007610ffa27816 */ /* 0x000fc600000000a2 */
[----:B------:R-:W-:Y:S04]  /*1eba0*/  STS.U8 [R156+UR24+0x4800], R241 ;  /* 0x004800f19c007988 */ /* 0x000fe80008000018 */
[----:B------:R-:W-:Y:S04]  /*1ebb0*/  STS.U8 [R156+UR24+0x4a00], R243 ;  /* 0x004a00f39c007988 */ /* 0x000fe80008000018 */
[----:B------:R-:W-:Y:S04]  /*1ebc0*/  STS.U8 [R156+UR24+0x4c00], R244 ;  /* 0x004c00f49c007988 */ /* 0x000fe80008000018 */
[----:B------:R-:W-:Y:S04]  /*1ebd0*/  STS.U8 [R156+UR24+0x4e00], R245 ;  /* 0x004e00f59c007988 */ /* 0x000fe80008000018 */
[----:B------:R4:W2:Y:S04]  /*1ebe0*/  @!P1 LDG.E.U8 R163, desc[UR28][R2.64] ;  /* 0x0000001c02a39981 */ /* 0x0008a8000c1e1100 */
[----:B------:R-:W-:Y:S04]  /*1ebf0*/  STS.U8 [R156+UR24+0x5000], R247 ;  /* 0x005000f79c007988 */ /* 0x000fe80008000018 */
[----:B------:R-:W-:Y:S01]  /*1ec00*/  STS.U8 [R156+UR24+0x5200], R248 ;  /* 0x005200f89c007988 */ /* 0x000fe20008000018 */
[----:B----4-:R-:W-:-:S02]  /*1ec10*/  @!P1 IMAD.MOV.U32 R2, RZ, RZ, R144 ;  /* 0x000000ffff029224 */ /* 0x010fc400078e0090 */
[----:B------:R-:W-:Y:S01]  /*1ec20*/  @!P1 IMAD.MOV.U32 R3, RZ, RZ, R231 ;  /* 0x000000ffff039224 */ /* 0x000fe200078e00e7 */
[----:B------:R-:W4:Y:S04]  /*1ec30*/  LDL R136, [R1+0x92c] ;  /* 0x00092c0001887983 */ /* 0x000f280000100800 */
[----:B------:R-:W4:Y:S04]  /*1ec40*/  LDL R144, [R1+0x928] ;  /* 0x0009280001907983 */ /* 0x000f280000100800 */
[----:B------:R-:W-:Y:S04]  /*1ec50*/  STS.U8 [R156+UR24+0x5400], R249 ;  /* 0x005400f99c007988 */ /* 0x000fe80008000018 */
[----:B------:R-:W-:Y:S04]  /*1ec60*/  STS.U8 [R156+UR24+0x5600], R251 ;  /* 0x005600fb9c007988 */ /* 0x000fe80008000018 */
[----:B------:R-:W-:Y:S04]  /*1ec70*/  STS.U8 [R156+UR24+0x5800], R252 ;  /* 0x005800fc9c007988 */ /* 0x000fe80008000018 */
[----:B------:R0:W4:Y:S04]  /*1ec80*/  @!P1 LDG.E.U8 R162, desc[UR28][R2.64] ;  /* 0x0000001c02a29981 */ /* 0x000128000c1e1100 */
[----:B------:R1:W-:Y:S01]  /*1ec90*/  STS.U8 [R156+UR24+0x5a00], R61 ;  /* 0x005a003d9c007988 */ /* 0x0003e20008000018 */
[----:B------:R-:W-:Y:S01]  /*1eca0*/  PRMT R161, RZ, 0x7610, R161 ;  /* 0x00007610ffa17816 */ /* 0x000fe200000000a1 */
[----:B0-----:R-:W-:-:S02]  /*1ecb0*/  @!P1 IMAD.MOV.U32 R2, RZ, RZ, R157 ;  /* 0x000000ffff029224 */ /* 0x001fc400078e009d */
[----:B-1----:R-:W4:Y:S04]  /*1ecc0*/  LDL.LU R61, [R1+0x12a8] ;  /* 0x0012a800013d7983 */ /* 0x002f280000300800 */
[----:B------:R-:W4:Y:S01]  /*1ecd0*/  LDL R157, [R1+0x90c] ;  /* 0x00090c00019d7983 */ /* 0x000f220000100800 */
[----:B------:R-:W-:-:S03]  /*1ece0*/  @!P1 IMAD.MOV.U32 R3, RZ, RZ, R229 ;  /* 0x000000ffff039224 */ /* 0x000fc600078e00e5 */
[----:B------:R-:W4:Y:S04]  /*1ecf0*/  LDL R231, [R1+0x908] ;  /* 0x0009080001e77983 */ /* 0x000f280000100800 */
[----:B------:R3:W4:Y:S04]  /*1ed00*/  @!P1 LDG.E.U8 R161, desc[UR28][R2.64] ;  /* 0x0000001c02a19981 */ /* 0x000728000c1e1100 */
[----:B------:R0:W-:Y:S04]  /*1ed10*/  STS.U8 [R156+UR24+0x5c00], R58 ;  /* 0x005c003a9c007988 */ /* 0x0001e80008000018 */
[----:B0-----:R-:W4:Y:S01]  /*1ed20*/  LDL.LU R58, [R1+0x12a4] ;  /* 0x0012a400013a7983 */ /* 0x001f220000300800 */
[----:B------:R-:W-:-:S03]  /*1ed30*/  PRMT R160, RZ, 0x7610, R160 ;  /* 0x00007610ffa07816 */ /* 0x000fc600000000a0 */
[----:B------:R-:W4:Y:S01]  /*1ed40*/  LDL R229, [R1+0x8e8] ;  /* 0x0008e80001e57983 */ /* 0x000f220000100800 */
[----:B---3--:R-:W-:-:S03]  /*1ed50*/  @!P1 IMAD.MOV.U32 R2, RZ, RZ, R0 ;  /* 0x000000ffff029224 */ /* 0x008fc600078e0000 */
[----:B------:R-:W3:Y:S04]  /*1ed60*/  LDL R0, [R1+0x8ec] ;  /* 0x0008ec0001007983 */ /* 0x000ee80000100800 */
[----:B------:R0:W-:Y:S01]  /*1ed70*/  STS.U8 [R156+UR24+0x5e00], R128 ;  /* 0x005e00809c007988 */ /* 0x0001e20008000018 */
[----:B------:R-:W-:-:S03]  /*1ed80*/  PRMT R159, RZ, 0x7610, R159 ;  /* 0x00007610ff9f7816 */ /* 0x000fc6000000009f */
[----:B------:R1:W-:Y:S04]  /*1ed90*/  STS.U8 [R156+UR24+0x6000], R125 ;  /* 0x0060007d9c007988 */ /* 0x0003e80008000018 */
[----:B0-----:R-:W3:Y:S01]  /*1eda0*/  LDL.LU R128, [R1+0x8c8] ;  /* 0x0008c80001807983 */ /* 0x001ee20000300800 */
[----:B--2---:R-:W-:-:S03]  /*1edb0*/  @!P1 IMAD.MOV.U32 R3, RZ, RZ, R228 ;  /* 0x000000ffff039224 */ /* 0x004fc600078e00e4 */
[----:B------:R-:W2:Y:S04]  /*1edc0*/  LDL R228, [R1+0x8cc] ;  /* 0x0008cc0001e47983 */ /* 0x000ea80000100800 */
[----:B------:R4:W2:Y:S04]  /*1edd0*/  @!P1 LDG.E.U8 R160, desc[UR28][R2.64] ;  /* 0x0000001c02a09981 */ /* 0x0008a8000c1e1100 */
[----:B-1----:R-:W2:Y:S01]  /*1ede0*/  LDL.LU R125, [R1+0x8ac] ;  /* 0x0008ac00017d7983 */ /* 0x002ea20000300800 */
[----:B------:R-:W-:-:S03]  /*1edf0*/  PRMT R158, RZ, 0x7610, R158 ;  /* 0x00007610ff9e7816 */ /* 0x000fc6000000009e */
[----:B------:R0:W-:Y:S01]  /*1ee00*/  STS.U8 [R156+UR24+0x6200], R141 ;  /* 0x0062008d9c007988 */ /* 0x0001e20008000018 */
[----:B----4-:R-:W-:-:S03]  /*1ee10*/  @!P1 IMAD.MOV.U32 R2, RZ, RZ, R136 ;  /* 0x000000ffff029224 */ /* 0x010fc600078e0088 */
[----:B------:R-:W4:Y:S01]  /*1ee20*/  LDL.LU R136, [R1+0x8a8] ;  /* 0x0008a80001887983 */ /* 0x000f220000300800 */
[----:B------:R-:W-:-:S03]  /*1ee30*/  @!P1 IMAD.MOV.U32 R3, RZ, RZ, R144 ;  /* 0x000000ffff039224 */ /* 0x000fc600078e0090 */
[----:B------:R-:W4:Y:S04]  /*1ee40*/  LDL.LU R144, [R1+0x888] ;  /* 0x0008880001907983 */ /* 0x000f280000300800 */
[----:B------:R1:W4:Y:S04]  /*1ee50*/  @!P1 LDG.E.U8 R159, desc[UR28][R2.64] ;  /* 0x0000001c029f9981 */ /* 0x000328000c1e1100 */
[----:B------:R3:W-:Y:S01]  /*1ee60*/  STS.U8 [R156+UR24+0x6400], R149 ;  /* 0x006400959c007988 */ /* 0x0007e20008000018 */
[----:B-1----:R-:W-:Y:S02]  /*1ee70*/  @!P1 IMAD.MOV.U32 R2, RZ, RZ, R157 ;  /* 0x000000ffff029224 */ /* 0x002fe400078e009d */
[----:B------:R-:W-:-:S02]  /*1ee80*/  IMAD.MOV.U32 R157, RZ, RZ, R133 ;  /* 0x000000ffff9d7224 */ /* 0x000fc400078e0085 */
[----:B------:R-:W4:Y:S01]  /*1ee90*/  LDL.LU R133, [R1+0x88c] ;  /* 0x00088c0001857983 */ /* 0x000f220000300800 */
[----:B------:R-:W-:-:S03]  /*1eea0*/  @!P1 IMAD.MOV.U32 R3, RZ, RZ, R231 ;  /* 0x000000ffff039224 */ /* 0x000fc600078e00e7 */
[----:B0-----:R-:W4:Y:S04]  /*1eeb0*/  LDL.LU R141, [R1+0x86c] ;  /* 0x00086c00018d7983 */ /* 0x001f280000300800 */
[----:B------:R-:W4:Y:S04]  /*1eec0*/  LDL R239, [R1+0x868] ;  /* 0x0008680001ef7983 */ /* 0x000f280000100800 */
[----:B------:R3:W4:Y:S04]  /*1eed0*/  @!P1 LDG.E.U8 R158, desc[UR28][R2.64] ;  /* 0x0000001c029e9981 */ /* 0x000728000c1e1100 */
[----:B------:R-:W4:Y:S04]  /*1eee0*/  LDL R237, [R1+0x848] ;  /* 0x0008480001ed7983 */ /* 0x000f280000100800 */
[----:B------:R-:W4:Y:S01]  /*1eef0*/  LDL R231, [R1+0x828] ;  /* 0x0008280001e77983 */ /* 0x000f220000100800 */
[----:B---3--:R-:W-:-:S03]  /*1ef00*/  @!P1 IMAD.MOV.U32 R2, RZ, RZ, R0 ;  /* 0x000000ffff029224 */ /* 0x008fc600078e0000 */
[----:B------:R-:W3:Y:S04]  /*1ef10*/  LDL R0, [R1+0x82c] ;  /* 0x00082c0001007983 */ /* 0x000ee80000100800 */
[----:B------:R-:W3:Y:S01]  /*1ef20*/  LDL.LU R149, [R1+0x84c] ;  /* 0x00084c0001957983 */ /* 0x000ee20000300800 */
[----:B------:R-:W-:Y:S01]  /*1ef30*/  PRMT R154, RZ, 0x7610, R154 ;  /* 0x00007610ff9a7816 */ /* 0x000fe2000000009a */
[----:B------:R-:W-:Y:S01]  /*1ef40*/  @!P1 IMAD.MOV.U32 R3, RZ, RZ, R229 ;  /* 0x000000ffff039224 */ /* 0x000fe200078e00e5 */
[----:B------:R-:W-:Y:S01]  /*1ef50*/  PRMT R153, RZ, 0x7610, R153 ;  /* 0x00007610ff997816 */ /* 0x000fe20000000099 */
[----:B------:R-:W3:Y:S04]  /*1ef60*/  LDL R236, [R1+0x808] ;  /* 0x0008080001ec7983 */ /* 0x000ee80000100800 */
[----:B------:R0:W3:Y:S01]  /*1ef70*/  @!P1 LDG.E.U8 R154, desc[UR28][R2.64] ;  /* 0x0000001c029a9981 */ /* 0x0000e2000c1e1100 */
[----:B------:R-:W-:-:S02]  /*1ef80*/  PRMT R152, RZ, 0x7610, R152 ;  /* 0x00007610ff987816 */ /* 0x000fc40000000098 */
[----:B------:R-:W-:Y:S01]  /*1ef90*/  PRMT R22, RZ, 0x7610, R22 ;  /* 0x00007610ff167816 */ /* 0x000fe20000000016 */
[----:B------:R-:W3:Y:S01]  /*1efa0*/  LDL R235, [R1+0x80c] ;  /* 0x00080c0001eb7983 */ /* 0x000ee20000100800 */
[----:B0-----:R-:W-:Y:S02]  /*1efb0*/  @!P1 IMAD.MOV.U32 R3, RZ, RZ, R128 ;  /* 0x000000ffff039224 */ /* 0x001fe400078e0080 */
[----:B--2---:R-:W-:-:S05]  /*1efc0*/  @!P1 IMAD.MOV.U32 R2, RZ, RZ, R228 ;  /* 0x000000ffff029224 */ /* 0x004fca00078e00e4 */
[----:B------:R0:W2:Y:S02]  /*1efd0*/  @!P1 LDG.E.U8 R153, desc[UR28][R2.64] ;  /* 0x0000001c02999981 */ /* 0x0000a4000c1e1100 */
[----:B0-----:R-:W-:Y:S02]  /*1efe0*/  @!P1 IMAD.MOV.U32 R2, RZ, RZ, R125 ;  /* 0x000000ffff029224 */ /* 0x001fe400078e007d */
[----:B------:R0:W-:Y:S01]  /*1eff0*/  STS.U8 [R156+UR24+0x6600], R59 ;  /* 0x0066003b9c007988 */ /* 0x0001e20008000018 */
[----:B------:R-:W-:Y:S01]  /*1f000*/  PRMT R21, RZ, 0x7610, R21 ;  /* 0x00007610ff157816 */ /* 0x000fe20000000015 */
[----:B----4-:R-:W-:Y:S02]  /*1f010*/  @!P1 IMAD.MOV.U32 R3, RZ, RZ, R136 ;  /* 0x000000ffff039224 */ /* 0x010fe400078e0088 */
[----:B0-----:R-:W4:Y:S04]  /*1f020*/  LDL.LU R59, [R1+0x12a0] ;  /* 0x0012a000013b7983 */ /* 0x001f280000300800 */
[----:B------:R0:W2:Y:S04]  /*1f030*/  @!P1 LDG.E.U8 R152, desc[UR28][R2.64] ;  /* 0x0000001c02989981 */ /* 0x0000a8000c1e1100 */
[----:B------:R-:W4:Y:S04]  /*1f040*/  LDL R229, [R1+0x7e8] ;  /* 0x0007e80001e57983 */ /* 0x000f280000100800 */
[----:B------:R-:W2:Y:S01]  /*1f050*/  LDL R228, [R1+0x7ec] ;  /* 0x0007ec0001e47983 */ /* 0x000ea20000100800 */
[----:B0-----:R-:W-:-:S03]  /*1f060*/  @!P1 IMAD.MOV.U32 R3, RZ, RZ, R144 ;  /* 0x000000ffff039224 */ /* 0x001fc600078e0090 */
[----:B------:R0:W-:Y:S01]  /*1f070*/  STS.U8 [R156+UR24+0x6800], R56 ;  /* 0x006800389c007988 */ /* 0x0001e20008000018 */
[----:B------:R-:W-:-:S03]  /*1f080*/  PRMT R20, RZ, 0x7610, R20 ;  /* 0x00007610ff147816 */ /* 0x000fc60000000014 */
[----:B------:R1:W-:Y:S04]  /*1f090*/  STS.U8 [R156+UR24+0x6a00], R57 ;  /* 0x006a00399c007988 */ /* 0x0003e80008000018 */
[----:B0-----:R-:W2:Y:S04]  /*1f0a0*/  LDL.LU R56, [R1+0x129c] ;  /* 0x00129c0001387983 */ /* 0x001ea80000300800 */
[----:B------:R-:W2:Y:S04]  /*1f0b0*/  LDL R232, [R1+0x7cc] ;  /* 0x0007cc0001e87983 */ /* 0x000ea80000100800 */
[----:B-1----:R-:W2:Y:S04]  /*1f0c0*/  LDL.LU R57, [R1+0x1298] ;  /* 0x0012980001397983 */ /* 0x002ea80000300800 */
[----:B------:R-:W2:Y:S01]  /*1f0d0*/  LDL R233, [R1+0x7c8] ;  /* 0x0007c80001e97983 */ /* 0x000ea20000100800 */
[----:B------:R-:W-:-:S05]  /*1f0e0*/  @!P1 IMAD.MOV.U32 R2, RZ, RZ, R133 ;  /* 0x000000ffff029224 */ /* 0x000fca00078e0085 */
[----:B------:R0:W2:Y:S02]  /*1f0f0*/  @!P1 LDG.E.U8 R22, desc[UR28][R2.64] ;  /* 0x0000001c02169981 */ /* 0x0000a4000c1e1100 */
[----:B0-----:R-:W-:Y:S02]  /*1f100*/  @!P1 IMAD.MOV.U32 R2, RZ, RZ, R141 ;  /* 0x000000ffff029224 */ /* 0x001fe400078e008d */
[----:B------:R-:W-:-:S05]  /*1f110*/  @!P1 IMAD.MOV.U32 R3, RZ, RZ, R239 ;  /* 0x000000ffff039224 */ /* 0x000fca00078e00ef */
[----:B------:R0:W2:Y:S04]  /*1f120*/  @!P1 LDG.E.U8 R21, desc[UR28][R2.64] ;  /* 0x0000001c02159981 */ /* 0x0000a8000c1e1100 */
[----:B------:R1:W-:Y:S01]  /*1f130*/  STS.U8 [R156+UR24+0x6c00], R54 ;  /* 0x006c00369c007988 */ /* 0x0003e20008000018 */
[----:B0-----:R-:W-:-:S03]  /*1f140*/  @!P1 IMAD.MOV.U32 R3, RZ, RZ, R237 ;  /* 0x000000ffff039224 */ /* 0x001fc600078e00ed */
[----:B------:R0:W-:Y:S04]  /*1f150*/  STS.U8 [R156+UR24+0x6e00], R55 ;  /* 0x006e00379c007988 */ /* 0x0001e80008000018 */
[----:B-1----:R-:W2:Y:S04]  /*1f160*/  LDL.LU R54, [R1+0x1294] ;  /* 0x0012940001367983 */ /* 0x002ea80000300800 */
[----:B0-----:R-:W2:Y:S01]  /*1f170*/  LDL.LU R55, [R1+0x1290] ;  /* 0x0012900001377983 */ /* 0x001ea20000300800 */
[----:B---3--:R-:W-:-:S05]  /*1f180*/  @!P1 IMAD.MOV.U32 R2, RZ, RZ, R149 ;  /* 0x000000ffff029224 */ /* 0x008fca00078e0095 */
[----:B------:R0:W3:Y:S02]  /*1f190*/  @!P1 LDG.E.U8 R20, desc[UR28][R2.64] ;  /* 0x0000001c02149981 */ /* 0x0000e4000c1e1100 */
[----:B0-----:R-:W-:Y:S02]  /*1f1a0*/  @!P1 IMAD.MOV.U32 R2, RZ, RZ, R0 ;  /* 0x000000ffff029224 */ /* 0x001fe400078e0000 */
[----:B------:R-:W3:Y:S01]  /*1f1b0*/  LDL R0, [R1+0x7ac] ;  /* 0x0007ac0001007983 */ /* 0x000ee20000100800 */
[----:B------:R-:W-:Y:S01]  /*1f1c0*/  PRMT R19, RZ, 0x7610, R19 ;  /* 0x00007610ff137816 */ /* 0x000fe20000000013 */
[----:B------:R-:W-:Y:S01]  /*1f1d0*/  @!P1 IMAD.MOV.U32 R3, RZ, RZ, R231 ;  /* 0x000000ffff039224 */ /* 0x000fe200078e00e7 */
[----:B------:R-:W-:Y:S01]  /*1f1e0*/  PRMT R18, RZ, 0x7610, R18 ;  /* 0x00007610ff127816 */ /* 0x000fe20000000012 */
[----:B------:R-:W3:Y:S04]  /*1f1f0*/  LDL R231, [R1+0x7a8] ;  /* 0x0007a80001e77983 */ /* 0x000ee80000100800 */
[----:B------:R0:W3:Y:S01]  /*1f200*/  @!P1 LDG.E.U8 R19, desc[UR28][R2.64] ;  /* 0x0000001c02139981 */ /* 0x0000e2000c1e1100 */
[----:B------:R-:W-:-:S03]  /*1f210*/  PRMT R17, RZ, 0x7610, R17 ;  /* 0x00007610ff117816 */ /* 0x000fc60000000011 */
[----:B------:R1:W-:Y:S01]  /*1f220*/  STS.U8 [R156+UR24+0x7000], R52 ;  /* 0x007000349c007988 */ /* 0x0003e20008000018 */
[----:B0-----:R-:W-:Y:S02]  /*1f230*/  @!P1 IMAD.MOV.U32 R2, RZ, RZ, R235 ;  /* 0x000000ffff029224 */ /* 0x001fe400078e00eb */
[----:B------:R-:W-:Y:S01]  /*1f240*/  @!P1 IMAD.MOV.U32 R3, RZ, RZ, R236 ;  /* 0x000000ffff039224 */ /* 0x000fe200078e00ec */
[----:B------:R0:W-:Y:S04]  /*1f250*/  STS.U8 [R156+UR24+0x7200], R53 ;  /* 0x007200359c007988 */ /* 0x0001e80008000018 */
[----:B-1----:R-:W3:Y:S04]  /*1f260*/  LDL.LU R52, [R1+0x128c] ;  /* 0x00128c0001347983 */ /* 0x002ee80000300800 */
[----:B------:R4:W3:Y:S04]  /*1f270*/  @!P1 LDG.E.U8 R18, desc[UR28][R2.64] ;  /* 0x0000001c02129981 */ /* 0x0008e8000c1e1100 */
[----:B0-----:R-:W3:Y:S01]  /*1f280*/  LDL.LU R53, [R1+0x1288] ;  /* 0x0012880001357983 */ /* 0x001ee20000300800 */
[----:B------:R-:W-:-:S03]  /*1f290*/  PRMT R16, RZ, 0x7610, R16 ;  /* 0x00007610ff107816 */ /* 0x000fc60000000010 */
[----:B------:R0:W-:Y:S04]  /*1f2a0*/  STS.U8 [R156+UR24+0x7400], R50 ;  /* 0x007400329c007988 */ /* 0x0001e80008000018 */
[----:B------:R1:W-:Y:S01]  /*1f2b0*/  STS.U8 [R156+UR24+0x7600], R51 ;  /* 0x007600339c007988 */ /* 0x0003e20008000018 */
[----:B----4-:R-:W-:-:S03]  /*1f2c0*/  @!P1 IMAD.MOV.U32 R3, RZ, RZ, R229 ;  /* 0x000000ffff039224 */ /* 0x010fc600078e00e5 */
[----:B------:R-:W4:Y:S01]  /*1f2d0*/  LDL R229, [R1+0x788] ;  /* 0x0007880001e57983 */ /* 0x000f220000100800 */
[----:B--2---:R-:W-:-:S03]  /*1f2e0*/  @!P1 IMAD.MOV.U32 R2, RZ, RZ, R228 ;  /* 0x000000ffff029224 */ /* 0x004fc600078e00e4 */
[----:B------:R-:W2:Y:S04]  /*1f2f0*/  LDL R228, [R1+0x78c] ;  /* 0x00078c0001e47983 */ /* 0x000ea80000100800 */
[----:B------:R1:W2:Y:S04]  /*1f300*/  @!P1 LDG.E.U8 R17, desc[UR28][R2.64] ;  /* 0x0000001c02119981 */ /* 0x0002a8000c1e1100 */
[----:B0-----:R-:W2:Y:S04]  /*1f310*/  LDL.LU R50, [R1+0x1284] ;  /* 0x0012840001327983 */ /* 0x001ea80000300800 */
[----:B------:R-:W2:Y:S01]  /*1f320*/  LDL R236, [R1+0x768] ;  /* 0x0007680001ec7983 */ /* 0x000ea20000100800 */
[----:B-1----:R-:W-:-:S03]  /*1f330*/  @!P1 IMAD.MOV.U32 R2, RZ, RZ, R232 ;  /* 0x000000ffff029224 */ /* 0x002fc600078e00e8 */
[----:B------:R-:W2:Y:S04]  /*1f340*/  LDL R235, [R1+0x76c] ;  /* 0x00076c0001eb7983 */ /* 0x000ea80000100800 */
[----:B------:R-:W2:Y:S01]  /*1f350*/  LDL.LU R51, [R1+0x1280] ;  /* 0x0012800001337983 */ /* 0x000ea20000300800 */
[----:B------:R-:W-:Y:S01]  /*1f360*/  @!P1 IMAD.MOV.U32 R3, RZ, RZ, R233 ;  /* 0x000000ffff039224 */ /* 0x000fe200078e00e9 */
[----:B------:R-:W-:Y:S02]  /*1f370*/  PRMT R15, RZ, 0x7610, R15 ;  /* 0x00007610ff0f7816 */ /* 0x000fe4000000000f */
[----:B------:R-:W2:Y:S04]  /*1f380*/  LDL R233, [R1+0x748] ;  /* 0x0007480001e97983 */ /* 0x000ea80000100800 */
[----:B------:R3:W2:Y:S01]  /*1f390*/  @!P1 LDG.E.U8 R16, desc[UR28][R2.64] ;  /* 0x0000001c02109981 */ /* 0x0006a2000c1e1100 */
[----:B------:R-:W-:-:S03]  /*1f3a0*/  PRMT R14, RZ, 0x7610, R14 ;  /* 0x00007610ff0e7816 */ /* 0x000fc6000000000e */
[----:B------:R-:W2:Y:S01]  /*1f3b0*/  LDL R232, [R1+0x728] ;  /* 0x0007280001e87983 */ /* 0x000ea20000100800 */
[----:B---3--:R-:W-:-:S03]  /*1f3c0*/  @!P1 IMAD.MOV.U32 R2, RZ, RZ, R0 ;  /* 0x000000ffff029224 */ /* 0x008fc600078e0000 */
[----:B------:R-:W3:Y:S01]  /*1f3d0*/  LDL R0, [R1+0x74c] ;  /* 0x00074c0001007983 */ /* 0x000ee20000100800 */
[----:B------:R-:W-:-:S03]  /*1f3e0*/  @!P1 IMAD.MOV.U32 R3, RZ, RZ, R231 ;  /* 0x000000ffff039224 */ /* 0x000fc600078e00e7 */
[----:B------:R-:W3:Y:S04]  /*1f3f0*/  LDL R231, [R1+0x72c] ;  /* 0x00072c0001e77983 */ /* 0x000ee80000100800 */
[----:B------:R4:W3:Y:S01]  /*1f400*/  @!P1 LDG.E.U8 R15, desc[UR28][R2.64] ;  /* 0x0000001c020f9981 */ /* 0x0008e2000c1e1100 */
[----:B------:R-:W-:-:S03]  /*1f410*/  PRMT R13, RZ, 0x7610, R13 ;  /* 0x00007610ff0d7816 */ /* 0x000fc6000000000d */
[----:B------:R0:W-:Y:S04]  /*1f420*/  STS.U8 [R156+UR24+0x7800], R48 ;  /* 0x007800309c007988 */ /* 0x0001e80008000018 */
[----:B------:R1:W-:Y:S04]  /*1f430*/  STS.U8 [R156+UR24+0x7a00], R49 ;  /* 0x007a00319c007988 */ /* 0x0003e80008000018 */
[----:B0-----:R-:W3:Y:S04]  /*1f440*/  LDL.LU R48, [R1+0x127c] ;  /* 0x00127c0001307983 */ /* 0x001ee80000300800 */
[----:B------:R0:W-:Y:S04]  /*1f450*/  STS.U8 [R156+UR24+0x7c00], R46 ;  /* 0x007c002e9c007988 */ /* 0x0001e80008000018 */
[----:B------:R0:W-:Y:S01]  /*1f460*/  STS.U8 [R156+UR24+0x7e00], R201 ;  /* 0x007e00c99c007988 */ /* 0x0001e20008000018 */
[----:B----4-:R-:W-:-:S03]  /*1f470*/  @!P1 IMAD.MOV.U32 R3, RZ, RZ, R229 ;  /* 0x000000ffff039224 */ /* 0x010fc600078e00e5 */
[----:B------:R-:W4:Y:S01]  /*1f480*/  LDL R229, [R1+0x708] ;  /* 0x0007080001e57983 */ /* 0x000f220000100800 */
[----:B--2---:R-:W-:-:S03]  /*1f490*/  @!P1 IMAD.MOV.U32 R2, RZ, RZ, R228 ;  /* 0x000000ffff029224 */ /* 0x004fc600078e00e4 */
[----:B------:R-:W2:Y:S04]  /*1f4a0*/  LDL R228, [R1+0x70c] ;  /* 0x00070c0001e47983 */ /* 0x000ea80000100800 */
[----:B------:R0:W4:Y:S04]  /*1f4b0*/  @!P1 LDG.E.U8 R14, desc[UR28][R2.64] ;  /* 0x0000001c020e9981 */ /* 0x000128000c1e1100 */
[----:B-1----:R-:W4:Y:S04]  /*1f4c0*/  LDL.LU R49, [R1+0x1278] ;  /* 0x0012780001317983 */ /* 0x002f280000300800 */
[----:B0-----:R-:W4:Y:S01]  /*1f4d0*/  LDL.LU R46, [R1+0x1274] ;  /* 0x00127400012e7983 */ /* 0x001f220000300800 */
[----:B------:R-:W-:-:S02]  /*1f4e0*/  @!P1 IMAD.MOV.U32 R3, RZ, RZ, R236 ;  /* 0x000000ffff039224 */ /* 0x000fc400078e00ec */
[----:B------:R-:W-:Y:S01]  /*1f4f0*/  @!P1 IMAD.MOV.U32 R2, RZ, RZ, R235 ;  /* 0x000000ffff029224 */ /* 0x000fe200078e00eb */
[----:B------:R-:W4:Y:S04]  /*1f500*/  LDL R156, [R1+0x5cc] ;  /* 0x0005cc00019c7983 */ /* 0x000f280000100800 */
[----:B------:R3:W4:Y:S02]  /*1f510*/  @!P1 LDG.E.U8 R13, desc[UR28][R2.64] ;  /* 0x0000001c020d9981 */ /* 0x000724000c1e1100 */
[----:B---3--:R-:W-:Y:S02]  /*1f520*/  @!P1 IMAD.MOV.U32 R2, RZ, RZ, R0 ;  /* 0x000000ffff029224 */ /* 0x008fe400078e0000 */
[----:B------:R-:W3:Y:S01]  /*1f530*/  LDL R0, [R1+0x5d0] ;  /* 0x0005d00001007983 */ /* 0x000ee20000100800 */
[----:B------:R-:W0:Y:S01]  /*1f540*/  S2R R201, SR_TID.X ;  /* 0x0000000000c97919 */ /* 0x000e220000002100 */
[----:B------:R-:W-:Y:S01]  /*1f550*/  PRMT R12, RZ, 0x7610, R12 ;  /* 0x00007610ff0c7816 */ /* 0x000fe2000000000c */
[----:B------:R-:W-:Y:S01]  /*1f560*/  @!P1 IMAD.MOV.U32 R3, RZ, RZ, R233 ;  /* 0x000000ffff039224 */ /* 0x000fe200078e00e9 */
[----:B------:R-:W-:-:S04]  /*1f570*/  PRMT R11, RZ, 0x7610, R11 ;  /* 0x00007610ff0b7816 */ /* 0x000fc8000000000b */
[----:B------:R1:W3:Y:S01]  /*1f580*/  @!P1 LDG.E.U8 R12, desc[UR28][R2.64] ;  /* 0x0000001c020c9981 */ /* 0x0002e2000c1e1100 */
[----:B0-----:R-:W-:-:S04]  /*1f590*/  LOP3.LUT R201, R201, 0x7f, RZ, 0xc0, !PT ;  /* 0x0000007fc9c97812 */ /* 0x001fc800078ec0ff */
[----:B------:R-:W-:-:S05]  /*1f5a0*/  LOP3.LUT R201, R201, 0x10, RZ, 0x3c, !PT ;  /* 0x00000010c9c97812 */ /* 0x000fca00078e3cff */
[----:B------:R0:W-:Y:S04]  /*1f5b0*/  STS.U8 [R201+UR24+0x80], R47 ;  /* 0x0000802fc9007988 */ /* 0x0001e80008000018 */
[----:B0-----:R-:W3:Y:S04]  /*1f5c0*/  LDL.LU R47, [R1+0x1270] ;  /* 0x00127000012f7983 */ /* 0x001ee80000300800 */
[----:B------:R-:W3:Y:S04]  /*1f5d0*/  LDL R237, [R1+0x5ac] ;  /* 0x0005ac0001ed7983 */ /* 0x000ee80000100800 */
[----:B------:R-:W3:Y:S04]  /*1f5e0*/  LDL R236, [R1+0x5b0] ;  /* 0x0005b00001ec7983 */ /* 0x000ee80000100800 */
[----:B------:R-:W3:Y:S04]  /*1f5f0*/  LDL R235, [R1+0x58c] ;  /* 0x00058c0001eb7983 */ /* 0x000ee80000100800 */
[----:B------:R-:W3:Y:S01]  /*1f600*/  LDL R233, [R1+0x590] ;  /* 0x0005900001e97983 */ /* 0x000ee20000100800 */
[----:B-1----:R-:W-:-:S02]  /*1f610*/  @!P1 IMAD.MOV.U32 R2, RZ, RZ, R231 ;  /* 0x000000ffff029224 */ /* 0x002fc400078e00e7 */
[----:B------:R-:W-:Y:S01]  /*1f620*/  @!P1 IMAD.MOV.U32 R3, RZ, RZ, R232 ;  /* 0x000000ffff039224 */ /* 0x000fe200078e00e8 */
[----:B------:R-:W3:Y:S04]  /*1f630*/  LDL R231, [R1+0x570] ;  /* 0x0005700001e77983 */ /* 0x000ee80000100800 */
[----:B------:R-:W3:Y:S01]  /*1f640*/  LDL R232, [R1+0x56c] ;  /* 0x00056c0001e87983 */ /* 0x000ee20000100800 */
[----:B------:R-:W-:-:S03]  /*1f650*/  PRMT R10, RZ, 0x7610, R10 ;  /* 0x00007610ff0a7816 */ /* 0x000fc6000000000a */
[----:B------:R2:W3:Y:S04]  /*1f660*/  @!P1 LDG.E.U8 R11, desc[UR28][R2.64] ;  /* 0x0000001c020b9981 */ /* 0x0004e8000c1e1100 */
[----:B------:R0:W-:Y:S01]  /*1f670*/  STS.U8 [R201+UR24+0x280], R44 ;  /* 0x0002802cc9007988 */ /* 0x0001e20008000018 */
[----:B--2---:R-:W-:Y:S02]  /*1f680*/  @!P1 IMAD.MOV.U32 R2, RZ, RZ, R228 ;  /* 0x000000ffff029224 */ /* 0x004fe400078e00e4 */
[----:B----4-:R-:W-:Y:S01]  /*1f690*/  @!P1 IMAD.MOV.U32 R3, RZ, RZ, R229 ;  /* 0x000000ffff039224 */ /* 0x010fe200078e00e5 */
[----:B0-----:R-:W2:Y:S04]  /*1f6a0*/  LDL.LU R44, [R1+0x126c] ;  /* 0x00126c00012c7983 */ /* 0x001ea80000300800 */
[----:B------:R-:W4:Y:S04]  /*1f6b0*/  LDL R229, [R1+0x54c] ;  /* 0x00054c0001e57983 */ /* 0x000f280000100800 */
[----:B------:R-:W2:Y:S04]  /*1f6c0*/  LDL R228, [R1+0x550] ;  /* 0x0005500001e47983 */ /* 0x000ea80000100800 */
[----:B------:R0:W4:Y:S02]  /*1f6d0*/  @!P1 LDG.E.U8 R10, desc[UR28][R2.64] ;  /* 0x0000001c020a9981 */ /* 0x000124000c1e1100 */
[----:B0-----:R-:W-:-:S02]  /*1f6e0*/  @!P1 IMAD.MOV.U32 R3, RZ, RZ, R156 ;  /* 0x000000ffff039224 */ /* 0x001fc400078e009c */
[----:B------:R-:W4:Y:S01]  /*1f6f0*/  LDL R156, [R1+0x52c] ;  /* 0x00052c00019c7983 */ /* 0x000f220000100800 */
[----:B---3--:R-:W-:-:S03]  /*1f700*/  @!P1 IMAD.MOV.U32 R2, RZ, RZ, R0 ;  /* 0x000000ffff029224 */ /* 0x008fc600078e0000 */
[----:B------:R-:W3:Y:S01]  /*1f710*/  LDL R0, [R1+0x530] ;  /* 0x0005300001007983 */ /* 0x000ee20000100800 */
[----:B------:R-:W-:Y:S02]  /*1f720*/  PRMT R9, RZ, 0x7610, R9 ;  /* 0x00007610ff097816 */ /* 0x000fe40000000009 */
[----:B------:R-:W-:-:S04]  /*1f730*/  PRMT R8, RZ, 0x7610, R8 ;  /* 0x00007610ff087816 */ /* 0x000fc80000000008 */
[----:B------:R0:W3:Y:S01]  /*1f740*/  @!P1 LDG.E.U8 R9, desc[UR28][R2.64] ;  /* 0x0000001c02099981 */ /* 0x0000e2000c1e1100 */
[----:B------:R-:W-:Y:S02]  /*1f750*/  PRMT R7, RZ, 0x7610, R7 ;  /* 0x00007610ff077816 */ /* 0x000fe40000000007 */
[----:B------:R-:W-:Y:S02]  /*1f760*/  PRMT R6, RZ, 0x7610, R6 ;  /* 0x00007610ff067816 */ /* 0x000fe40000000006 */
[----:B------:R-:W-:Y:S01]  /*1f770*/  PRMT R5, RZ, 0x7610, R5 ;  /* 0x00007610ff057816 */ /* 0x000fe20000000005 */
[----:B------:R1:W-:Y:S04]  /*1f780*/  STS.U8 [R201+UR24+0x480], R45 ;  /* 0x0004802dc9007988 */ /* 0x0003e80008000018 */
[----:B------:R0:W-:Y:S04]  /*1f790*/  STS.U8 [R201+UR24+0x680], R42 ;  /* 0x0006802ac9007988 */ /* 0x0001e80008000018 */
[----:B------:R0:W-:Y:S04]  /*1f7a0*/  STS.U8 [R201+UR24+0x880], R43 ;  /* 0x0008802bc9007988 */ /* 0x0001e80008000018 */
[----:B-1----:R-:W3:Y:S04]  /*1f7b0*/  LDL.LU R45, [R1+0x1268] ;  /* 0x00126800012d7983 */ /* 0x002ee80000300800 */
[----:B0-----:R-:W3:Y:S04]  /*1f7c0*/  LDL.LU R42, [R1+0x1264] ;  /* 0x00126400012a7983 */ /* 0x001ee80000300800 */
[----:B------:R-:W3:Y:S01]  /*1f7d0*/  LDL.LU R43, [R1+0x1260] ;  /* 0x00126000012b7983 */ /* 0x000ee20000300800 */
[----:B------:R-:W-:-:S02]  /*1f7e0*/  @!P1 IMAD.MOV.U32 R3, RZ, RZ, R237 ;  /* 0x000000ffff039224 */ /* 0x000fc400078e00ed */
[----:B------:R-:W-:-:S05]  /*1f7f0*/  @!P1 IMAD.MOV.U32 R2, RZ, RZ, R236 ;  /* 0x000000ffff029224 */ /* 0x000fca00078e00ec */
[----:B------:R0:W3:Y:S02]  /*1f800*/  @!P1 LDG.E.U8 R8, desc[UR28][R2.64] ;  /* 0x0000001c02089981 */ /* 0x0000e4000c1e1100 */
[----:B0-----:R-:W-:Y:S02]  /*1f810*/  @!P1 IMAD.MOV.U32 R2, RZ, RZ, R233 ;  /* 0x000000ffff029224 */ /* 0x001fe400078e00e9 */
[----:B------:R-:W-:-:S05]  /*1f820*/  @!P1 IMAD.MOV.U32 R3, RZ, RZ, R235 ;  /* 0x000000ffff039224 */ /* 0x000fca00078e00eb */
[----:B------:R0:W3:Y:S02]  /*1f830*/  @!P1 LDG.E.U8 R7, desc[UR28][R2.64] ;  /* 0x0000001c02079981 */ /* 0x0000e4000c1e1100 */
[----:B0-----:R-:W-:Y:S02]  /*1f840*/  @!P1 IMAD.MOV.U32 R2, RZ, RZ, R231 ;  /* 0x000000ffff029224 */ /* 0x001fe400078e00e7 */
[----:B------:R-:W-:-:S05]  /*1f850*/  @!P1 IMAD.MOV.U32 R3, RZ, RZ, R232 ;  /* 0x000000ffff039224 */ /* 0x000fca00078e00e8 */
[----:B------:R2:W3:Y:S04]  /*1f860*/  @!P1 LDG.E.U8 R6, desc[UR28][R2.64] ;  /* 0x0000001c02069981 */ /* 0x0004e8000c1e1100 */
[----:B------:R0:W-:Y:S01]  /*1f870*/  STS.U8 [R201+UR24+0xa80], R40 ;  /* 0x000a8028c9007988 */ /* 0x0001e20008000018 */
[----:B--2---:R-:W-:Y:S02]  /*1f880*/  @!P1 IMAD.MOV.U32 R2, RZ, RZ, R228 ;  /* 0x000000ffff029224 */ /* 0x004fe400078e00e4 */
[----:B----4-:R-:W-:Y:S01]  /*1f890*/  @!P1 IMAD.MOV.U32 R3, RZ, RZ, R229 ;  /* 0x000000ffff039224 */ /* 0x010fe200078e00e5 */
[----:B------:R1:W-:Y:S04]  /*1f8a0*/  STS.U8 [R201+UR24+0xc80], R4 ;  /* 0x000c8004c9007988 */ /* 0x0003e80008000018 */
[----:B0-----:R-:W2:Y:S04]  /*1f8b0*/  LDL.LU R40, [R1+0x125c] ;  /* 0x00125c0001287983 */ /* 0x001ea80000300800 */
[----:B------:R0:W4:Y:S01]  /*1f8c0*/  @!P1 LDG.E.U8 R5, desc[UR28][R2.64] ;  /* 0x0000001c02059981 */ /* 0x000122000c1e1100 */
[----:B-1----:R-:W-:-:S03]  /*1f8d0*/  PRMT R4, RZ, 0x7610, R4 ;  /* 0x00007610ff047816 */ /* 0x002fc60000000004 */
[----:B------:R1:W-:Y:S04]  /*1f8e0*/  STS.U8 [R201+UR24+0xe80], R41 ;  /* 0x000e8029c9007988 */ /* 0x0003e80008000018 */
[----:B------:R1:W-:Y:S01]  /*1f8f0*/  STS.U8 [R201+UR24+0x1080], R38 ;  /* 0x00108026c9007988 */ /* 0x0003e20008000018 */
[----:B0-----:R-:W-:-:S03]  /*1f900*/  @!P1 IMAD.MOV.U32 R3, RZ, RZ, R156 ;  /* 0x000000ffff039224 */ /* 0x001fc600078e009c */
[----:B------:R0:W-:Y:S04]  /*1f910*/  STS.U8 [R201+UR24+0x1280], R39 ;  /* 0x00128027c9007988 */ /* 0x0001e80008000018 */
[----:B-1----:R-:W2:Y:S04]  /*1f920*/  LDL.LU R41, [R1+0x1258] ;  /* 0x0012580001297983 */ /* 0x002ea80000300800 */
[----:B------:R-:W4:Y:S04]  /*1f930*/  LDL.LU R38, [R1+0x1254] ;  /* 0x0012540001267983 */ /* 0x000f280000300800 */
[----:B0-----:R-:W4:Y:S04]  /*1f940*/  LDL.LU R39, [R1+0x1250] ;  /* 0x0012500001277983 */ /* 0x001f280000300800 */
[----:B------:R0:W-:Y:S04]  /*1f950*/  STS.U8 [R201+UR24+0x1480], R36 ;  /* 0x00148024c9007988 */ /* 0x0001e80008000018 */
[----:B------:R1:W-:Y:S01]  /*1f960*/  STS.U8 [R201+UR24+0x1680], R37 ;  /* 0x00168025c9007988 */ /* 0x0003e20008000018 */
[----:B------:R-:W-:-:S03]  /*1f970*/  IMAD.MOV.U32 R247, RZ, RZ, R130 ;  /* 0x000000fffff77224 */ /* 0x000fc600078e0082 */
[----:B------:R1:W-:Y:S04]  /*1f980*/  STS.U8 [R201+UR24+0x1880], R34 ;  /* 0x00188022c9007988 */ /* 0x0003e80008000018 */
[----:B0-----:R-:W4:Y:S04]  /*1f990*/  LDL.LU R36, [R1+0x124c] ;  /* 0x00124c0001247983 */ /* 0x001f280000300800 */
[----:B-1----:R-:W4:Y:S01]  /*1f9a0*/  LDL.LU R37, [R1+0x1248] ;  /* 0x0012480001257983 */ /* 0x002f220000300800 */
[----:B------:R-:W-:-:S03]  /*1f9b0*/  IMAD.MOV.U32 R251, RZ, RZ, R135 ;  /* 0x000000fffffb7224 */ /* 0x000fc600078e0087 */
[----:B------:R-:W4:Y:S04]  /*1f9c0*/  LDL.LU R34, [R1+0x1244] ;  /* 0x0012440001227983 */ /* 0x000f280000300800 */
[----:B------:R0:W-:Y:S01]  /*1f9d0*/  STS.U8 [R201+UR24+0x1a80], R35 ;  /* 0x001a8023c9007988 */ /* 0x0001e20008000018 */
[----:B------:R-:W-:Y:S02]  /*1f9e0*/  IMAD.MOV.U32 R228, RZ, RZ, R143 ;  /* 0x000000ffffe47224 */ /* 0x000fe400078e008f */
[----:B------:R-:W-:Y:S01]  /*1f9f0*/  IMAD.MOV.U32 R243, RZ, RZ, R146 ;  /* 0x000000fffff37224 */ /* 0x000fe200078e0092 */
[----:B0-----:R-:W4:Y:S01]  /*1fa00*/  LDL.LU R35, [R1+0x1240] ;  /* 0x0012400001237983 */ /* 0x001f220000300800 */
[----:B------:R-:W-:Y:S02]  /*1fa10*/  IMAD.MOV.U32 R236, RZ, RZ, R151 ;  /* 0x000000ffffec7224 */ /* 0x000fe400078e0097 */
[----:B------:R-:W-:-:S02]  /*1fa20*/  IMAD.MOV.U32 R240, RZ, RZ, R155 ;  /* 0x000000fffff07224 */ /* 0x000fc400078e009b */
[----:B------:R-:W-:Y:S02]  /*1fa30*/  IMAD.MOV.U32 R233, RZ, RZ, R157 ;  /* 0x000000ffffe97224 */ /* 0x000fe400078e009d */
[----:B------:R-:W-:Y:S01]  /*1fa40*/  IMAD.MOV.U32 R244, RZ, RZ, R23 ;  /* 0x000000fffff47224 */ /* 0x000fe200078e0017 */
[----:B------:R0:W-:Y:S04]  /*1fa50*/  STS.U8 [R201+UR24+0x1c80], R250 ;  /* 0x001c80fac9007988 */ /* 0x0001e80008000018 */
[----:B------:R1:W-:Y:S01]  /*1fa60*/  STS.U8 [R201+UR24+0x1e80], R246 ;  /* 0x001e80f6c9007988 */ /* 0x0003e20008000018 */
[----:B0-----:R-:W-:-:S03]  /*1fa70*/  IMAD.MOV.U32 R250, RZ, RZ, R200 ;  /* 0x000000fffffa7224 */ /* 0x001fc600078e00c8 */
[----:B------:R-:W-:Y:S01]  /*1fa80*/  STS.U8 [R201+UR24+0x2080], R242 ;  /* 0x002080f2c9007988 */ /* 0x000fe20008000018 */
[----:B-1----:R-:W-:-:S03]  /*1fa90*/  IMAD.MOV.U32 R246, RZ, RZ, R250 ;  /* 0x000000fffff67224 */ /* 0x002fc600078e00fa */
[----:B------:R0:W-:Y:S01]  /*1faa0*/  STS.U8 [R201+UR24+0x2280], R238 ;  /* 0x002280eec9007988 */ /* 0x0001e20008000018 */
[----:B---3--:R-:W-:-:S05]  /*1fab0*/  @!P1 IMAD.MOV.U32 R2, RZ, RZ, R0 ;  /* 0x000000ffff029224 */ /* 0x008fca00078e0000 */
[----:B------:R1:W3:Y:S02]  /*1fac0*/  @!P1 LDG.E.U8 R4, desc[UR28][R2.64] ;  /* 0x0000001c02049981 */ /* 0x0002e4000c1e1100 */
[----:B-1----:R-:W-:Y:S02]  /*1fad0*/  IMAD.MOV.U32 R3, RZ, RZ, R127 ;  /* 0x000000ffff037224 */ /* 0x002fe400078e007f */
[----:B------:R-:W2:Y:S01]  /*1fae0*/  LDL.LU R127, [R1+0x8a4] ;  /* 0x0008a400017f7983 */ /* 0x000ea20000300800 */
[----:B------:R-:W-:-:S03]  /*1faf0*/  IMAD.MOV.U32 R2, RZ, RZ, R138 ;  /* 0x000000ffff027224 */ /* 0x000fc600078e008a */
[----:B------:R-:W4:Y:S04]  /*1fb00*/  LDL.LU R130, [R1+0x8c0] ;  /* 0x0008c00001827983 */ /* 0x000f280000300800 */
[----:B------:R-:W3:Y:S04]  /*1fb10*/  LDL.LU R135, [R1+0x884] ;  /* 0x0008840001877983 */ /* 0x000ee80000300800 */
        /* <DEDUP_REMOVED lines=16> */
[----:B------:R-:W3:Y:S01]  /*1fc20*/  LDL.LU R237, [R1+0x228] ;  /* 0x0002280001ed7983 */ /* 0x000ee20000300800 */
[----:B------:R-:W-:-:S03]  /*1fc30*/  IMAD.MOV.U32 R250, RZ, RZ, R2 ;  /* 0x000000fffffa7224 */ /* 0x000fc600078e0002 */
[----:B------:R-:W3:Y:S01]  /*1fc40*/  LDL.LU R235, [R1+0x220] ;  /* 0x0002200001eb7983 */ /* 0x000ee20000300800 */
[----:B0-----:R-:W-:-:S03]  /*1fc50*/  IMAD.MOV.U32 R238, RZ, RZ, R3 ;  /* 0x000000ffffee7224 */ /* 0x001fc600078e0003 */
[----:B------:R-:W3:Y:S04]  /*1fc60*/  LDL.LU R231, [R1+0x208] ;  /* 0x0002080001e77983 */ /* 0x000ee80000300800 */
[----:B------:R-:W3:Y:S04]  /*1fc70*/  LDL.LU R229, [R1+0x200] ;  /* 0x0002000001e57983 */ /* 0x000ee80000300800 */
[----:B------:R-:W3:Y:S04]  /*1fc80*/  LDL.LU R242, [R1+0x260] ;  /* 0x0002600001f27983 */ /* 0x000ee80000300800 */
[----:B------:R-:W2:Y:S04]  /*1fc90*/  LDL R3, [R1+0x6e0] ;  /* 0x0006e00001037983 */ /* 0x000ea80000100800 */
[----:B------:R-:W2:Y:S01]  /*1fca0*/  LDL R2, [R1+0xaf8] ;  /* 0x000af80001027983 */ /* 0x000ea20000100800 */
[----:B------:R-:W-:-:S03]  /*1fcb0*/  PRMT R227, RZ, 0x7610, R227 ;  /* 0x00007610ffe37816 */ /* 0x000fc600000000e3 */
[----:B------:R0:W-:Y:S04]  /*1fcc0*/  STS.U8 [R201+UR24+0x2480], R234 ;  /* 0x002480eac9007988 */ /* 0x0001e80008000018 */
[----:B------:R1:W-:Y:S04]  /*1fcd0*/  STS.U8 [R201+UR24+0x2680], R230 ;  /* 0x002680e6c9007988 */ /* 0x0003e80008000018 */
[----:B------:R-:W-:Y:S04]  /*1fce0*/  STS.U8 [R201+UR24+0x2880], R226 ;  /* 0x002880e2c9007988 */ /* 0x000fe80008000018 */
[----:B0-----:R-:W3:Y:S04]  /*1fcf0*/  LDL.LU R234, [R1+0x268] ;  /* 0x0002680001ea7983 */ /* 0x001ee80000300800 */
[----:B-1----:R-:W3:Y:S04]  /*1fd00*/  LDL.LU R230, [R1+0x244] ;  /* 0x0002440001e67983 */ /* 0x002ee80000300800 */
        /* <DEDUP_REMOVED lines=42> */
[----:B------:R0:W-:Y:S04]  /*1ffb0*/  STS.U8 [R201+UR24+0x7e80], R175 ;  /* 0x007e80afc9007988 */ /* 0x0001e80008000018 */
[----:B0-----:R-:W3:Y:S04]  /*1ffc0*/  LDL.LU R201, [R1+0x2c0] ;  /* 0x0002c00001c97983 */ /* 0x001ee80000300800 */
[----:B--2---:R0:W2:Y:S04]  /*1ffd0*/  @!P1 LDG.E.U8 R227, desc[UR28][R2.64] ;  /* 0x0000001c02e39981 */ /* 0x0040a8000c1e1100 */
[----:B------:R-:W0:Y:S04]  /*1ffe0*/  LDL R2, [R1+0xae0] ;  /* 0x000ae00001027983 */ /* 0x000e280000100800 */
[----:B------:R-:W0:Y:S01]  /*1fff0*/  LDL R3, [R1+0xae4] ;  /* 0x000ae40001037983 */ /* 0x000e220000100800 */
[----:B------:R-:W-:-:S02]  /*20000*/  PRMT R226, RZ, 0x7610, R226 ;  /* 0x00007610ffe27816 */ /* 0x000fc400000000e2 */
[----:B0-----:R-:W-:-:S04]  /*20010*/  @!P1 LOP3.LUT R3, R3, R2, RZ, 0x3c, !PT ;  /* 0x0000000203039212 */ /* 0x001fc800078e3cff */
[----:B------:R-:W-:-:S04]  /*20020*/  @!P1 LOP3.LUT R2, R3, R2, RZ, 0x3c, !PT ;  /* 0x0000000203029212 */ /* 0x000fc800078e3cff */
[----:B------:R-:W-:-:S05]  /*20030*/  @!P1 LOP3.LUT R3, R3, R2, RZ, 0x3c, !PT ;  /* 0x0000000203039212 */ /* 0x000fca00078e3cff */
[----:B------:R0:W2:Y:S04]  /*20040*/  @!P1 LDG.E.U8 R226, desc[UR28][R2.64] ;  /* 0x0000001c02e29981 */ /* 0x0000a8000c1e1100 */
[----:B------:R-:W0:Y:S04]  /*20050*/  LDL R2, [R1+0xac0] ;  /* 0x000ac00001027983 */ /* 0x000e280000100800 */
[----:B------:R-:W0:Y:S01]  /*20060*/  LDL R3, [R1+0xac4] ;  /* 0x000ac40001037983 */ /* 0x000e220000100800 */
[----:B------:R-:W-:Y:S02]  /*20070*/  PRMT R225, RZ, 0x7610, R225 ;  /* 0x00007610ffe17816 */ /* 0x000fe400000000e1 */
        /* <DEDUP_REMOVED lines=109> */
[----:B------:R-:W0:Y:S01]  /*20750*/  LDL R3, [R1+0x8c4] ;  /* 0x0008c40001037983 */ /* 0x000e220000100800 */
[----:B------:R-:W-:Y:S02]  /*20760*/  PRMT R209, RZ, 0x7610, R209 ;  /* 0x00007610ffd17816 */ /* 0x000fe400000000d1 */
[----:B------:R-:W-:Y:S02]  /*20770*/  PRMT R208, RZ, 0x7610, R208 ;  /* 0x00007610ffd07816 */ /* 0x000fe400000000d0 */
[----:B------:R-:W-:Y:S01]  /*20780*/  PRMT R207, RZ, 0x7610, R207 ;  /* 0x00007610ffcf7816 */ /* 0x000fe200000000cf */
[----:B0-----:R-:W-:-:S02]  /*20790*/  @!P1 IMAD.MOV.U32 R2, RZ, RZ, R3 ;  /* 0x000000ffff029224 */ /* 0x001fc400078e0003 */
[----:B----4-:R-:W-:-:S05]  /*207a0*/  @!P1 IMAD.MOV.U32 R3, RZ, RZ, R130 ;  /* 0x000000ffff039224 */ /* 0x010fca00078e0082 */
[----:B------:R0:W4:Y:S02]  /*207b0*/  @!P1 LDG.E.U8 R209, desc[UR28][R2.64] ;  /* 0x0000001c02d19981 */ /* 0x000124000c1e1100 */
[----:B0-----:R-:W-:Y:S02]  /*207c0*/  @!P1 IMAD.MOV.U32 R2, RZ, RZ, R127 ;  /* 0x000000ffff029224 */ /* 0x001fe400078e007f */
[----:B---3--:R-:W-:-:S05]  /*207d0*/  @!P1 IMAD.MOV.U32 R3, RZ, RZ, R138 ;  /* 0x000000ffff039224 */ /* 0x008fca00078e008a */
[----:B------:R0:W3:Y:S02]  /*207e0*/  @!P1 LDG.E.U8 R208, desc[UR28][R2.64] ;  /* 0x0000001c02d09981 */ /* 0x0000e4000c1e1100 */
[----:B0-----:R-:W-:Y:S02]  /*207f0*/  @!P1 IMAD.MOV.U32 R2, RZ, RZ, R135 ;  /* 0x000000ffff029224 */ /* 0x001fe400078e0087 */
[----:B------:R-:W-:-:S05]  /*20800*/  @!P1 IMAD.MOV.U32 R3, RZ, RZ, R146 ;  /* 0x000000ffff039224 */ /* 0x000fca00078e0092 */
[----:B------:R0:W3:Y:S04]  /*20810*/  @!P1 LDG.E.U8 R207, desc[UR28][R2.64] ;  /* 0x0000001c02cf9981 */ /* 0x0000e8000c1e1100 */
[----:B------:R-:W2:Y:S01]  /*20820*/  LDL R3, [R1+0x860] ;  /* 0x0008600001037983 */ /* 0x000ea20000100800 */
[----:B------:R-:W-:Y:S01]  /*20830*/  PRMT R206, RZ, 0x7610, R206 ;  /* 0x00007610ffce7816 */ /* 0x000fe200000000ce */
[----:B0-----:R-:W-:-:S05]  /*20840*/  @!P1 IMAD.MOV.U32 R2, RZ, RZ, R143 ;  /* 0x000000ffff029224 */ /* 0x001fca00078e008f */
[----:B--2---:R0:W2:Y:S04]  /*20850*/  @!P1 LDG.E.U8 R206, desc[UR28][R2.64] ;  /* 0x0000001c02ce9981 */ /* 0x0040a8000c1e1100 */
[----:B------:R-:W4:Y:S04]  /*20860*/  LDL R3, [R1+0x840] ;  /* 0x0008400001037983 */ /* 0x000f280000100800 */
[----:B------:R-:W-:Y:S04]  /*20870*/  STL.64 [R1+0x1210], R150 ;  /* 0x0012109601007387 */ /* 0x000fe80000100a00 */
[----:B------:R-:W-:Y:S04]  /*20880*/  STL.64 [R1+0x1208], R148 ;  /* 0x0012089401007387 */ /* 0x000fe80000100a00 */
[----:B------:R1:W-:Y:S01]  /*20890*/  STL.64 [R1+0x1200], R146 ;  /* 0x0012009201007387 */ /* 0x0003e20000100a00 */
[----:B0-----:R-:W-:-:S02]  /*208a0*/  @!P1 IMAD.MOV.U32 R2, RZ, RZ, R151 ;  /* 0x000000ffff029224 */ /* 0x001fc400078e0097 */
[----:B-1----:R-:W-:Y:S02]  /*208b0*/  IMAD.MOV.U32 R147, RZ, RZ, R32 ;  /* 0x000000ffff937224 */ /* 0x002fe400078e0020 */
[----:B------:R-:W3:Y:S04]  /*208c0*/  LDL.LU R32, [R1+0x123c] ;  /* 0x00123c0001207983 */ /* 0x000ee80000300800 */
[----:B------:R0:W-:Y:S01]  /*208d0*/  STL.64 [R1+0x11f8], R144 ;  /* 0x0011f89001007387 */ /* 0x0001e20000100a00 */
[----:B------:R-:W-:Y:S02]  /*208e0*/  IMAD.MOV.U32 R151, RZ, RZ, R29 ;  /* 0x000000ffff977224 */ /* 0x000fe400078e001d */
[----:B------:R-:W-:Y:S02]  /*208f0*/  IMAD.MOV.U32 R150, RZ, RZ, R26 ;  /* 0x000000ffff967224 */ /* 0x000fe400078e001a */
[----:B0-----:R-:W-:-:S02]  /*20900*/  IMAD.MOV.U32 R144, RZ, RZ, R33 ;  /* 0x000000ffff907224 */ /* 0x001fc400078e0021 */
[----:B------:R-:W3:Y:S04]  /*20910*/  LDL.LU R33, [R1+0x1238] ;  /* 0x0012380001217983 */ /* 0x000ee80000300800 */
[----:B------:R0:W-:Y:S01]  /*20920*/  STL.64 [R1+0x11f0], R142 ;  /* 0x0011f08e01007387 */ /* 0x0001e20000100a00 */
[----:B------:R-:W-:Y:S02]  /*20930*/  IMAD.MOV.U32 R149, RZ, RZ, R27 ;  /* 0x000000ffff957224 */ /* 0x000fe400078e001b */
[----:B------:R-:W-:Y:S02]  /*20940*/  IMAD.MOV.U32 R146, RZ, RZ, R24 ;  /* 0x000000ffff927224 */ /* 0x000fe400078e0018 */
[----:B0-----:R-:W-:Y:S02]  /*20950*/  IMAD.MOV.U32 R143, RZ, RZ, R30 ;  /* 0x000000ffff8f7224 */ /* 0x001fe400078e001e */
[----:B------:R-:W2:Y:S01]  /*20960*/  LDL.LU R30, [R1+0x1234] ;  /* 0x00123400011e7983 */ /* 0x000ea20000300800 */
[----:B------:R-:W-:-:S03]  /*20970*/  IMAD.MOV.U32 R142, RZ, RZ, R31 ;  /* 0x000000ffff8e7224 */ /* 0x000fc600078e001f */
[----:B------:R-:W2:Y:S04]  /*20980*/  LDL.LU R31, [R1+0x1230] ;  /* 0x00123000011f7983 */ /* 0x000ea80000300800 */
[----:B------:R0:W-:Y:S01]  /*20990*/  STL.64 [R1+0x11e8], R140 ;  /* 0x0011e88c01007387 */ /* 0x0001e20000100a00 */
[----:B------:R-:W-:Y:S02]  /*209a0*/  IMAD.MOV.U32 R148, RZ, RZ, R25 ;  /* 0x000000ffff947224 */ /* 0x000fe400078e0019 */
[----:B0-----:R-:W-:Y:S02]  /*209b0*/  IMAD.MOV.U32 R141, RZ, RZ, R28 ;  /* 0x000000ffff8d7224 */ /* 0x001fe400078e001c */
[----:B------:R-:W4:Y:S04]  /*209c0*/  LDL.LU R28, [R1+0x122c] ;  /* 0x00122c00011c7983 */ /* 0x000f280000300800 */
[----:B------:R-:W4:Y:S04]  /*209d0*/  LDL.LU R29, [R1+0x1228] ;  /* 0x00122800011d7983 */ /* 0x000f280000300800 */
[----:B------:R-:W4:Y:S04]  /*209e0*/  LDL.LU R26, [R1+0x1224] ;  /* 0x00122400011a7983 */ /* 0x000f280000300800 */
[----:B------:R-:W4:Y:S04]  /*209f0*/  LDL.LU R27, [R1+0x1220] ;  /* 0x00122000011b7983 */ /* 0x000f280000300800 */
[----:B------:R-:W4:Y:S04]  /*20a00*/  LDL.LU R24, [R1+0x121c] ;  /* 0x00121c0001187983 */ /* 0x000f280000300800 */
[----:B------:R-:W4:Y:S04]  /*20a10*/  LDL.LU R25, [R1+0x1218] ;  /* 0x0012180001197983 */ /* 0x000f280000300800 */
[----:B------:R-:W4:Y:S04]  /*20a20*/  LDL R140, [R1+0x7e4] ;  /* 0x0007e400018c7983 */ /* 0x000f280000100800 */
[----:B------:R0:W-:Y:S04]  /*20a30*/  STL.64 [R1+0x11e0], R138 ;  /* 0x0011e08a01007387 */ /* 0x0001e80000100a00 */
[----:B0-----:R-:W4:Y:S04]  /*20a40*/  LDL R138, [R1+0x804] ;  /* 0x00080400018a7983 */ /* 0x001f280000100800 */
[----:B------:R-:W4:Y:S04]  /*20a50*/  LDL R139, [R1+0x7e0] ;  /* 0x0007e000018b7983 */ /* 0x000f280000100800 */
[----:B------:R0:W-:Y:S04]  /*20a60*/  STL.64 [R1+0x11d8], R136 ;  /* 0x0011d88801007387 */ /* 0x0001e80000100a00 */
[----:B0-----:R-:W4:Y:S04]  /*20a70*/  LDL R136, [R1+0x824] ;  /* 0x0008240001887983 */ /* 0x001f280000100800 */
[----:B------:R-:W4:Y:S04]  /*20a80*/  LDL R137, [R1+0x800] ;  /* 0x0008000001897983 */ /* 0x000f280000100800 */
[----:B------:R0:W-:Y:S04]  /*20a90*/  STL.64 [R1+0x11d0], R134 ;  /* 0x0011d08601007387 */ /* 0x0001e80000100a00 */
[----:B0-----:R-:W4:Y:S04]  /*20aa0*/  LDL R135, [R1+0x820] ;  /* 0x0008200001877983 */ /* 0x001f280000100800 */
[----:B------:R-:W-:Y:S04]  /*20ab0*/  STL.64 [R1+0x11c8], R132 ;  /* 0x0011c88401007387 */ /* 0x000fe80000100a00 */
        /* <DEDUP_REMOVED lines=49> */
[----:B---3--:R-:W-:Y:S04]  /*20dd0*/  STL.64 [R1+0x1038], R32 ;  /* 0x0010382001007387 */ /* 0x008fe80000100a00 */
[----:B--2---:R-:W-:Y:S04]  /*20de0*/  STL.64 [R1+0x1030], R30 ;  /* 0x0010301e01007387 */ /* 0x004fe80000100a00 */
[----:B----4-:R0:W-:Y:S04]  /*20df0*/  STL.64 [R1+0x1028], R28 ;  /* 0x0010281c01007387 */ /* 0x0101e80000100a00 */
[----:B------:R-:W-:Y:S04]  /*20e00*/  STL.64 [R1+0x1020], R26 ;  /* 0x0010201a01007387 */ /* 0x000fe80000100a00 */
[----:B------:R1:W-:Y:S01]  /*20e10*/  STL.64 [R1+0x1018], R24 ;  /* 0x0010181801007387 */ /* 0x0003e20000100a00 */
[----:B------:R-:W-:-:S02]  /*20e20*/  PRMT R205, RZ, 0x7610, R205 ;  /* 0x00007610ffcd7816 */ /* 0x000fc400000000cd */
[----:B------:R-:W-:Y:S01]  /*20e30*/  PRMT R204, RZ, 0x7610, R204 ;  /* 0x00007610ffcc7816 */ /* 0x000fe200000000cc */
[----:B0-----:R-:W2:Y:S04]  /*20e40*/  LDL R29, [R1+0x7a0] ;  /* 0x0007a000011d7983 */ /* 0x001ea80000100800 */
[----:B------:R0:W3:Y:S04]  /*20e50*/  @!P1 LDG.E.U8 R205, desc[UR28][R2.64] ;  /* 0x0000001c02cd9981 */ /* 0x0000e8000c1e1100 */
[----:B-1----:R-:W4:Y:S04]  /*20e60*/  LDL R25, [R1+0x7c0] ;  /* 0x0007c00001197983 */ /* 0x002f280000100800 */
[----:B------:R-:W2:Y:S04]  /*20e70*/  LDL R24, [R1+0x7c4] ;  /* 0x0007c40001187983 */ /* 0x000ea80000100800 */
[----:B------:R-:W3:Y:S01]  /*20e80*/  LDL R28, [R1+0x7a4] ;  /* 0x0007a400011c7983 */ /* 0x000ee20000100800 */
[----:B------:R-:W-:-:S03]  /*20e90*/  PRMT R203, RZ, 0x7610, R203 ;  /* 0x00007610ffcb7816 */ /* 0x000fc600000000cb */
[----:B------:R-:W3:Y:S04]  /*20ea0*/  LDL R27, [R1+0x780] ;  /* 0x00078000011b7983 */ /* 0x000ee80000100800 */
[----:B------:R-:W3:Y:S01]  /*20eb0*/  LDL R26, [R1+0x784] ;  /* 0x00078400011a7983 */ /* 0x000ee20000100800 */
[----:B------:R-:W-:Y:S01]  /*20ec0*/  PRMT R202, RZ, 0x7610, R202 ;  /* 0x00007610ffca7816 */ /* 0x000fe200000000ca */
[----:B0-----:R-:W-:Y:S02]  /*20ed0*/  @!P1 IMAD.MOV.U32 R2, RZ, RZ, R136 ;  /* 0x000000ffff029224 */ /* 0x001fe400078e0088 */
[----:B------:R-:W-:-:S05]  /*20ee0*/  @!P1 IMAD.MOV.U32 R3, RZ, RZ, R135 ;  /* 0x000000ffff039224 */ /* 0x000fca00078e0087 */
[----:B------:R0:W3:Y:S02]  /*20ef0*/  @!P1 LDG.E.U8 R204, desc[UR28][R2.64] ;  /* 0x0000001c02cc9981 */ /* 0x0000e4000c1e1100 */
[----:B0-----:R-:W-:Y:S02]  /*20f00*/  @!P1 IMAD.MOV.U32 R2, RZ, RZ, R138 ;  /* 0x000000ffff029224 */ /* 0x001fe400078e008a */
[----:B------:R-:W-:Y:S01]  /*20f10*/  @!P1 IMAD.MOV.U32 R3, RZ, RZ, R137 ;  /* 0x000000ffff039224 */ /* 0x000fe200078e0089 */
[----:B------:R-:W-:Y:S01]  /*20f20*/  PRMT R198, RZ, 0x7610, R198 ;  /* 0x00007610ffc67816 */ /* 0x000fe200000000c6 */
[----:B------:R-:W0:Y:S01]  /*20f30*/  S2R R200, SR_TID.X ;  /* 0x0000000000c87919 */ /* 0x000e220000002100 */
[----:B------:R-:W-:Y:S01]  /*20f40*/  PRMT R197, RZ, 0x7610, R197 ;  /* 0x00007610ffc57816 */ /* 0x000fe200000000c5 */
[----:B------:R-:W1:Y:S01]  /*20f50*/  LDC R137, c[0x0][0x230] ;  /* 0x00008c00ff897b82 */ /* 0x000e620000000800 */
[----:B------:R0:W3:Y:S02]  /*20f60*/  @!P1 LDG.E.U8 R203, desc[UR28][R2.64] ;  /* 0x0000001c02cb9981 */ /* 0x0000e4000c1e1100 */
[----:B0-----:R-:W-:-:S02]  /*20f70*/  @!P1 IMAD.MOV.U32 R2, RZ, RZ, R140 ;  /* 0x000000ffff029224 */ /* 0x001fc400078e008c */
[----:B------:R-:W-:-:S05]  /*20f80*/  @!P1 IMAD.MOV.U32 R3, RZ, RZ, R139 ;  /* 0x000000ffff039224 */ /* 0x000fca00078e008b */
[----:B------:R4:W3:Y:S02]  /*20f90*/  @!P1 LDG.E.U8 R202, desc[UR28][R2.64] ;  /* 0x0000001c02ca9981 */ /* 0x0008e4000c1e1100 */
[----:B----4-:R-:W-:Y:S02]  /*20fa0*/  @!P1 IMAD.MOV.U32 R3, RZ, RZ, R25 ;  /* 0x000000ffff039224 */ /* 0x010fe400078e0019 */
[----:B------:R-:W4:Y:S01]  /*20fb0*/  LDL R25, [R1+0x760] ;  /* 0x0007600001197983 */ /* 0x000f220000100800 */
[----:B--2---:R-:W-:-:S03]  /*20fc0*/  @!P1 IMAD.MOV.U32 R2, RZ, RZ, R24 ;  /* 0x000000ffff029224 */ /* 0x004fc600078e0018 */
[----:B------:R-:W2:Y:S04]  /*20fd0*/  LDL R24, [R1+0x764] ;  /* 0x0007640001187983 */ /* 0x000ea80000100800 */
[----:B------:R3:W2:Y:S02]  /*20fe0*/  @!P1 LDG.E.U8 R198, desc[UR28][R2.64] ;  /* 0x0000001c02c69981 */ /* 0x0006a4000c1e1100 */
[----:B---3--:R-:W-:Y:S02]  /*20ff0*/  @!P1 IMAD.MOV.U32 R2, RZ, RZ, R28 ;  /* 0x000000ffff029224 */ /* 0x008fe400078e001c */
[----:B------:R-:W-:Y:S01]  /*21000*/  @!P1 IMAD.MOV.U32 R3, RZ, RZ, R29 ;  /* 0x000000ffff039224 */ /* 0x000fe200078e001d */
[----:B------:R-:W-:Y:S01]  /*21010*/  PRMT R196, RZ, 0x7610, R196 ;  /* 0x00007610ffc47816 */ /* 0x000fe200000000c4 */
[----:B------:R-:W3:Y:S04]  /*21020*/  LDL R29, [R1+0x720] ;  /* 0x00072000011d7983 */ /* 0x000ee80000100800 */
[----:B------:R0:W3:Y:S04]  /*21030*/  @!P1 LDG.E.U8 R197, desc[UR28][R2.64] ;  /* 0x0000001c02c59981 */ /* 0x0000e8000c1e1100 */
[----:B------:R-:W3:Y:S01]  /*21040*/  LDL R28, [R1+0x724] ;  /* 0x00072400011c7983 */ /* 0x000ee20000100800 */
[----:B0-----:R-:W-:-:S02]  /*21050*/  @!P1 IMAD.MOV.U32 R2, RZ, RZ, R26 ;  /* 0x000000ffff029224 */ /* 0x001fc400078e001a */
[----:B------:R-:W-:Y:S01]  /*21060*/  @!P1 IMAD.MOV.U32 R3, RZ, RZ, R27 ;  /* 0x000000ffff039224 */ /* 0x000fe200078e001b */
[----:B------:R-:W3:Y:S04]  /*21070*/  LDL R26, [R1+0x744] ;  /* 0x00074400011a7983 */ /* 0x000ee80000100800 */
[----:B------:R-:W3:Y:S04]  /*21080*/  LDL R27, [R1+0x740] ;  /* 0x00074000011b7983 */ /* 0x000ee80000100800 */
[----:B------:R4:W3:Y:S02]  /*21090*/  @!P1 LDG.E.U8 R196, desc[UR28][R2.64] ;  /* 0x0000001c02c49981 */ /* 0x0008e4000c1e1100 */
[----:B----4-:R-:W-:-:S02]  /*210a0*/  @!P1 IMAD.MOV.U32 R3, RZ, RZ, R25 ;  /* 0x000000ffff039224 */ /* 0x010fc400078e0019 */
[----:B------:R-:W4:Y:S01]  /*210b0*/  LDL R25, [R1+0x700] ;  /* 0x0007000001197983 */ /* 0x000f220000100800 */
[----:B--2---:R-:W-:-:S03]  /*210c0*/  @!P1 IMAD.MOV.U32 R2, RZ, RZ, R24 ;  /* 0x000000ffff029224 */ /* 0x004fc600078e0018 */
[----:B------:R-:W2:Y:S01]  /*210d0*/  LDL R24, [R1+0x704] ;  /* 0x0007040001187983 */ /* 0x000ea20000100800 */
[----:B------:R-:W-:Y:S02]  /*210e0*/  PRMT R195, RZ, 0x7610, R195 ;  /* 0x00007610ffc37816 */ /* 0x000fe400000000c3 */
[----:B------:R-:W-:-:S04]  /*210f0*/  PRMT R194, RZ, 0x7610, R194 ;  /* 0x00007610ffc27816 */ /* 0x000fc800000000c2 */
[----:B------:R3:W2:Y:S01]  /*21100*/  @!P1 LDG.E.U8 R195, desc[UR28][R2.64] ;  /* 0x0000001c02c39981 */ /* 0x0006a2000c1e1100 */
[----:B------:R-:W-:Y:S01]  /*21110*/  PRMT R193, RZ, 0x7610, R193 ;  /* 0x00007610ffc17816 */ /* 0x000fe200000000c1 */
[----:B---3--:R-:W-:Y:S02]  /*21120*/  @!P1 IMAD.MOV.U32 R2, RZ, RZ, R26 ;  /* 0x000000ffff029224 */ /* 0x008fe400078e001a */
[----:B------:R-:W3:Y:S01]  /*21130*/  LDL R26, [R1+0x5c8] ;  /* 0x0005c800011a7983 */ /* 0x000ee20000100800 */
[----:B------:R-:W-:-:S03]  /*21140*/  @!P1 IMAD.MOV.U32 R3, RZ, RZ, R27 ;  /* 0x000000ffff039224 */ /* 0x000fc600078e001b */
[----:B------:R-:W3:Y:S04]  /*21150*/  LDL R27, [R1+0x5c4] ;  /* 0x0005c400011b7983 */ /* 0x000ee80000100800 */
[----:B------:R0:W3:Y:S02]  /*21160*/  @!P1 LDG.E.U8 R194, desc[UR28][R2.64] ;  /* 0x0000001c02c29981 */ /* 0x0000e4000c1e1100 */
[----:B0-----:R-:W-:Y:S02]  /*21170*/  @!P1 IMAD.MOV.U32 R2, RZ, RZ, R28 ;  /* 0x000000ffff029224 */ /* 0x001fe400078e001c */
[----:B------:R-:W-:Y:S01]  /*21180*/  @!P1 IMAD.MOV.U32 R3, RZ, RZ, R29 ;  /* 0x000000ffff039224 */ /* 0x000fe200078e001d */
[----:B------:R-:W-:Y:S01]  /*21190*/  PRMT R192, RZ, 0x7610, R192 ;  /* 0x00007610ffc07816 */ /* 0x000fe200000000c0 */
[----:B------:R-:W3:Y:S04]  /*211a0*/  LDL R29, [R1+0x584] ;  /* 0x00058400011d7983 */ /* 0x000ee80000100800 */
[----:B------:R4:W3:Y:S04]  /*211b0*/  @!P1 LDG.E.U8 R193, desc[UR28][R2.64] ;  /* 0x0000001c02c19981 */ /* 0x0008e8000c1e1100 */
[----:B------:R-:W3:Y:S01]  /*211c0*/  LDL R28, [R1+0x588] ;  /* 0x00058800011c7983 */ /* 0x000ee20000100800 */
[----:B----4-:R-:W-:-:S03]  /*211d0*/  @!P1 IMAD.MOV.U32 R3, RZ, RZ, R25 ;  /* 0x000000ffff039224 */ /* 0x010fc600078e0019 */
[----:B------:R-:W4:Y:S01]  /*211e0*/  LDL R25, [R1+0x5a4] ;  /* 0x0005a40001197983 */ /* 0x000f220000100800 */
[----:B--2---:R-:W-:-:S03]  /*211f0*/  @!P1 IMAD.MOV.U32 R2, RZ, RZ, R24 ;  /* 0x000000ffff029224 */ /* 0x004fc600078e0018 */
[----:B------:R-:W2:Y:S04]  /*21200*/  LDL R24, [R1+0x5a8] ;  /* 0x0005a80001187983 */ /* 0x000ea80000100800 */
[----:B------:R3:W2:Y:S01]  /*21210*/  @!P1 LDG.E.U8 R192, desc[UR28][R2.64] ;  /* 0x0000001c02c09981 */ /* 0x0006a2000c1e1100 */
[----:B------:R-:W-:Y:S01]  /*21220*/  PRMT R191, RZ, 0x7610, R191 ;  /* 0x00007610ffbf7816 */ /* 0x000fe200000000bf */
[----:B---3--:R-:W-:Y:S02]  /*21230*/  @!P1 IMAD.MOV.U32 R2, RZ, RZ, R26 ;  /* 0x000000ffff029224 */ /* 0x008fe400078e001a */
[----:B------:R-:W3:Y:S01]  /*21240*/  LDL R26, [R1+0x568] ;  /* 0x00056800011a7983 */ /* 0x000ee20000100800 */
[----:B------:R-:W-:-:S03]  /*21250*/  @!P1 IMAD.MOV.U32 R3, RZ, RZ, R27 ;  /* 0x000000ffff039224 */ /* 0x000fc600078e001b */
[----:B------:R-:W3:Y:S04]  /*21260*/  LDL R27, [R1+0x564] ;  /* 0x00056400011b7983 */ /* 0x000ee80000100800 */
[----:B------:R4:W3:Y:S02]  /*21270*/  @!P1 LDG.E.U8 R191, desc[UR28][R2.64] ;  /* 0x0000001c02bf9981 */ /* 0x0008e4000c1e1100 */
[----:B----4-:R-:W-:Y:S02]  /*21280*/  @!P1 IMAD.MOV.U32 R3, RZ, RZ, R25 ;  /* 0x000000ffff039224 */ /* 0x010fe400078e0019 */
[----:B------:R-:W4:Y:S01]  /*21290*/  LDL R25, [R1+0x544] ;  /* 0x0005440001197983 */ /* 0x000f220000100800 */
[----:B--2---:R-:W-:-:S03]  /*212a0*/  @!P1 IMAD.MOV.U32 R2, RZ, RZ, R24 ;  /* 0x000000ffff029224 */ /* 0x004fc600078e0018 */
        /* <DEDUP_REMOVED lines=8> */
[----:B------:R3:W2:Y:S04]  /*21330*/  @!P1 LDG.E.U8 R189, desc[UR28][R2.64] ;  /* 0x0000001c02bd9981 */ /* 0x0006a8000c1e1100 */
[----:B------:R-:W2:Y:S01]  /*21340*/  LDL R28, [R1+0x510] ;  /* 0x00051000011c7983 */ /* 0x000ea20000100800 */
[----:B---3--:R-:W-:-:S02]  /*21350*/  @!P1 IMAD.MOV.U32 R2, RZ, RZ, R26 ;  /* 0x000000ffff029224 */ /* 0x008fc400078e001a */
        /* <DEDUP_REMOVED lines=47> */
[----:B---3--:R-:W-:-:S03]  /*21650*/  @!P1 IMAD.MOV.U32 R2, RZ, RZ, R26 ;  /* 0x000000ffff029224 */ /* 0x008fc600078e001a */
        /* <DEDUP_REMOVED lines=38> */
[----:B------:R-:W-:-:S04]  /*218c0*/  LOP3.LUT R200, R200, 0x7f, RZ, 0xc0, !PT ;  /* 0x0000007fc8c87812 */ /* 0x000fc800078ec0ff */
[----:B------:R-:W-:-:S05]  /*218d0*/  LOP3.LUT R200, R200, 0x20, RZ, 0x3c, !PT ;  /* 0x00000020c8c87812 */ /* 0x000fca00078e3cff */
[----:B------:R0:W-:Y:S04]  /*218e0*/  STS.U8 [R200+UR24+0x100], R174 ;  /* 0x000100aec8007988 */ /* 0x0001e80008000018 */
[----:B------:R1:W-:Y:S01]  /*218f0*/  STS.U8 [R200+UR24+0x300], R173 ;  /* 0x000300adc8007988 */ /* 0x0003e20008000018 */
[----:B0-----:R-:W-:Y:S02]  /*21900*/  PRMT R174, RZ, 0x7610, R174 ;  /* 0x00007610ffae7816 */ /* 0x001fe400000000ae */
[----:B-1----:R-:W-:-:S04]  /*21910*/  PRMT R173, RZ, 0x7610, R173 ;  /* 0x00007610ffad7816 */ /* 0x002fc800000000ad */
[----:B------:R0:W2:Y:S02]  /*21920*/  @!P1 LDG.E.U8 R174, desc[UR28][R2.64] ;  /* 0x0000001c02ae9981 */ /* 0x0000a4000c1e1100 */
[----:B0-----:R-:W-:Y:S02]  /*21930*/  @!P1 IMAD.MOV.U32 R2, RZ, RZ, R28 ;  /* 0x000000ffff029224 */ /* 0x001fe400078e001c */
[----:B------:R-:W-:Y:S01]  /*21940*/  @!P1 IMAD.MOV.U32 R3, RZ, RZ, R29 ;  /* 0x000000ffff039224 */ /* 0x000fe200078e001d */
[----:B------:R0:W-:Y:S04]  /*21950*/  STS.U8 [R200+UR24+0x500], R172 ;  /* 0x000500acc8007988 */ /* 0x0001e80008000018 */
[----:B------:R3:W2:Y:S04]  /*21960*/  @!P1 LDG.E.U8 R173, desc[UR28][R2.64] ;  /* 0x0000001c02ad9981 */ /* 0x0006a8000c1e1100 */
[----:B------:R-:W2:Y:S04]  /*21970*/  LDL R29, [R1+0x40c] ;  /* 0x00040c00011d7983 */ /* 0x000ea80000100800 */
[----:B------:R-:W2:Y:S01]  /*21980*/  LDL R28, [R1+0x410] ;  /* 0x00041000011c7983 */ /* 0x000ea20000100800 */
[----:B---3--:R-:W-:-:S02]  /*21990*/  @!P1 IMAD.MOV.U32 R2, RZ, RZ, R26 ;  /* 0x000000ffff029224 */ /* 0x008fc400078e001a */
[----:B------:R-:W-:Y:S01]  /*219a0*/  @!P1 IMAD.MOV.U32 R3, RZ, RZ, R27 ;  /* 0x000000ffff039224 */ /* 0x000fe200078e001b */
[----:B------:R-:W3:Y:S04]  /*219b0*/  LDL R26, [R1+0x428] ;  /* 0x00042800011a7983 */ /* 0x000ee80000100800 */
[----:B------:R-:W3:Y:S01]  /*219c0*/  LDL R27, [R1+0x424] ;  /* 0x00042400011b7983 */ /* 0x000ee20000100800 */
[----:B0-----:R-:W-:-:S06]  /*219d0*/  PRMT R172, RZ, 0x7610, R172 ;  /* 0x00007610ffac7816 */ /* 0x001fcc00000000ac */
[----:B------:R4:W3:Y:S02]  /*219e0*/  @!P1 LDG.E.U8 R172, desc[UR28][R2.64] ;  /* 0x0000001c02ac9981 */ /* 0x0008e4000c1e1100 */
[----:B----4-:R-:W-:Y:S02]  /*219f0*/  @!P1 IMAD.MOV.U32 R3, RZ, RZ, R25 ;  /* 0x000000ffff039224 */ /* 0x010fe400078e0019 */
[----:B------:R-:W4:Y:S01]  /*21a00*/  LDL R25, [R1+0x404] ;  /* 0x0004040001197983 */ /* 0x000f220000100800 */
[----:B--2---:R-:W-:-:S03]  /*21a10*/  @!P1 IMAD.MOV.U32 R2, RZ, RZ, R24 ;  /* 0x000000ffff029224 */ /* 0x004fc600078e0018 */
[----:B------:R-:W2:Y:S04]  /*21a20*/  LDL R24, [R1+0x408] ;  /* 0x0004080001187983 */ /* 0x000ea80000100800 */
[----:B------:R0:W-:Y:S04]  /*21a30*/  STS.U8 [R200+UR24+0x700], R171 ;  /* 0x000700abc8007988 */ /* 0x0001e80008000018 */
[----:B------:R1:W-:Y:S01]  /*21a40*/  STS.U8 [R200+UR24+0x900], R170 ;  /* 0x000900aac8007988 */ /* 0x0003e20008000018 */
[----:B0-----:R-:W-:Y:S02]  /*21a50*/  PRMT R171, RZ, 0x7610, R171 ;  /* 0x00007610ffab7816 */ /* 0x001fe400000000ab */
[----:B-1----:R-:W-:-:S04]  /*21a60*/  PRMT R170, RZ, 0x7610, R170 ;  /* 0x00007610ffaa7816 */ /* 0x002fc800000000aa */
[----:B------:R3:W2:Y:S04]  /*21a70*/  @!P1 LDG.E.U8 R171, desc[UR28][R2.64] ;  /* 0x0000001c02ab9981 */ /* 0x0006a8000c1e1100 */
[----:B------:R0:W-:Y:S02]  /*21a80*/  STS.U8 [R200+UR24+0xb00], R169 ;  /* 0x000b00a9c8007988 */ /* 0x0001e40008000018 */
[----:B0-----:R-:W-:Y:S01]  /*21a90*/  PRMT R169, RZ, 0x7610, R169 ;  /* 0x00007610ffa97816 */ /* 0x001fe200000000a9 */
[----:B---3--:R-:W-:Y:S02]  /*21aa0*/  @!P1 IMAD.MOV.U32 R2, RZ, RZ, R26 ;  /* 0x000000ffff029224 */ /* 0x008fe400078e001a */
[----:B------:R-:W3:Y:S01]  /*21ab0*/  LDL R26, [R1+0x3f0] ;  /* 0x0003f000011a7983 */ /* 0x000ee20000100800 */
[----:B------:R-:W-:-:S03]  /*21ac0*/  @!P1 IMAD.MOV.U32 R3, RZ, RZ, R27 ;  /* 0x000000ffff039224 */ /* 0x000fc600078e001b */
[----:B------:R-:W3:Y:S04]  /*21ad0*/  LDL R27, [R1+0x3ec] ;  /* 0x0003ec00011b7983 */ /* 0x000ee80000100800 */
[----:B------:R0:W3:Y:S02]  /*21ae0*/  @!P1 LDG.E.U8 R170, desc[UR28][R2.64] ;  /* 0x0000001c02aa9981 */ /* 0x0000e4000c1e1100 */
[----:B0-----:R-:W-:Y:S02]  /*21af0*/  @!P1 IMAD.MOV.U32 R2, RZ, RZ, R28 ;  /* 0x000000ffff029224 */ /* 0x001fe400078e001c */
[----:B------:R-:W-:Y:S01]  /*21b00*/  @!P1 IMAD.MOV.U32 R3, RZ, RZ, R29 ;  /* 0x000000ffff039224 */ /* 0x000fe200078e001d */
[----:B------:R0:W-:Y:S04]  /*21b10*/  STS.U8 [R200+UR24+0xd00], R168 ;  /* 0x000d00a8c8007988 */ /* 0x0001e80008000018 */
[----:B------:R4:W3:Y:S04]  /*21b20*/  @!P1 LDG.E.U8 R169, desc[UR28][R2.64] ;  /* 0x0000001c02a99981 */ /* 0x0008e8000c1e1100 */
[----:B------:R-:W3:Y:S04]  /*21b30*/  LDL R29, [R1+0x3cc] ;  /* 0x0003cc00011d7983 */ /* 0x000ee80000100800 */
[----:B------:R-:W3:Y:S01]  /*21b40*/  LDL R28, [R1+0x3d0] ;  /* 0x0003d000011c7983 */ /* 0x000ee20000100800 */
[----:B----4-:R-:W-:-:S03]  /*21b50*/  @!P1 IMAD.MOV.U32 R3, RZ, RZ, R25 ;  /* 0x000000ffff039224 */ /* 0x010fc600078e0019 */
[----:B------:R-:W4:Y:S01]  /*21b60*/  LDL R25, [R1+0x3e4] ;  /* 0x0003e40001197983 */ /* 0x000f220000100800 */
[----:B--2---:R-:W-:-:S03]  /*21b70*/  @!P1 IMAD.MOV.U32 R2, RZ, RZ, R24 ;  /* 0x000000ffff029224 */ /* 0x004fc600078e0018 */
[----:B------:R-:W2:Y:S01]  /*21b80*/  LDL R24, [R1+0x3e8] ;  /* 0x0003e80001187983 */ /* 0x000ea20000100800 */
[----:B0-----:R-:W-:-:S06]  /*21b90*/  PRMT R168, RZ, 0x7610, R168 ;  /* 0x00007610ffa87816 */ /* 0x001fcc00000000a8 */
        /* <DEDUP_REMOVED lines=21> */
[----:B------:R-:W2:Y:S01]  /*21cf0*/  LDL R29, [R1+0x38c] ;  /* 0x00038c00011d7983 */ /* 0x000ea20000100800 */
[----:B0-----:R-:W-:-:S03]  /*21d00*/  PRMT R164, RZ, 0x7610, R164 ;  /* 0x00007610ffa47816 */ /* 0x001fc600000000a4 */
        /* <DEDUP_REMOVED lines=32> */
[----:B0-----:R-:W-:-:S03]  /*21f10*/  PRMT R160, RZ, 0x7610, R160 ;  /* 0x00007610ffa07816 */ /* 0x001fc600000000a0 */
[----:B------:R0:W-:Y:S04]  /*21f20*/  STS.U8 [R200+UR24+0x1f00], R159 ;  /* 0x001f009fc8007988 */ /* 0x0001e80008000018 */
[----:B------:R3:W2:Y:S01]  /*21f30*/  @!P1 LDG.E.U8 R160, desc[UR28][R2.64] ;  /* 0x0000001c02a09981 */ /* 0x0006a2000c1e1100 */
        /* <DEDUP_REMOVED lines=15> */
[----:B------:R1:W-:Y:S01]  /*22030*/  STS.U8 [R200+UR24+0x2500], R153 ;  /* 0x00250099c8007988 */ /* 0x0003e20008000018 */
[----:B0-----:R-:W-:Y:S02]  /*22040*/  @!P1 IMAD.MOV.U32 R2, RZ, RZ, R28 ;  /* 0x000000ffff029224 */ /* 0x001fe400078e001c */
[----:B------:R-:W-:Y:S01]  /*22050*/  @!P1 IMAD.MOV.U32 R3, RZ, RZ, R29 ;  /* 0x000000ffff039224 */ /* 0x000fe200078e001d */
[----:B-1----:R-:W-:-:S04]  /*22060*/  PRMT R153, RZ, 0x7610, R153 ;  /* 0x00007610ff997816 */ /* 0x002fc80000000099 */
[----:B------:R3:W2:Y:S02]  /*22070*/  @!P1 LDG.E.U8 R154, desc[UR28][R2.64] ;  /* 0x0000001c029a9981 */ /* 0x0006a4000c1e1100 */
[----:B---3--:R-:W-:Y:S02]  /*22080*/  @!P1 IMAD.MOV.U32 R2, RZ, RZ, R26 ;  /* 0x000000ffff029224 */ /* 0x008fe400078e001a */
[----:B------:R-:W-:Y:S02]  /*22090*/  @!P1 IMAD.MOV.U32 R3, RZ, RZ, R27 ;  /* 0x000000ffff039224 */ /* 0x000fe400078e001b */
[----:B------:R-:W3:Y:S04]  /*220a0*/  LDL R27, [R1+0x2ec] ;  /* 0x0002ec00011b7983 */ /* 0x000ee80000100800 */
[----:B------:R4:W3:Y:S04]  /*220b0*/  @!P1 LDG.E.U8 R153, desc[UR28][R2.64] ;  /* 0x0000001c02999981 */ /* 0x0008e8000c1e1100 */
[----:B------:R-:W3:Y:S01]  /*220c0*/  LDL.LU R26, [R1+0x2a8] ;  /* 0x0002a800011a7983 */ /* 0x000ee20000300800 */
[----:B----4-:R-:W-:-:S03]  /*220d0*/  @!P1 IMAD.MOV.U32 R3, RZ, RZ, R25 ;  /* 0x000000ffff039224 */ /* 0x010fc600078e0019 */
[----:B------:R-:W4:Y:S01]  /*220e0*/  LDL R25, [R1+0x2cc] ;  /* 0x0002cc0001197983 */ /* 0x000f220000100800 */
[----:B--2---:R-:W-:-:S03]  /*220f0*/  @!P1 IMAD.MOV.U32 R2, RZ, RZ, R24 ;  /* 0x000000ffff029224 */ /* 0x004fc600078e0018 */
[----:B------:R-:W2:Y:S04]  /*22100*/  LDL.LU R30, [R1+0x288] ;  /* 0x00028800011e7983 */ /* 0x000ea80000300800 */
[----:B------:R-:W2:Y:S04]  /*22110*/  LDL.LU R28, [R1+0x26c] ;  /* 0x00026c00011c7983 */ /* 0x000ea80000300800 */
[----:B------:R-:W2:Y:S04]  /*22120*/  LDL.LU R24, [R1+0x28c] ;  /* 0x00028c0001187983 */ /* 0x000ea80000300800 */
[----:B------:R-:W-:Y:S04]  /*22130*/  STL [R1+0xf98], R0 ;  /* 0x000f980001007387 */ /* 0x000fe80000100800 */
[----:B------:R-:W2:Y:S04]  /*22140*/  LDL R29, [R1+0x24c] ;  /* 0x00024c00011d7983 */ /* 0x000ea80000100800 */
[----:B------:R0:W-:Y:S04]  /*22150*/  STS.U8 [R200+UR24+0x2700], R152 ;  /* 0x00270098c8007988 */ /* 0x0001e80008000018 */
[----:B------:R1:W-:Y:S01]  /*22160*/  STS.U8 [R200+UR24+0x2900], R22 ;  /* 0x00290016c8007988 */ /* 0x0003e20008000018 */
[----:B0-----:R-:W-:-:S02]  /*22170*/  PRMT R152, RZ, 0x7610, R152 ;  /* 0x00007610ff987816 */ /* 0x001fc40000000098 */
[----:B-1----:R-:W-:-:S04]  /*22180*/  PRMT R22, RZ, 0x7610, R22 ;  /* 0x00007610ff167816 */ /* 0x002fc80000000016 */
[----:B------:R0:W2:Y:S04]  /*22190*/  @!P1 LDG.E.U8 R152, desc[UR28][R2.64] ;  /* 0x0000001c02989981 */ /* 0x0000a8000c1e1100 */
[----:B------:R1:W-:Y:S01]  /*221a0*/  STS.U8 [R200+UR24+0x2b00], R21 ;  /* 0x002b0015c8007988 */ /* 0x0003e20008000018 */
[----:B0-----:R-:W-:Y:S01]  /*221b0*/  @!P1 IMAD.MOV.U32 R3, RZ, RZ, R0 ;  /* 0x000000ffff039224 */ /* 0x001fe200078e0000 */
[----:B-1----:R-:W-:Y:S01]  /*221c0*/  PRMT R21, RZ, 0x7610, R21 ;  /* 0x00007610ff157816 */ /* 0x002fe20000000015 */
[----:B---3--:R-:W-:Y:S01]  /*221d0*/  @!P1 IMAD.MOV.U32 R2, RZ, RZ, R27 ;  /* 0x000000ffff029224 */ /* 0x008fe200078e001b */
[----:B------:R0:W-:Y:S04]  /*221e0*/  STS.U8 [R200+UR24+0x2d00], R20 ;  /* 0x002d0014c8007988 */ /* 0x0001e80008000018 */
[----:B------:R1:W3:Y:S04]  /*221f0*/  @!P1 LDG.E.U8 R22, desc[UR28][R2.64] ;  /* 0x0000001c02169981 */ /* 0x0002e8000c1e1100 */
[----:B------:R0:W-:Y:S04]  /*22200*/  STS.U8 [R200+UR24+0x2f00], R19 ;  /* 0x002f0013c8007988 */ /* 0x0001e80008000018 */
[----:B------:R-:W3:Y:S01]  /*22210*/  LDL.LU R27, [R1+0x2a0] ;  /* 0x0002a000011b7983 */ /* 0x000ee20000300800 */
[----:B-1----:R-:W-:Y:S01]  /*22220*/  @!P1 IMAD.MOV.U32 R3, RZ, RZ, R23 ;  /* 0x000000ffff039224 */ /* 0x002fe200078e0017 */
[----:B0-----:R-:W-:-:S02]  /*22230*/  PRMT R20, RZ, 0x7610, R20 ;  /* 0x00007610ff147816 */ /* 0x001fc40000000014 */
[----:B------:R-:W-:Y:S01]  /*22240*/  PRMT R19, RZ, 0x7610, R19 ;  /* 0x00007610ff137816 */ /* 0x000fe20000000013 */
[----:B------:R0:W-:Y:S02]  /*22250*/  STS.U8 [R200+UR24+0x3100], R18 ;  /* 0x00310012c8007988 */ /* 0x0001e40008000018 */
[----:B0-----:R-:W-:Y:S01]  /*22260*/  PRMT R18, RZ, 0x7610, R18 ;  /* 0x00007610ff127816 */ /* 0x001fe20000000012 */
[----:B----4-:R-:W-:Y:S02]  /*22270*/  @!P1 IMAD.MOV.U32 R2, RZ, RZ, R25 ;  /* 0x000000ffff029224 */ /* 0x010fe400078e0019 */
[----:B------:R-:W4:Y:S04]  /*22280*/  LDL.LU R25, [R1+0x284] ;  /* 0x0002840001197983 */ /* 0x000f280000300800 */
[----:B------:R0:W4:Y:S02]  /*22290*/  @!P1 LDG.E.U8 R21, desc[UR28][R2.64] ;  /* 0x0000001c02159981 */ /* 0x000124000c1e1100 */
[----:B0-----:R-:W-:-:S02]  /*222a0*/  @!P1 IMAD.MOV.U32 R2, RZ, RZ, R155 ;  /* 0x000000ffff029224 */ /* 0x001fc400078e009b */
[----:B------:R-:W-:-:S05]  /*222b0*/  @!P1 IMAD.MOV.U32 R3, RZ, RZ, R26 ;  /* 0x000000ffff039224 */ /* 0x000fca00078e001a */
[----:B------:R2:W4:Y:S04]  /*222c0*/  @!P1 LDG.E.U8 R20, desc[UR28][R2.64] ;  /* 0x0000001c02149981 */ /* 0x000528000c1e1100 */
[----:B------:R0:W-:Y:S01]  /*222d0*/  STL [R1+0xf9c], R23 ;  /* 0x000f9c1701007387 */ /* 0x0001e20000100800 */
[----:B--2---:R-:W-:Y:S02]  /*222e0*/  @!P1 IMAD.MOV.U32 R2, RZ, RZ, R24 ;  /* 0x000000ffff029224 */ /* 0x004fe400078e0018 */
[----:B------:R-:W-:Y:S01]  /*222f0*/  @!P1 IMAD.MOV.U32 R3, RZ, RZ, R30 ;  /* 0x000000ffff039224 */ /* 0x000fe200078e001e */
[----:B0-----:R-:W2:Y:S04]  /*22300*/  LDL.LU R23, [R1+0x2e4] ;  /* 0x0002e40001177983 */ /* 0x001ea80000300800 */
[----:B------:R0:W4:Y:S04]  /*22310*/  @!P1 LDG.E.U8 R19, desc[UR28][R2.64] ;  /* 0x0000001c02139981 */ /* 0x000128000c1e1100 */
[----:B------:R-:W3:Y:S04]  /*22320*/  LDL.LU R0, [R1+0x300] ;  /* 0x0003000001007983 */ /* 0x000ee80000300800 */
[----:B------:R1:W-:Y:S01]  /*22330*/  STL [R1+0xfa0], R155 ;  /* 0x000fa09b01007387 */ /* 0x0003e20000100800 */
[----:B0-----:R-:W-:-:S02]  /*22340*/  @!P1 IMAD.MOV.U32 R2, RZ, RZ, R28 ;  /* 0x000000ffff029224 */ /* 0x001fc400078e001c */
[----:B------:R-:W-:-:S05]  /*22350*/  @!P1 IMAD.MOV.U32 R3, RZ, RZ, R234 ;  /* 0x000000ffff039224 */ /* 0x000fca00078e00ea */
[----:B------:R0:W4:Y:S04]  /*22360*/  @!P1 LDG.E.U8 R18, desc[UR28][R2.64] ;  /* 0x0000001c02129981 */ /* 0x000128000c1e1100 */
[----:B-1----:R-:W2:Y:S04]  /*22370*/  LDL.LU R155, [R1+0x320] ;  /* 0x00032000019b7983 */ /* 0x002ea80000300800 */
[----:B------:R1:W-:Y:S01]  /*22380*/  STL [R1+0xfa4], R234 ;  /* 0x000fa4ea01007387 */ /* 0x0003e20000100800 */
[----:B0-----:R-:W-:Y:S02]  /*22390*/  @!P1 IMAD.MOV.U32 R2, RZ, RZ, R29 ;  /* 0x000000ffff029224 */ /* 0x001fe400078e001d */
[----:B------:R-:W-:Y:S01]  /*223a0*/  @!P1 IMAD.MOV.U32 R3, RZ, RZ, R248 ;  /* 0x000000ffff039224 */ /* 0x000fe200078e00f8 */
[----:B-1----:R-:W3:Y:S04]  /*223b0*/  LDL.LU R234, [R1+0x304] ;  /* 0x0003040001ea7983 */ /* 0x002ee80000300800 */
[----:B------:R-:W4:Y:S04]  /*223c0*/  LDL R33, [R1+0x340] ;  /* 0x0003400001217983 */ /* 0x000f280000100800 */
[----:B------:R-:W2:Y:S04]  /*223d0*/  LDL R32, [R1+0x344] ;  /* 0x0003440001207983 */ /* 0x000ea80000100800 */
[----:B------:R-:W3:Y:S04]  /*223e0*/  LDL.LU R31, [R1+0x280] ;  /* 0x00028000011f7983 */ /* 0x000ee80000300800 */
[----:B------:R-:W3:Y:S04]  /*223f0*/  LDL.LU R29, [R1+0x264] ;  /* 0x00026400011d7983 */ /* 0x000ee80000300800 */
[----:B------:R0:W-:Y:S04]  /*22400*/  STL [R1+0xfa8], R248 ;  /* 0x000fa8f801007387 */ /* 0x0001e80000100800 */
[----:B0-----:R-:W3:Y:S04]  /*22410*/  LDL.LU R248, [R1+0x324] ;  /* 0x0003240001f87983 */ /* 0x001ee80000300800 */
[----:B------:R-:W4:Y:S04]  /*22420*/  LDL.LU R139, [R1+0x5f0] ;  /* 0x0005f000018b7983 */ /* 0x000f280000300800 */
[----:B------:R-:W3:Y:S04]  /*22430*/  LDL.LU R140, [R1+0x6d4] ;  /* 0x0006d400018c7983 */ /* 0x000ee80000300800 */
[----:B------:R0:W-:Y:S04]  /*22440*/  STS.U8 [R200+UR24+0x3300], R17 ;  /* 0x00330011c8007988 */ /* 0x0001e80008000018 */
[----:B------:R1:W-:Y:S01]  /*22450*/  STS.U8 [R200+UR24+0x3500], R16 ;  /* 0x00350010c8007988 */ /* 0x0003e20008000018 */
[----:B0-----:R-:W-:-:S02]  /*22460*/  PRMT R17, RZ, 0x7610, R17 ;  /* 0x00007610ff117816 */ /* 0x001fc40000000011 */
[----:B-1----:R-:W-:-:S04]  /*22470*/  PRMT R16, RZ, 0x7610, R16 ;  /* 0x00007610ff107816 */ /* 0x002fc80000000010 */
[----:B------:R0:W3:Y:S01]  /*22480*/  @!P1 LDG.E.U8 R17, desc[UR28][R2.64] ;  /* 0x0000001c02119981 */ /* 0x0000e2000c1e1100 */
[----:B------:R-:W-:-:S03]  /*22490*/  VIADD R137, R137, 0x3f ;  /* 0x0000003f89897836 */ /* 0x000fc60000000000 */
[----:B------:R1:W-:Y:S01]  /*224a0*/  STS.U8 [R200+UR24+0x3700], R15 ;  /* 0x0037000fc8007988 */ /* 0x0003e20008000018 */
[----:B0-----:R-:W-:Y:S02]  /*224b0*/  @!P1 IMAD.MOV.U32 R2, RZ, RZ, R252 ;  /* 0x000000ffff029224 */ /* 0x001fe400078e00fc */
[----:B------:R-:W-:Y:S01]  /*224c0*/  @!P1 IMAD.MOV.U32 R3, RZ, RZ, R237 ;  /* 0x000000ffff039224 */ /* 0x000fe200078e00ed */
[----:B-1----:R-:W-:-:S04]  /*224d0*/  PRMT R15, RZ, 0x7610, R15 ;  /* 0x00007610ff0f7816 */ /* 0x002fc8000000000f */
[----:B------:R0:W3:Y:S01]  /*224e0*/  @!P1 LDG.E.U8 R16, desc[UR28][R2.64] ;  /* 0x0000001c02109981 */ /* 0x0000e2000c1e1100 */
[----:B------:R-:W-:Y:S01]  /*224f0*/  SHF.R.S32.HI R138, RZ, 0x1f, R137 ;  /* 0x0000001fff8a7819 */ /* 0x000fe20000011489 */
[----:B0-----:R-:W-:Y:S02]  /*22500*/  @!P1 IMAD.MOV.U32 R2, RZ, RZ, R241 ;  /* 0x000000ffff029224 */ /* 0x001fe400078e00f1 */
[----:B------:R-:W-:-:S05]  /*22510*/  @!P1 IMAD.MOV.U32 R3, RZ, RZ, R231 ;  /* 0x000000ffff039224 */ /* 0x000fca00078e00e7 */
[----:B------:R2:W3:Y:S02]  /*22520*/  @!P1 LDG.E.U8 R15, desc[UR28][R2.64] ;  /* 0x0000001c020f9981 */ /* 0x0004e4000c1e1100 */
[----:B--2---:R-:W-:Y:S01]  /*22530*/  @!P1 IMAD.MOV.U32 R2, RZ, RZ, R32 ;  /* 0x000000ffff029224 */ /* 0x004fe200078e0020 */
[----:B------:R-:W-:Y:S02]  /*22540*/  LEA.HI R32, R138, R137, RZ, 0x6 ;  /* 0x000000898a207211 */ /* 0x000fe400078f30ff */
[----:B----4-:R-:W-:Y:S02]  /*22550*/  IADD3 R139, P3, R139, UR25, RZ ;  /* 0x000000198b8b7c10 */ /* 0x010fe4000ff7e0ff */
[----:B---3--:R-:W-:-:S03]  /*22560*/  IADD3 R140, P2, R140, UR25, RZ ;  /* 0x000000198c8c7c10 */ /* 0x008fc6000ff5e0ff */
[----:B------:R0:W-:Y:S04]  /*22570*/  STL [R1+0x5f0], R139 ;  /* 0x0005f08b01007387 */ /* 0x0001e80000100800 */
[----:B------:R-:W2:Y:S04]  /*22580*/  LDL.LU R132, [R1+0x6d0] ;  /* 0x0006d00001847983 */ /* 0x000ea80000300800 */
[----:B------:R1:W-:Y:S04]  /*22590*/  STL [R1+0x6d4], R140 ;  /* 0x0006d48c01007387 */ /* 0x0003e80000100800 */
[----:B------:R-:W3:Y:S04]  /*225a0*/  LDL.LU R133, [R1+0x6cc] ;  /* 0x0006cc0001857983 */ /* 0x000ee80000300800 */
[----:B------:R-:W4:Y:S04]  /*225b0*/  LDL.LU R134, [R1+0x6c8] ;  /* 0x0006c80001867983 */ /* 0x000f280000300800 */
[----:B------:R-:W4:Y:S04]  /*225c0*/  LDL.LU R135, [R1+0x6c0] ;  /* 0x0006c00001877983 */ /* 0x000f280000300800 */
[----:B------:R-:W4:Y:S04]  /*225d0*/  LDL.LU R136, [R1+0x5e4] ;  /* 0x0005e40001887983 */ /* 0x000f280000300800 */
[----:B------:R-:W4:Y:S04]  /*225e0*/  LDL.LU R137, [R1+0x6b8] ;  /* 0x0006b80001897983 */ /* 0x000f280000300800 */
[----:B------:R-:W4:Y:S04]  /*225f0*/  LDL.LU R138, [R1+0x5ec] ;  /* 0x0005ec00018a7983 */ /* 0x000f280000300800 */
[----:B0-----:R-:W4:Y:S04]  /*22600*/  LDL.LU R139, [R1+0x6b0] ;  /* 0x0006b000018b7983 */ /* 0x001f280000300800 */
[----:B-1----:R-:W4:Y:S01]  /*22610*/  LDL.LU R140, [R1+0x5e8] ;  /* 0x0005e800018c7983 */ /* 0x002f220000300800 */
[----:B------:R-:W-:-:S03]  /*22620*/  @!P1 IMAD.MOV.U32 R3, RZ, RZ, R33 ;  /* 0x000000ffff039224 */ /* 0x000fc600078e0021 */
[----:B------:R0:W-:Y:S04]  /*22630*/  STS.U8 [R200+UR24+0x3900], R14 ;  /* 0x0039000ec8007988 */ /* 0x0001e80008000018 */
[----:B------:R1:W-:Y:S01]  /*22640*/  STS.U8 [R200+UR24+0x3b00], R13 ;  /* 0x003b000dc8007988 */ /* 0x0003e20008000018 */
[----:B0-----:R-:W-:Y:S02]  /*22650*/  PRMT R14, RZ, 0x7610, R14 ;  /* 0x00007610ff0e7816 */ /* 0x001fe4000000000e */
[----:B-1----:R-:W-:-:S04]  /*22660*/  PRMT R13, RZ, 0x7610, R13 ;  /* 0x00007610ff0d7816 */ /* 0x002fc8000000000d */
[----:B------:R0:W4:Y:S04]  /*22670*/  @!P1 LDG.E.U8 R14, desc[UR28][R2.64] ;  /* 0x0000001c020e9981 */ /* 0x000128000c1e1100 */
[----:B------:R1:W-:Y:S01]  /*22680*/  STS.U8 [R200+UR24+0x3d00], R12 ;  /* 0x003d000cc8007988 */ /* 0x0003e20008000018 */
[----:B0-----:R-:W-:Y:S02]  /*22690*/  @!P1 IMAD.MOV.U32 R2, RZ, RZ, R248 ;  /* 0x000000ffff029224 */ /* 0x001fe400078e00f8 */
[----:B------:R-:W-:Y:S01]  /*226a0*/  @!P1 IMAD.MOV.U32 R3, RZ, RZ, R155 ;  /* 0x000000ffff039224 */ /* 0x000fe200078e009b */
        /* <DEDUP_REMOVED lines=41> */
[----:B------:R0:W4:Y:S02]  /*22940*/  @!P1 LDG.E.U8 R5, desc[UR28][R2.64] ;  /* 0x0000001c02059981 */ /* 0x000124000c1e1100 */
[----:B0-----:R-:W-:Y:S02]  /*22950*/  @!P1 IMAD.MOV.U32 R2, RZ, RZ, R239 ;  /* 0x000000ffff029224 */ /* 0x001fe400078e00ef */
[----:B------:R-:W-:-:S05]  /*22960*/  @!P1 IMAD.MOV.U32 R3, RZ, RZ, R229 ;  /* 0x000000ffff039224 */ /* 0x000fca00078e00e5 */
[----:B------:R0:W4:Y:S01]  /*22970*/  @!P1 LDG.E.U8 R4, desc[UR28][R2.64] ;  /* 0x0000001c02049981 */ /* 0x000122000c1e1100 */
[----:B--2---:R-:W-:Y:S02]  /*22980*/  IADD3 R132, P1, R132, UR25, RZ ;  /* 0x0000001984847c10 */ /* 0x004fe4000ff3e0ff */
[----:B---3--:R-:W-:-:S03]  /*22990*/  IADD3 R133, P6, R133, UR25, RZ ;  /* 0x0000001985857c10 */ /* 0x008fc6000ffde0ff */
[----:B------:R1:W-:Y:S01]  /*229a0*/  STL [R1+0x6d0], R132 ;  /* 0x0006d08401007387 */ /* 0x0003e20000100800 */
[----:B----4-:R-:W-:-:S03]  /*229b0*/  IADD3 R134, P5, R134, UR25, RZ ;  /* 0x0000001986867c10 */ /* 0x010fc6000ffbe0ff */
[----:B------:R2:W-:Y:S01]  /*229c0*/  STL [R1+0x6cc], R133 ;  /* 0x0006cc8501007387 */ /* 0x0005e20000100800 */
[----:B------:R-:W-:-:S03]  /*229d0*/  IADD3 R135, P4, R135, UR25, RZ ;  /* 0x0000001987877c10 */ /* 0x000fc6000ff9e0ff */
[----:B------:R3:W-:Y:S01]  /*229e0*/  STL [R1+0x6c8], R134 ;  /* 0x0006c88601007387 */ /* 0x0007e20000100800 */
[----:B------:R-:W-:-:S03]  /*229f0*/  IADD3.X R136, R136, UR27, RZ, P3, !PT ;  /* 0x0000001b88887c10 */ /* 0x000fc60009ffe4ff */
        /* <DEDUP_REMOVED lines=8> */
[----:B------:R0:W-:Y:S04]  /*22a80*/  STL [R1+0x6b0], R139 ;  /* 0x0006b08b01007387 */ /* 0x0001e80000100800 */
[----:B-1----:R-:W4:Y:S04]  /*22a90*/  LDL.LU R132, [R1+0x6a8] ;  /* 0x0006a80001847983 */ /* 0x002f280000300800 */
[----:B------:R1:W-:Y:S04]  /*22aa0*/  STL [R1+0x5e8], R140 ;  /* 0x0005e88c01007387 */ /* 0x0003e80000100800 */
[----:B--2---:R-:W2:Y:S04]  /*22ab0*/  LDL.LU R133, [R1+0x5e0] ;  /* 0x0005e00001857983 */ /* 0x004ea80000300800 */
[----:B---3--:R-:W3:Y:S04]  /*22ac0*/  LDL.LU R134, [R1+0x6a0] ;  /* 0x0006a00001867983 */ /* 0x008ee80000300800 */
[----:B----4-:R-:W4:Y:S04]  /*22ad0*/  LDL.LU R135, [R1+0x6c4] ;  /* 0x0006c40001877983 */ /* 0x010f280000300800 */
[----:B0-----:R-:W4:Y:S04]  /*22ae0*/  LDL.LU R136, [R1+0x698] ;  /* 0x0006980001887983 */ /* 0x001f280000300800 */
[----:B------:R-:W4:Y:S04]  /*22af0*/  LDL.LU R137, [R1+0x6bc] ;  /* 0x0006bc0001897983 */ /* 0x000f280000300800 */
[----:B------:R-:W4:Y:S04]  /*22b00*/  LDL.LU R138, [R1+0x690] ;  /* 0x00069000018a7983 */ /* 0x000f280000300800 */
[----:B------:R-:W4:Y:S04]  /*22b10*/  LDL.LU R139, [R1+0x6b4] ;  /* 0x0006b400018b7983 */ /* 0x000f280000300800 */
[----:B-1----:R-:W4:Y:S01]  /*22b20*/  LDL.LU R140, [R1+0x688] ;  /* 0x00068800018c7983 */ /* 0x002f220000300800 */
[----:B------:R-:W-:-:S02]  /*22b30*/  IADD3 R132, P1, R132, UR25, RZ ;  /* 0x0000001984847c10 */ /* 0x000fc4000ff3e0ff */
[----:B--2---:R-:W-:-:S03]  /*22b40*/  IADD3.X R133, R133, UR27, RZ, P6, !PT ;  /* 0x0000001b85857c10 */ /* 0x004fc6000b7fe4ff */
[----:B------:R0:W-:Y:S01]  /*22b50*/  STL [R1+0x6a8], R132 ;  /* 0x0006a88401007387 */ /* 0x0001e20000100800 */
[----:B---3--:R-:W-:-:S03]  /*22b60*/  IADD3 R134, P6, R134, UR25, RZ ;  /* 0x0000001986867c10 */ /* 0x008fc6000ffde0ff */
[----:B------:R1:W-:Y:S01]  /*22b70*/  STL [R1+0x5e0], R133 ;  /* 0x0005e08501007387 */ /* 0x0003e20000100800 */
[----:B----4-:R-:W-:-:S03]  /*22b80*/  IADD3.X R135, R135, UR27, RZ, P5, !PT ;  /* 0x0000001b87877c10 */ /* 0x010fc6000affe4ff */
        /* <DEDUP_REMOVED lines=10> */
[----:B------:R4:W-:Y:S04]  /*22c30*/  STL [R1+0x6b4], R139 ;  /* 0x0006b48b01007387 */ /* 0x0009e80000100800 */
[----:B0-----:R-:W4:Y:S04]  /*22c40*/  LDL.LU R132, [R1+0x6ac] ;  /* 0x0006ac0001847983 */ /* 0x001f280000300800 */
[----:B------:R0:W-:Y:S04]  /*22c50*/  STL [R1+0x688], R140 ;  /* 0x0006888c01007387 */ /* 0x0001e80000100800 */
[----:B-1----:R-:W4:Y:S04]  /*22c60*/  LDL.LU R133, [R1+0x680] ;  /* 0x0006800001857983 */ /* 0x002f280000300800 */
[----:B--2---:R-:W2:Y:S04]  /*22c70*/  LDL.LU R134, [R1+0x6a4] ;  /* 0x0006a40001867983 */ /* 0x004ea80000300800 */
[----:B---3--:R-:W3:Y:S04]  /*22c80*/  LDL.LU R135, [R1+0x678] ;  /* 0x0006780001877983 */ /* 0x008ee80000300800 */
[----:B----4-:R-:W4:Y:S04]  /*22c90*/  LDL.LU R136, [R1+0x69c] ;  /* 0x00069c0001887983 */ /* 0x010f280000300800 */
[----:B------:R-:W4:Y:S04]  /*22ca0*/  LDL.LU R137, [R1+0x670] ;  /* 0x0006700001897983 */ /* 0x000f280000300800 */
[----:B------:R-:W4:Y:S04]  /*22cb0*/  LDL.LU R138, [R1+0x694] ;  /* 0x00069400018a7983 */ /* 0x000f280000300800 */
[----:B------:R-:W4:Y:S04]  /*22cc0*/  LDL.LU R139, [R1+0x668] ;  /* 0x00066800018b7983 */ /* 0x000f280000300800 */
[----:B0-----:R-:W4:Y:S04]  /*22cd0*/  LDL.LU R140, [R1+0x68c] ;  /* 0x00068c00018c7983 */ /* 0x001f280000300800 */
[----:B------:R0:W-:Y:S01]  /*22ce0*/  STS.U8 [R200+UR24+0x7100], R22 ;  /* 0x00710016c8007988 */ /* 0x0001e20008000018 */
[----:B------:R-:W-:Y:S01]  /*22cf0*/  UIADD3 UR4, UR4, 0x1, URZ ;  /* 0x0000000104047890 */ /* 0x000fe2000fffe03f */
[----:B------:R-:W-:-:S02]  /*22d00*/  SHF.R.S32.HI R32, RZ, 0x6, R32 ;  /* 0x00000006ff207819 */ /* 0x000fc40000011420 */
[----:B------:R1:W-:Y:S01]  /*22d10*/  STS.U8 [R200+UR24+0x6700], R161 ;  /* 0x006700a1c8007988 */ /* 0x0003e20008000018 */
[----:B------:R-:W-:Y:S02]  /*22d20*/  IADD3.X R132, R132, UR27, RZ, P2, !PT ;  /* 0x0000001b84847c10 */ /* 0x000fe400097fe4ff */
[----:B------:R-:W-:-:S03]  /*22d30*/  IADD3 R133, P2, R133, UR25, RZ ;  /* 0x0000001985857c10 */ /* 0x000fc6000ff5e0ff */
[----:B------:R-:W-:Y:S01]  /*22d40*/  STL [R1+0x6ac], R132 ;  /* 0x0006ac8401007387 */ /* 0x000fe20000100800 */
[----:B--2---:R-:W-:-:S03]  /*22d50*/  IADD3.X R134, R134, UR27, RZ, P1, !PT ;  /* 0x0000001b86867c10 */ /* 0x004fc60008ffe4ff */
[----:B------:R-:W-:Y:S01]  /*22d60*/  STL [R1+0x680], R133 ;  /* 0x0006808501007387 */ /* 0x000fe20000100800 */
[----:B---3--:R-:W-:-:S03]  /*22d70*/  IADD3 R135, P1, R135, UR25, RZ ;  /* 0x0000001987877c10 */ /* 0x008fc6000ff3e0ff */
[----:B------:R-:W-:Y:S01]  /*22d80*/  STL [R1+0x6a4], R134 ;  /* 0x0006a48601007387 */ /* 0x000fe20000100800 */
[----:B----4-:R-:W-:-:S03]  /*22d90*/  IADD3.X R136, R136, UR27, RZ, P6, !PT ;  /* 0x0000001b88887c10 */ /* 0x010fc6000b7fe4ff */
[----:B------:R-:W-:Y:S01]  /*22da0*/  STL [R1+0x678], R135 ;  /* 0x0006788701007387 */ /* 0x000fe20000100800 */
[----:B------:R-:W-:-:S03]  /*22db0*/  IADD3 R137, P6, R137, UR25, RZ ;  /* 0x0000001989897c10 */ /* 0x000fc6000ffde0ff */
[----:B------:R-:W-:Y:S01]  /*22dc0*/  STL [R1+0x69c], R136 ;  /* 0x00069c8801007387 */ /* 0x000fe20000100800 */
[----:B------:R-:W-:-:S03]  /*22dd0*/  IADD3.X R138, R138, UR27, RZ, P5, !PT ;  /* 0x0000001b8a8a7c10 */ /* 0x000fc6000affe4ff */
[----:B------:R-:W-:Y:S01]  /*22de0*/  STL [R1+0x670], R137 ;  /* 0x0006708901007387 */ /* 0x000fe20000100800 */
[----:B------:R-:W-:-:S03]  /*22df0*/  IADD3 R139, P5, R139, UR25, RZ ;  /* 0x000000198b8b7c10 */ /* 0x000fc6000ffbe0ff */
[----:B------:R-:W-:Y:S01]  /*22e00*/  STL [R1+0x694], R138 ;  /* 0x0006948a01007387 */ /* 0x000fe20000100800 */
[----:B------:R-:W-:-:S03]  /*22e10*/  IADD3.X R140, R140, UR27, RZ, P4, !PT ;  /* 0x0000001b8c8c7c10 */ /* 0x000fc6000a7fe4ff */
[----:B------:R-:W-:Y:S04]  /*22e20*/  STL [R1+0x668], R139 ;  /* 0x0006688b01007387 */ /* 0x000fe80000100800 */
[----:B------:R-:W-:Y:S04]  /*22e30*/  STL [R1+0x68c], R140 ;  /* 0x00068c8c01007387 */ /* 0x000fe80000100800 */
[----:B0-----:R-:W2:Y:S01]  /*22e40*/  LDL.LU R22, [R1+0x660] ;  /* 0x0006600001167983 */ /* 0x001ea20000300800 */
[----:B-1----:R-:W-:-:S03]  /*22e50*/  IMAD.MOV.U32 R161, RZ, RZ, R25 ;  /* 0x000000ffffa17224 */ /* 0x002fc600078e0019 */
[----:B------:R0:W-:Y:S04]  /*22e60*/  STS.U8 [R200+UR24+0x6b00], R154 ;  /* 0x006b009ac8007988 */ /* 0x0001e80008000018 */
[----:B------:R1:W-:Y:S04]  /*22e70*/  STS.U8 [R200+UR24+0x6100], R167 ;  /* 0x006100a7c8007988 */ /* 0x0003e80008000018 */
[----:B------:R3:W-:Y:S01]  /*22e80*/  STS.U8 [R200+UR24+0x6500], R163 ;  /* 0x006500a3c8007988 */ /* 0x0007e20008000018 */
[----:B0-----:R-:W-:-:S03]  /*22e90*/  IMAD.MOV.U32 R154, RZ, RZ, R24 ;  /* 0x000000ffff9a7224 */ /* 0x001fc600078e0018 */
[----:B------:R0:W-:Y:S01]  /*22ea0*/  STS.U8 [R200+UR24+0x5700], R177 ;  /* 0x005700b1c8007988 */ /* 0x0001e20008000018 */
[----:B-1----:R-:W-:-:S03]  /*22eb0*/  IMAD.MOV.U32 R167, RZ, RZ, R27 ;  /* 0x000000ffffa77224 */ /* 0x002fc600078e001b */
[----:B------:R1:W-:Y:S01]  /*22ec0*/  STS.U8 [R200+UR24+0x5b00], R173 ;  /* 0x005b00adc8007988 */ /* 0x0003e20008000018 */
[----:B---3--:R-:W-:-:S03]  /*22ed0*/  IMAD.MOV.U32 R163, RZ, RZ, R26 ;  /* 0x000000ffffa37224 */ /* 0x008fc600078e001a */
[----:B------:R-:W3:Y:S01]  /*22ee0*/  LDL.LU.64 R24, [R1] ;  /* 0x0000000001187983 */ /* 0x000ee20000300a00 */
[----:B0-----:R-:W-:-:S03]  /*22ef0*/  IMAD.MOV.U32 R177, RZ, RZ, R29 ;  /* 0x000000ffffb17224 */ /* 0x001fc600078e001d */
[----:B------:R0:W-:Y:S01]  /*22f00*/  STS.U8 [R200+UR24+0x5100], R183 ;  /* 0x005100b7c8007988 */ /* 0x0001e20008000018 */
[----:B-1----:R-:W-:-:S03]  /*22f10*/  IMAD.MOV.U32 R173, RZ, RZ, R28 ;  /* 0x000000ffffad7224 */ /* 0x002fc600078e001c */
[----:B------:R1:W-:Y:S01]  /*22f20*/  STS.U8 [R200+UR24+0x5500], R179 ;  /* 0x005500b3c8007988 */ /* 0x0003e20008000018 */
[----:B------:R-:W-:-:S03]  /*22f30*/  ISETP.NE.U32.AND P0, PT, R32, UR4, PT ;  /* 0x0000000420007c0c */ /* 0x000fc6000bf05070 */
[----:B------:R-:W3:Y:S01]  /*22f40*/  LDL.LU.64 R26, [R1+0x8] ;  /* 0x00000800011a7983 */ /* 0x000ee20000300a00 */
[----:B0-----:R-:W-:-:S03]  /*22f50*/  IMAD.MOV.U32 R183, RZ, RZ, R31 ;  /* 0x000000ffffb77224 */ /* 0x001fc600078e001f */
[----:B------:R-:W3:Y:S01]  /*22f60*/  LDL.LU.64 R28, [R1+0x10] ;  /* 0x00001000011c7983 */ /* 0x000ee20000300a00 */
[----:B-1----:R-:W-:-:S03]  /*22f70*/  IMAD.MOV.U32 R179, RZ, RZ, R30 ;  /* 0x000000ffffb37224 */ /* 0x002fc600078e001e */
[----:B------:R-:W3:Y:S04]  /*22f80*/  LDL.LU.64 R30, [R1+0x18] ;  /* 0x00001800011e7983 */ /* 0x000ee80000300a00 */
        /* <DEDUP_REMOVED lines=46> */
[----:B------:R-:W3:Y:S01]  /*23270*/  LDL.LU.64 R124, [R1+0x190] ;  /* 0x00019000017c7983 */ /* 0x000ee20000300a00 */
[----:B------:R-:W-:-:S03]  /*23280*/  IMAD.MOV.U32 R145, RZ, RZ, R199 ;  /* 0x000000ffff917224 */ /* 0x000fc600078e00c7 */
[----:B------:R-:W3:Y:S04]  /*23290*/  LDL.LU.64 R126, [R1+0x198] ;  /* 0x00019800017e7983 */ /* 0x000ee80000300a00 */
[----:B------:R-:W3:Y:S04]  /*232a0*/  LDL.LU.64 R128, [R1+0x1a0] ;  /* 0x0001a00001807983 */ /* 0x000ee80000300a00 */
[----:B------:R-:W3:Y:S04]  /*232b0*/  LDL.LU.64 R130, [R1+0x1a8] ;  /* 0x0001a80001827983 */ /* 0x000ee80000300a00 */
[----:B------:R-:W3:Y:S01]  /*232c0*/  LDL.LU.64 R132, [R1+0x1b0] ;  /* 0x0001b00001847983 */ /* 0x000ee20000300a00 */
[----:B------:R-:W-:-:S03]  /*232d0*/  IMAD.MOV.U32 R2, RZ, RZ, R142 ;  /* 0x000000ffff027224 */ /* 0x000fc600078e008e */
[----:B------:R-:W3:Y:S04]  /*232e0*/  LDL.LU.64 R134, [R1+0x1b8] ;  /* 0x0001b80001867983 */ /* 0x000ee80000300a00 */
[----:B------:R0:W-:Y:S04]  /*232f0*/  STS.U8 [R200+UR24+0x4f00], R185 ;  /* 0x004f00b9c8007988 */ /* 0x0001e80008000018 */
[----:B------:R-:W3:Y:S04]  /*23300*/  LDL.LU.64 R136, [R1+0x1c0] ;  /* 0x0001c00001887983 */ /* 0x000ee80000300a00 */
[----:B------:R1:W-:Y:S01]  /*23310*/  STS.U8 [R200+UR24+0x5300], R181 ;  /* 0x005300b5c8007988 */ /* 0x0003e20008000018 */
[----:B0-----:R-:W-:-:S03]  /*23320*/  IMAD.MOV.U32 R185, RZ, RZ, R141 ;  /* 0x000000ffffb97224 */ /* 0x001fc600078e008d */
[----:B------:R-:W3:Y:S04]  /*23330*/  LDL.LU.64 R138, [R1+0x1c8] ;  /* 0x0001c800018a7983 */ /* 0x000ee80000300a00 */
[----:B------:R0:W-:Y:S01]  /*23340*/  STS.U8 [R200+UR24+0x5900], R175 ;  /* 0x005900afc8007988 */ /* 0x0001e20008000018 */
[----:B-1----:R-:W-:-:S03]  /*23350*/  IMAD.MOV.U32 R181, RZ, RZ, R143 ;  /* 0x000000ffffb57224 */ /* 0x002fc600078e008f */
[----:B------:R1:W-:Y:S04]  /*23360*/  STS.U8 [R200+UR24+0x5d00], R171 ;  /* 0x005d00abc8007988 */ /* 0x0003e80008000018 */
[----:B------:R-:W3:Y:S01]  /*23370*/  LDL.LU.64 R140, [R1+0x1d0] ;  /* 0x0001d000018c7983 */ /* 0x000ee20000300a00 */
[----:B0-----:R-:W-:-:S03]  /*23380*/  IMAD.MOV.U32 R175, RZ, RZ, R144 ;  /* 0x000000ffffaf7224 */ /* 0x001fc600078e0090 */
[----:B------:R0:W-:Y:S01]  /*23390*/  STS.U8 [R200+UR24+0x5f00], R169 ;  /* 0x005f00a9c8007988 */ /* 0x0001e20008000018 */
[----:B-1----:R-:W-:-:S03]  /*233a0*/  IMAD.MOV.U32 R171, RZ, RZ, R145 ;  /* 0x000000ffffab7224 */ /* 0x002fc600078e0091 */
[----:B------:R1:W-:Y:S01]  /*233b0*/  STS.U8 [R200+UR24+0x6300], R165 ;  /* 0x006300a5c8007988 */ /* 0x0003e20008000018 */
[----:B------:R-:W-:-:S03]  /*233c0*/  IMAD.MOV.U32 R3, RZ, RZ, R151 ;  /* 0x000000ffff037224 */ /* 0x000fc600078e0097 */
[----:B------:R-:W3:Y:S01]  /*233d0*/  LDL.LU.64 R142, [R1+0x1d8] ;  /* 0x0001d800018e7983 */ /* 0x000ee20000300a00 */
[----:B0-----:R-:W-:-:S03]  /*233e0*/  IMAD.MOV.U32 R169, RZ, RZ, R146 ;  /* 0x000000ffffa97224 */ /* 0x001fc600078e0092 */
[----:B------:R0:W-:Y:S01]  /*233f0*/  STS.U8 [R200+UR24+0x6900], R159 ;  /* 0x0069009fc8007988 */ /* 0x0001e20008000018 */
[----:B-1----:R-:W-:Y:S01]  /*23400*/  IMAD.MOV.U32 R165, RZ, RZ, R147 ;  /* 0x000000ffffa57224 */ /* 0x002fe200078e0093 */
[----:B--2---:R-:W-:Y:S02]  /*23410*/  IADD3 R22, P4, R22, UR25, RZ ;  /* 0x0000001916167c10 */ /* 0x004fe4000ff9e0ff */
[----:B------:R1:W-:Y:S04]  /*23420*/  STS.U8 [R200+UR24+0x6d00], R153 ;  /* 0x006d0099c8007988 */ /* 0x0003e80008000018 */
[----:B------:R-:W3:Y:S01]  /*23430*/  LDL.LU.64 R144, [R1+0x1e0] ;  /* 0x0001e00001907983 */ /* 0x000ee20000300a00 */
[----:B0-----:R-:W-:-:S03]  /*23440*/  IMAD.MOV.U32 R159, RZ, RZ, R148 ;  /* 0x000000ffff9f7224 */ /* 0x001fc600078e0094 */
[----:B------:R0:W-:Y:S01]  /*23450*/  STS.U8 [R200+UR24+0x6f00], R152 ;  /* 0x006f0098c8007988 */ /* 0x0001e20008000018 */
[----:B-1----:R-:W-:-:S03]  /*23460*/  IMAD.MOV.U32 R153, RZ, RZ, R149 ;  /* 0x000000ffff997224 */ /* 0x002fc600078e0095 */
[----:B------:R-:W3:Y:S04]  /*23470*/  LDL.LU.64 R146, [R1+0x1e8] ;  /* 0x0001e80001927983 */ /* 0x000ee80000300a00 */
[----:B------:R-:W3:Y:S01]  /*23480*/  LDL.LU.64 R148, [R1+0x1f0] ;  /* 0x0001f00001947983 */ /* 0x000ee20000300a00 */
[----:B0-----:R-:W-:-:S03]  /*23490*/  IMAD.MOV.U32 R152, RZ, RZ, R150 ;  /* 0x000000ffff987224 */ /* 0x001fc600078e0096 */
[----:B------:R-:W3:Y:S04]  /*234a0*/  LDL.LU.64 R150, [R1+0x1f8] ;  /* 0x0001f80001967983 */ /* 0x000ee80000300a00 */
[----:B------:R0:W-:Y:S04]  /*234b0*/  STL [R1+0x660], R22 ;  /* 0x0006601601007387 */ /* 0x0001e80000100800 */
[----:B0-----:R-:W2:Y:S02]  /*234c0*/  LDL.LU R22, [R1+0x684] ;  /* 0x0006840001167983 */ /* 0x001ea40000300800 */
[----:B--2---:R-:W-:-:S05]  /*234d0*/  IADD3.X R22, R22, UR27, RZ, P3, !PT ;  /* 0x0000001b16167c10 */ /* 0x004fca0009ffe4ff */
[----:B------:R0:W-:Y:S04]  /*234e0*/  STL [R1+0x684], R22 ;  /* 0x0006841601007387 */ /* 0x0001e80000100800 */
[----:B0-----:R-:W2:Y:S02]  /*234f0*/  LDL.LU R22, [R1+0x658] ;  /* 0x0006580001167983 */ /* 0x001ea40000300800 */
[----:B--2---:R-:W-:-:S05]  /*23500*/  IADD3 R22, P3, R22, UR25, RZ ;  /* 0x0000001916167c10 */ /* 0x004fca000ff7e0ff */
        /* <DEDUP_REMOVED lines=535> */
[----:B0-----:R-:W2:Y:S01]  /*25680*/  LDL.LU R22, [R1+0x8e0] ;  /* 0x0008e00001167983 */ /* 0x001ea20000300800 */
[----:B------:R-:W0:Y:S03]  /*25690*/  S2R R199, SR_TID.X ;  /* 0x0000000000c77919 */ /* 0x000e260000002100 */
[----:B------:R-:W-:Y:S04]  /*256a0*/  STS.U8 [R200+UR24+0x7300], R21 ;  /* 0x00730015c8007988 */ /* 0x000fe80008000018 */
[----:B------:R-:W-:Y:S04]  /*256b0*/  STS.U8 [R200+UR24+0x7500], R20 ;  /* 0x00750014c8007988 */ /* 0x000fe80008000018 */
[----:B------:R-:W-:Y:S04]  /*256c0*/  STS.U8 [R200+UR24+0x7700], R19 ;  /* 0x00770013c8007988 */ /* 0x000fe80008000018 */
[----:B------:R-:W-:Y:S04]  /*256d0*/  STS.U8 [R200+UR24+0x7900], R18 ;  /* 0x00790012c8007988 */ /* 0x000fe80008000018 */
[----:B------:R-:W-:Y:S04]  /*256e0*/  STS.U8 [R200+UR24+0x7b00], R17 ;  /* 0x007b0011c8007988 */ /* 0x000fe80008000018 */
[----:B------:R-:W-:Y:S01]  /*256f0*/  STS.U8 [R200+UR24+0x7d00], R16 ;  /* 0x007d0010c8007988 */ /* 0x000fe20008000018 */
[----:B0-----:R-:W-:-:S04]  /*25700*/  LOP3.LUT R199, R199, 0x7f, RZ, 0xc0, !PT ;  /* 0x0000007fc7c77812 */ /* 0x001fc800078ec0ff */
[----:B------:R-:W-:Y:S01]  /*25710*/  LOP3.LUT R199, R199, 0x30, RZ, 0x3c, !PT ;  /* 0x00000030c7c77812 */ /* 0x000fe200078e3cff */
        /* <DEDUP_REMOVED lines=12> */
[----:B--2---:R-:W-:-:S05]  /*257e0*/  IADD3.X R22, R22, UR30, RZ, P3, !PT ;  /* 0x0000001e16167c10 */ /* 0x004fca0009ffe4ff */
[----:B------:R0:W-:Y:S04]  /*257f0*/  STL [R1+0x8e0], R22 ;  /* 0x0008e01601007387 */ /* 0x0001e80000100800 */
[----:B0-----:R-:W2:Y:S04]  /*25800*/  LDL.LU R22, [R1+0x8b4] ;  /* 0x0008b40001167983 */ /* 0x001ea80000300800 */
        /* <DEDUP_REMOVED lines=53> */
[----:B------:R0:W-:Y:S06]  /*25b60*/  MEMBAR.ALL.CTA ;  /* 0x0000000000007992 */ /* 0x0001ec0000008000 */
[----:B0-----:R-:W0:Y:S02]  /*25b70*/  FENCE.VIEW.ASYNC.S ;  /* 0x00000000000073c6 */ /* 0x001e240000000000 */
[----:B0-----:R-:W-:Y:S06]  /*25b80*/  BAR.SYNC.DEFER_BLOCKING 0x0 ;  /* 0x0000000000007b1d */ /* 0x001fec0000010000 */
[----:B------:R-:W-:Y:S01]  /*25b90*/  UMOV UR23, 0x80000020 ;  /* 0x8000002000177882 */ /* 0x000fe20000000000 */
[----:B---3--:R-:W-:-:S06]  /*25ba0*/  WARPGROUP.ARRIVE ;  /* 0x00000000000079c5 */ /* 0x008fcc0000000000 */
[----:B------:R-:W-:Y:S01]  /*25bb0*/  QGMMA.64x256x32.F32.E4M3.E4M3 R24, gdesc[UR20], R24, gsb0 ;  /* 0x03e00000141879f3 */ /* 0x000fe20008000818 */
[----:B--2---:R-:W-:-:S05]  /*25bc0*/  IADD3 R22, P3, R22, UR26, RZ ;  /* 0x0000001a16167c10 */ /* 0x004fca000ff7e0ff */
[----:B------:R0:W-:Y:S04]  /*25bd0*/  STL [R1+0x8b4], R22 ;  /* 0x0008b41601007387 */ /* 0x0001e80000100800 */
[----:B0-----:R-:W2:Y:S01]  /*25be0*/  LDL.LU R22, [R1+0x8d8] ;  /* 0x0008d80001167983 */ /* 0x001ea20000300800 */
[----:B------:R-:W-:Y:S02]  /*25bf0*/  WARPGROUP.DEPBAR.LE gsb0, 0x0 ;  /* 0x00008000000079c5 */ /* 0x000fe40000010000 */
[----:B------:R-:W-:-:S15]  /*25c00*/  WARPGROUP.ARRIVE ;  /* 0x00000000000079c5 */ /* 0x000fde0000000000 */
[----:B------:R-:W-:Y:S01]  /*25c10*/  QGMMA.64x256x32.F32.E4M3.E4M3 R24, gdesc[UR8], R24, gsb0 ;  /* 0x03e00000081879f3 */ /* 0x000fe20008000818 */
[----:B--2---:R-:W-:-:S05]  /*25c20*/  IADD3.X R22, R22, UR30, RZ, P2, !PT ;  /* 0x0000001e16167c10 */ /* 0x004fca00097fe4ff */
[----:B------:R-:W-:Y:S01]  /*25c30*/  STL [R1+0x8d8], R22 ;  /* 0x0008d81601007387 */ /* 0x000fe20000100800 */
[----:B------:R-:W-:-:S03]  /*25c40*/  WARPGROUP.DEPBAR.LE gsb0, 0x0 ;  /* 0x00008000000079c5 */ /* 0x000fc60000010000 */
[----:B------:R-:W-:Y:S04]  /*25c50*/  STL.64 [R1], R24 ;  /* 0x0000001801007387 */ /* 0x000fe80000100a00 */
        /* <DEDUP_REMOVED lines=62> */
[----:B------:R0:W-:Y:S04]  /*26040*/  STL.64 [R1+0x1f8], R150 ;  /* 0x0001f89601007387 */ /* 0x0001e80000100a00 */
[----:B0-----:R-:W2:Y:S04]  /*26050*/  LDL.LU.64 R150, [R1+0x1210] ;  /* 0x0012100001967983 */ /* 0x001ea80000300a00 */
[----:B------:R-:W3:Y:S04]  /*26060*/  LDL.LU.64 R148, [R1+0x1208] ;  /* 0x0012080001947983 */ /* 0x000ee80000300a00 */
[----:B------:R-:W4:Y:S04]  /*26070*/  LDL.LU.64 R146, [R1+0x1200] ;  /* 0x0012000001927983 */ /* 0x000f280000300a00 */
[----:B------:R-:W2:Y:S04]  /*26080*/  LDL.LU.64 R144, [R1+0x11f8] ;  /* 0x0011f80001907983 */ /* 0x000ea80000300a00 */
[----:B------:R-:W3:Y:S04]  /*26090*/  LDL.LU.64 R142, [R1+0x11f0] ;  /* 0x0011f000018e7983 */ /* 0x000ee80000300a00 */
[----:B------:R-:W4:Y:S04]  /*260a0*/  LDL.LU.64 R140, [R1+0x11e8] ;  /* 0x0011e800018c7983 */ /* 0x000f280000300a00 */
[----:B------:R-:W2:Y:S04]  /*260b0*/  LDL.LU.64 R138, [R1+0x11e0] ;  /* 0x0011e000018a7983 */ /* 0x000ea80000300a00 */
[----:B------:R-:W3:Y:S04]  /*260c0*/  LDL.LU.64 R136, [R1+0x11d8] ;  /* 0x0011d80001887983 */ /* 0x000ee80000300a00 */
[----:B------:R-:W4:Y:S04]  /*260d0*/  LDL.LU.64 R134, [R1+0x11d0] ;  /* 0x0011d00001867983 */ /* 0x000f280000300a00 */
[----:B------:R-:W2:Y:S04]  /*260e0*/  LDL.LU.64 R132, [R1+0x11c8] ;  /* 0x0011c80001847983 */ /* 0x000ea80000300a00 */
        /* <DEDUP_REMOVED lines=54> */
[----:B----4-:R-:W-:-:S02]  /*26450*/  IADD3.X R134, R134, UR30, RZ, P3, !PT ;  /* 0x0000001e86867c10 */ /* 0x010fc40009ffe4ff */
[----:B--2---:R-:W-:Y:S02]  /*26460*/  IADD3.X R132, R132, UR30, RZ, P4, !PT ;  /* 0x0000001e84847c10 */ /* 0x004fe4000a7fe4ff */
[----:B---3--:R-:W-:Y:S02]  /*26470*/  IADD3.X R130, R130, UR30, RZ, P5, !PT ;  /* 0x0000001e82827c10 */ /* 0x008fe4000affe4ff */
[----:B------:R-:W-:Y:S02]  /*26480*/  IADD3.X R128, R128, UR30, RZ, P6, !PT ;  /* 0x0000001e80807c10 */ /* 0x000fe4000b7fe4ff */
[----:B------:R-:W-:Y:S02]  /*26490*/  IADD3.X R126, R126, UR30, RZ, P1, !PT ;  /* 0x0000001e7e7e7c10 */ /* 0x000fe40008ffe4ff */
[----:B------:R-:W-:Y:S02]  /*264a0*/  IADD3 R125, P2, R125, UR26, RZ ;  /* 0x0000001a7d7d7c10 */ /* 0x000fe4000ff5e0ff */
[----:B------:R-:W-:-:S03]  /*264b0*/  IADD3 R127, P1, R127, UR26, RZ ;  /* 0x0000001a7f7f7c10 */ /* 0x000fc6000ff3e0ff */
[----:B------:R0:W-:Y:S01]  /*264c0*/  STL [R1+0x8ac], R125 ;  /* 0x0008ac7d01007387 */ /* 0x0001e20000100800 */
[----:B------:R-:W-:Y:S02]  /*264d0*/  IADD3 R129, P6, R129, UR26, RZ ;  /* 0x0000001a81817c10 */ /* 0x000fe4000ffde0ff */
[----:B------:R-:W-:Y:S01]  /*264e0*/  IADD3 R131, P5, R131, UR26, RZ ;  /* 0x0000001a83837c10 */ /* 0x000fe2000ffbe0ff */
[----:B0-----:R-:W2:Y:S04]  /*264f0*/  LDL.LU R125, [R1+0x1014] ;  /* 0x00101400017d7983 */ /* 0x001ea80000300800 */
[----:B------:R0:W-:Y:S01]  /*26500*/  STL [R1+0x8d0], R126 ;  /* 0x0008d07e01007387 */ /* 0x0001e20000100800 */
[----:B------:R-:W-:-:S03]  /*26510*/  IADD3 R133, P4, R133, UR26, RZ ;  /* 0x0000001a85857c10 */ /* 0x000fc6000ff9e0ff */
[----:B0-----:R-:W2:Y:S04]  /*26520*/  LDL.LU R126, [R1+0x1010] ;  /* 0x00101000017e7983 */ /* 0x001ea80000300800 */
[----:B------:R0:W-:Y:S04]  /*26530*/  STL [R1+0x8a4], R127 ;  /* 0x0008a47f01007387 */ /* 0x0001e80000100800 */
[----:B0-----:R-:W2:Y:S04]  /*26540*/  LDL.LU R127, [R1+0x100c] ;  /* 0x00100c00017f7983 */ /* 0x001ea80000300800 */
[----:B------:R0:W-:Y:S01]  /*26550*/  STL [R1+0x8c8], R128 ;  /* 0x0008c88001007387 */ /* 0x0001e20000100800 */
[----:B------:R-:W-:-:S03]  /*26560*/  IADD3 R135, P3, R135, UR26, RZ ;  /* 0x0000001a87877c10 */ /* 0x000fc6000ff7e0ff */
[----:B0-----:R-:W2:Y:S04]  /*26570*/  LDL.LU R128, [R1+0x1008] ;  /* 0x0010080001807983 */ /* 0x001ea80000300800 */
[----:B------:R0:W-:Y:S01]  /*26580*/  STL [R1+0x89c], R129 ;  /* 0x00089c8101007387 */ /* 0x0001e20000100800 */
[----:B------:R-:W-:-:S03]  /*26590*/  IADD3.X R136, R136, UR30, RZ, P2, !PT ;  /* 0x0000001e88887c10 */ /* 0x000fc600097fe4ff */
        /* <DEDUP_REMOVED lines=46> */
[----:B------:R0:W-:Y:S04]  /*26880*/  STL [R1+0x85c], R145 ;  /* 0x00085c9101007387 */ /* 0x0001e80000100800 */
        /* <DEDUP_REMOVED lines=13> */
[----:B------:R-:W3:Y:S02]  /*26960*/  LDL.LU R22, [R1+0x868] ;  /* 0x0008680001167983 */ /* 0x000ee40000300800 */
[----:B---3--:R-:W-:-:S05]  /*26970*/  IADD3.X R22, R22, UR30, RZ, P6, !PT ;  /* 0x0000001e16167c10 */ /* 0x008fca000b7fe4ff */
[----:B------:R0:W-:Y:S04]  /*26980*/  STL [R1+0x868], R22 ;  /* 0x0008681601007387 */ /* 0x0001e80000100800 */
[----:B0-----:R-:W3:Y:S02]  /*26990*/  LDL.LU R22, [R1+0x83c] ;  /* 0x00083c0001167983 */ /* 0x001ee40000300800 */
[----:B---3--:R-:W-:-:S05]  /*269a0*/  IADD3 R22, P6, R22, UR26, RZ ;  /* 0x0000001a16167c10 */ /* 0x008fca000ffde0ff */
[----:B------:R0:W-:Y:S04]  /*269b0*/  STL [R1+0x83c], R22 ;  /* 0x00083c1601007387 */ /* 0x0001e80000100800 */
[----:B0-----:R-:W3:Y:S02]  /*269c0*/  LDL.LU R22, [R1+0x860] ;  /* 0x0008600001167983 */ /* 0x001ee40000300800 */
        /* <DEDUP_REMOVED lines=505> */
[----:B------:R0:W-:Y:S02]  /*28960*/  STL [R1+0x4a4], R22 ;  /* 0x0004a41601007387 */ /* 0x0001e40000100800 */
[----:B0-----:R-:W-:Y:S02]  /*28970*/  IMAD.MOV.U32 R22, RZ, RZ, R152 ;  /* 0x000000ffff167224 */ /* 0x001fe400078e0098 */
[----:B------:R-:W-:Y:S02]  /*28980*/  IMAD.MOV.U32 R152, RZ, RZ, R153 ;  /* 0x000000ffff987224 */ /* 0x000fe400078e0099 */
        /* <DEDUP_REMOVED lines=9> */
[----:B------:R-:W-:Y:S02]  /*28a20*/  IMAD.MOV.U32 R173, RZ, RZ, R175 ;  /* 0x000000ffffad7224 */ /* 0x000fe400078e00af */
[----:B------:R-:W-:Y:S02]  /*28a30*/  IMAD.MOV.U32 R175, RZ, RZ, R177 ;  /* 0x000000ffffaf7224 */ /* 0x000fe400078e00b1 */
[----:B------:R-:W-:Y:S02]  /*28a40*/  IMAD.MOV.U32 R177, RZ, RZ, R179 ;  /* 0x000000ffffb17224 */ /* 0x000fe400078e00b3 */
[----:B------:R-:W-:Y:S01]  /*28a50*/  IMAD.MOV.U32 R179, RZ, RZ, R181 ;  /* 0x000000ffffb37224 */ /* 0x000fe200078e00b5 */
[----:B------:R-:W-:Y:S01]  /*28a60*/  IADD3 R22, P5, R22, UR26, RZ ;  /* 0x0000001a16167c10 */ /* 0x000fe2000ffbe0ff */
[----:B------:R-:W-:Y:S02]  /*28a70*/  IMAD.MOV.U32 R181, RZ, RZ, R183 ;  /* 0x000000ffffb57224 */ /* 0x000fe400078e00b7 */
[----:B------:R-:W-:-:S02]  /*28a80*/  IMAD.MOV.U32 R183, RZ, RZ, R185 ;  /* 0x000000ffffb77224 */ /* 0x000fc400078e00b9 */
[----:B------:R-:W-:Y:S02]  /*28a90*/  IMAD.MOV.U32 R185, RZ, RZ, R2 ;  /* 0x000000ffffb97224 */ /* 0x000fe400078e0002 */
[----:B------:R-:W3:Y:S04]  /*28aa0*/  LDL.LU R2, [R1+0x24c] ;  /* 0x00024c0001027983 */ /* 0x000ee80000300800 */
[----:B------:R0:W-:Y:S04]  /*28ab0*/  STL [R1+0x478], R22 ;  /* 0x0004781601007387 */ /* 0x0001e80000100800 */
[----:B0-----:R-:W4:Y:S02]  /*28ac0*/  LDL.LU R22, [R1+0x49c] ;  /* 0x00049c0001167983 */ /* 0x001f240000300800 */
[----:B----4-:R-:W-:-:S05]  /*28ad0*/  IADD3.X R22, R22, UR30, RZ, P4, !PT ;  /* 0x0000001e16167c10 */ /* 0x010fca000a7fe4ff */
[----:B------:R0:W-:Y:S04]  /*28ae0*/  STL [R1+0x49c], R22 ;  /* 0x00049c1601007387 */ /* 0x0001e80000100800 */
[----:B0-----:R-:W4:Y:S02]  /*28af0*/  LDL.LU R22, [R1+0x470] ;  /* 0x0004700001167983 */ /* 0x001f240000300800 */
[----:B----4-:R-:W-:-:S05]  /*28b00*/  IADD3 R22, P4, R22, UR26, RZ ;  /* 0x0000001a16167c10 */ /* 0x010fca000ff9e0ff */
        /* <DEDUP_REMOVED lines=242> */
[----:B----4-:R-:W-:Y:S02]  /*29a30*/  IADD3.X R22, R22, UR30, RZ, P5, !PT ;  /* 0x0000001e16167c10 */ /* 0x010fe4000affe4ff */
[----:B------:R-:W-:-:S03]  /*29a40*/  IADD3 R248, P5, R248, UR26, RZ ;  /* 0x0000001af8f87c10 */ /* 0x000fc6000ffbe0ff */
[----:B------:R-:W-:Y:S04]  /*29a50*/  STL [R1+0x350], R22 ;  /* 0x0003501601007387 */ /* 0x000fe80000100800 */
[----:B------:R0:W-:Y:S04]  /*29a60*/  STL [R1+0x324], R248 ;  /* 0x000324f801007387 */ /* 0x0001e80000100800 */
[----:B0-----:R-:W4:Y:S04]  /*29a70*/  LDL.LU R248, [R1+0xfa8] ;  /* 0x000fa80001f87983 */ /* 0x001f280000300800 */
[----:B------:R-:W2:Y:S02]  /*29a80*/  LDL.LU R22, [R1+0x348] ;  /* 0x0003480001167983 */ /* 0x000ea40000300800 */
        /* <DEDUP_REMOVED lines=18> */
[----:B--2---:R-:W-:Y:S02]  /*29bb0*/  IADD3.X R22, R22, UR30, RZ, P1, !PT ;  /* 0x0000001e16167c10 */ /* 0x004fe40008ffe4ff */
[----:B------:R-:W-:-:S03]  /*29bc0*/  IADD3 R234, P1, R234, UR26, RZ ;  /* 0x0000001aeaea7c10 */ /* 0x000fc6000ff3e0ff */
[----:B------:R-:W-:Y:S04]  /*29bd0*/  STL [R1+0x330], R22 ;  /* 0x0003301601007387 */ /* 0x000fe80000100800 */
[----:B------:R0:W-:Y:S04]  /*29be0*/  STL [R1+0x304], R234 ;  /* 0x000304ea01007387 */ /* 0x0001e80000100800 */
[----:B0-----:R-:W2:Y:S04]  /*29bf0*/  LDL.LU R234, [R1+0xfa4] ;  /* 0x000fa40001ea7983 */ /* 0x001ea80000300800 */
[----:B------:R-:W3:Y:S02]  /*29c00*/  LDL.LU R22, [R1+0x328] ;  /* 0x0003280001167983 */ /* 0x000ee40000300800 */
[----:B---3--:R-:W-:-:S05]  /*29c10*/  IADD3.X R22, R22, UR30, RZ, P6, !PT ;  /* 0x0000001e16167c10 */ /* 0x008fca000b7fe4ff */
[----:B------:R0:W-:Y:S04]  /*29c20*/  STL [R1+0x328], R22 ;  /* 0x0003281601007387 */ /* 0x0001e80000100800 */
[----:B0-----:R-:W3:Y:S01]  /*29c30*/  LDL.LU R22, [R1+0x2fc] ;  /* 0x0002fc0001167983 */ /* 0x001ee20000300800 */
[----:B------:R-:W-:Y:S02]  /*29c40*/  IADD3.X R155, R155, UR30, RZ, P5, !PT ;  /* 0x0000001e9b9b7c10 */ /* 0x000fe4000affe4ff */
[----:B---3--:R-:W-:-:S05]  /*29c50*/  IADD3 R22, P6, R22, UR26, RZ ;  /* 0x0000001a16167c10 */ /* 0x008fca000ffde0ff */
[----:B------:R-:W-:Y:S04]  /*29c60*/  STL [R1+0x2fc], R22 ;  /* 0x0002fc1601007387 */ /* 0x000fe80000100800 */
[----:B------:R0:W-:Y:S04]  /*29c70*/  STL [R1+0x320], R155 ;  /* 0x0003209b01007387 */ /* 0x0001e80000100800 */
[----:B0-----:R-:W3:Y:S04]  /*29c80*/  LDL.LU R155, [R1+0xfa0] ;  /* 0x000fa000019b7983 */ /* 0x001ee80000300800 */
[----:B------:R-:W4:Y:S02]  /*29c90*/  LDL.LU R22, [R1+0x2f4] ;  /* 0x0002f40001167983 */ /* 0x000f240000300800 */
        /* <DEDUP_REMOVED lines=17> */
[----:B0-----:R-:W2:Y:S01]  /*29db0*/  LDL.LU R22, [R1+0x2dc] ;  /* 0x0002dc0001167983 */ /* 0x001ea20000300800 */
[----:B------:R-:W-:Y:S02]  /*29dc0*/  IADD3.X R0, R0, UR30, RZ, P1, !PT ;  /* 0x0000001e00007c10 */ /* 0x000fe40008ffe4ff */
[----:B--2---:R-:W-:-:S05]  /*29dd0*/  IADD3 R22, P2, R22, UR26, RZ ;  /* 0x0000001a16167c10 */ /* 0x004fca000ff5e0ff */
[----:B------:R-:W-:Y:S04]  /*29de0*/  STL [R1+0x2dc], R22 ;  /* 0x0002dc1601007387 */ /* 0x000fe80000100800 */
[----:B------:R0:W-:Y:S04]  /*29df0*/  STL [R1+0x300], R0 ;  /* 0x0003000001007387 */ /* 0x0001e80000100800 */
[----:B0-----:R-:W2:Y:S04]  /*29e00*/  LDL.LU R0, [R1+0xf98] ;  /* 0x000f980001007983 */ /* 0x001ea80000300800 */
[----:B------:R-:W3:Y:S02]  /*29e10*/  LDL.LU R22, [R1+0x2d4] ;  /* 0x0002d40001167983 */ /* 0x000ee40000300800 */
        /* <DEDUP_REMOVED lines=8> */
[----:B0-----:R-:W3:Y:S01]  /*29ea0*/  LDL.LU R22, [R1+0x2f0] ;  /* 0x0002f00001167983 */ /* 0x001ee20000300800 */
[----:B--2---:R-:W-:Y:S02]  /*29eb0*/  IADD3.X R0, R0, UR30, RZ, P4, !PT ;  /* 0x0000001e00007c10 */ /* 0x004fe4000a7fe4ff */
[----:B---3--:R-:W-:Y:S02]  /*29ec0*/  IADD3.X R22, R22, UR30, RZ, P5, !PT ;  /* 0x0000001e16167c10 */ /* 0x008fe4000affe4ff */
[----:B------:R-:W-:-:S03]  /*29ed0*/  IADD3 R232, P5, R232, UR26, RZ ;  /* 0x0000001ae8e87c10 */ /* 0x000fc6000ffbe0ff */
[----:B------:R-:W-:Y:S04]  /*29ee0*/  STL [R1+0x2f0], R22 ;  /* 0x0002f01601007387 */ /* 0x000fe80000100800 */
[----:B------:R0:W-:Y:S04]  /*29ef0*/  STL [R1+0x2c4], R232 ;  /* 0x0002c4e801007387 */ /* 0x0001e80000100800 */
[----:B0-----:R-:W2:Y:S04]  /*29f00*/  LDL.LU R232, [R1+0xf94] ;  /* 0x000f940001e87983 */ /* 0x001ea80000300800 */
[----:B------:R0:W-:Y:S04]  /*29f10*/  STL [R1+0x2e8], R0 ;  /* 0x0002e80001007387 */ /* 0x0001e80000100800 */
[----:B0-----:R-:W3:Y:S04]  /*29f20*/  LDL.LU R0, [R1+0xf90] ;  /* 0x000f900001007983 */ /* 0x001ee80000300800 */
[----:B------:R-:W4:Y:S01]  /*29f30*/  LDL.LU R22, [R1+0x2bc] ;  /* 0x0002bc0001167983 */ /* 0x000f220000300800 */
[----:B------:R-:W-:-:S02]  /*29f40*/  IADD3.X R156, R156, UR30, RZ, P3, !PT ;  /* 0x0000001e9c9c7c10 */ /* 0x000fc40009ffe4ff */
[----:B----4-:R-:W-:-:S05]  /*29f50*/  IADD3 R22, P4, R22, UR26, RZ ;  /* 0x0000001a16167c10 */ /* 0x010fca000ff9e0ff */
[----:B------:R-:W-:Y:S04]  /*29f60*/  STL [R1+0x2bc], R22 ;  /* 0x0002bc1601007387 */ /* 0x000fe80000100800 */
[----:B------:R0:W-:Y:S04]  /*29f70*/  STL [R1+0x2e0], R156 ;  /* 0x0002e09c01007387 */ /* 0x0001e80000100800 */
[----:B0-----:R-:W4:Y:S04]  /*29f80*/  LDL.LU R156, [R1+0xf8c] ;  /* 0x000f8c00019c7983 */ /* 0x001f280000300800 */
[----:B------:R-:W2:Y:S02]  /*29f90*/  LDL.LU R22, [R1+0x2b4] ;  /* 0x0002b40001167983 */ /* 0x000ea40000300800 */
[----:B--2---:R-:W-:-:S05]  /*29fa0*/  IADD3 R22, P3, R22, UR26, RZ ;  /* 0x0000001a16167c10 */ /* 0x004fca000ff7e0ff */
[----:B------:R0:W-:Y:S04]  /*29fb0*/  STL [R1+0x2b4], R22 ;  /* 0x0002b41601007387 */ /* 0x0001e80000100800 */
[----:B0-----:R-:W2:Y:S01]  /*29fc0*/  LDL.LU R22, [R1+0x2d8] ;  /* 0x0002d80001167983 */ /* 0x001ea20000300800 */
[----:B----4-:R-:W-:Y:S02]  /*29fd0*/  IADD3.X R156, R156, UR30, RZ, P1, !PT ;  /* 0x0000001e9c9c7c10 */ /* 0x010fe40008ffe4ff */
[----:B------:R-:W-:Y:S02]  /*29fe0*/  IADD3 R157, P1, R157, UR26, RZ ;  /* 0x0000001a9d9d7c10 */ /* 0x000fe4000ff3e0ff */
[----:B------:R-:W-:Y:S01]  /*29ff0*/  IADD3.X R23, R23, UR30, RZ, P6, !PT ;  /* 0x0000001e17177c10 */ /* 0x000fe2000b7fe4ff */
[----:B------:R-:W-:Y:S01]  /*2a000*/  WARPGROUP.ARRIVE ;  /* 0x00000000000079c5 */ /* 0x000fe20000000000 */
[----:B------:R-:W-:Y:S01]  /*2a010*/  UMOV UR12, UR20 ;  /* 0x00000014000c7c82 */ /* 0x000fe20008000000 */
[----:B------:R-:W-:-:S04]  /*2a020*/  UMOV UR13, UR21 ;  /* 0x00000015000d7c82 */ /* 0x000fc80008000000 */
[----:B------:R-:W-:Y:S01]  /*2a030*/  QGMMA.64x256x32.F32.E4M3.E4M3 R24, gdesc[UR12], R24, gsb0 ;  /* 0x03e000000c1879f3 */ /* 0x000fe20008000818 */
[----:B------:R-:W-:Y:S01]  /*2a040*/  UMOV UR16, UR8 ;  /* 0x0000000800107c82 */ /* 0x000fe20008000000 */
[----:B------:R-:W-:Y:S01]  /*2a050*/  UMOV UR17, UR9 ;  /* 0x0000000900117c82 */ /* 0x000fe20008000000 */
[----:B--2---:R-:W-:Y:S02]  /*2a060*/  IADD3.X R22, R22, UR30, RZ, P2, !PT ;  /* 0x0000001e16167c10 */ /* 0x004fe400097fe4ff */
[----:B------:R-:W-:-:S03]  /*2a070*/  IADD3 R155, P2, R155, UR26, RZ ;  /* 0x0000001a9b9b7c10 */ /* 0x000fc6000ff5e0ff */
[----:B------:R-:W-:Y:S04]  /*2a080*/  STL [R1+0x2d8], R22 ;  /* 0x0002d81601007387 */ /* 0x000fe80000100800 */
[----:B------:R0:W-:Y:S04]  /*2a090*/  STL [R1+0x2ac], R155 ;  /* 0x0002ac9b01007387 */ /* 0x0001e80000100800 */
[----:B0-----:R0:W5:Y:S04]  /*2a0a0*/  LDL.LU R155, [R1+0xf88] ;  /* 0x000f8800019b7983 */ /* 0x0011680000300800 */
[----:B------:R1:W-:Y:S04]  /*2a0b0*/  STL [R1+0x2d0], R156 ;  /* 0x0002d09c01007387 */ /* 0x0003e80000100800 */
[----:B-1----:R0:W5:Y:S04]  /*2a0c0*/  LDL.LU R156, [R1+0xf84] ;  /* 0x000f8400019c7983 */ /* 0x0021680000300800 */
[----:B------:R1:W-:Y:S04]  /*2a0d0*/  STL [R1+0x2a4], R157 ;  /* 0x0002a49d01007387 */ /* 0x0003e80000100800 */
[----:B-1----:R0:W5:Y:S04]  /*2a0e0*/  LDL.LU R157, [R1+0xf80] ;  /* 0x000f8000019d7983 */ /* 0x0021680000300800 */
[----:B------:R1:W-:Y:S04]  /*2a0f0*/  STL [R1+0x2c8], R23 ;  /* 0x0002c81701007387 */ /* 0x0003e80000100800 */
[----:B-1----:R0:W5:Y:S04]  /*2a100*/  LDL.LU R23, [R1+0xf7c] ;  /* 0x000f7c0001177983 */ /* 0x0021680000300800 */
[----:B------:R-:W2:Y:S01]  /*2a110*/  LDL.LU R22, [R1+0x29c] ;  /* 0x00029c0001167983 */ /* 0x000ea20000300800 */
[----:B------:R-:W-:-:S02]  /*2a120*/  WARPGROUP.DEPBAR.LE gsb0, 0x0 ;  /* 0x00008000000079c5 */ /* 0x000fc40000010000 */
[----:B------:R-:W-:-:S06]  /*2a130*/  WARPGROUP.ARRIVE ;  /* 0x00000000000079c5 */ /* 0x000fcc0000000000 */
[----:B------:R-:W-:Y:S01]  /*2a140*/  QGMMA.64x256x32.F32.E4M3.E4M3 R24, gdesc[UR16], R24, gsb0 ;  /* 0x03e00000101879f3 */ /* 0x000fe20008000818 */
[----:B------:R-:W-:Y:S02]  /*2a150*/  IADD3.X R201, R201, UR30, RZ, P5, !PT ;  /* 0x0000001ec9c97c10 */ /* 0x000fe4000affe4ff */
[----:B---3--:R-:W-:Y:S02]  /*2a160*/  IADD3 R0, P5, R0, UR26, RZ ;  /* 0x0000001a00007c10 */ /* 0x008fe4000ffbe0ff */
[----:B------:R-:W-:Y:S02]  /*2a170*/  IADD3.X R152, R152, UR30, RZ, P4, !PT ;  /* 0x0000001e98987c10 */ /* 0x000fe4000a7fe4ff */
[----:B------:R-:W-:Y:S02]  /*2a180*/  IADD3 R153, P4, R153, UR26, RZ ;  /* 0x0000001a99997c10 */ /* 0x000fe4000ff9e0ff */
[----:B------:R-:W-:Y:S02]  /*2a190*/  IADD3.X R154, R154, UR30, RZ, P3, !PT ;  /* 0x0000001e9a9a7c10 */ /* 0x000fe40009ffe4ff */
[----:B------:R-:W-:-:S02]  /*2a1a0*/  IADD3 R159, P3, R159, UR26, RZ ;  /* 0x0000001a9f9f7c10 */ /* 0x000fc4000ff7e0ff */
[----:B------:R-:W-:Y:S02]  /*2a1b0*/  IADD3.X R161, R161, UR30, RZ, P2, !PT ;  /* 0x0000001ea1a17c10 */ /* 0x000fe400097fe4ff */
[----:B------:R-:W-:Y:S02]  /*2a1c0*/  IADD3 R163, P2, R163, UR26, RZ ;  /* 0x0000001aa3a37c10 */ /* 0x000fe4000ff5e0ff */
        /* <DEDUP_REMOVED lines=27> */
[----:B------:R-:W-:-:S02]  /*2a380*/  IADD3.X R233, R233, UR30, RZ, P2, !PT ;  /* 0x0000001ee9e97c10 */ /* 0x000fc400097fe4ff */
[----:B------:R-:W-:Y:S02]  /*2a390*/  IADD3.X R232, R232, UR30, RZ, P1, !PT ;  /* 0x0000001ee8e87c10 */ /* 0x000fe40008ffe4ff */
[----:B------:R-:W-:Y:S02]  /*2a3a0*/  IADD3.X R228, R228, UR27, RZ, P4, !PT ;  /* 0x0000001be4e47c10 */ /* 0x000fe4000a7fe4ff */
[----:B------:R-:W-:Y:S02]  /*2a3b0*/  IADD3.X R229, R229, UR30, RZ, P5, !PT ;  /* 0x0000001ee5e57c10 */ /* 0x000fe4000affe4ff */
[----:B--2---:R-:W-:-:S05]  /*2a3c0*/  IADD3 R22, P6, R22, UR26, RZ ;  /* 0x0000001a16167c10 */ /* 0x004fca000ffde0ff */
[----:B------:R-:W-:Y:S04]  /*2a3d0*/  STL [R1+0x29c], R22 ;  /* 0x00029c1601007387 */ /* 0x000fe80000100800 */
[----:B------:R-:W-:Y:S04]  /*2a3e0*/  STL [R1+0x2c0], R201 ;  /* 0x0002c0c901007387 */ /* 0x000fe80000100800 */
[----:B------:R1:W-:Y:S01]  /*2a3f0*/  STL [R1+0x294], R0 ;  /* 0x0002940001007387 */ /* 0x0003e20000100800 */
[----:B------:R-:W-:Y:S02]  /*2a400*/  IADD3.X R169, R169, UR30, RZ, P6, !PT ;  /* 0x0000001ea9a97c10 */ /* 0x000fe4000b7fe4ff */
[----:B------:R-:W-:Y:S01]  /*2a410*/  IADD3 R171, P6, R171, UR26, RZ ;  /* 0x0000001aabab7c10 */ /* 0x000fe2000ffde0ff */
[----:B-1----:R0:W5:Y:S04]  /*2a420*/  LDL.LU R0, [R1+0xf78] ;  /* 0x000f780001007983 */ /* 0x0021680000300800 */
[----:B------:R0:W-:Y:S04]  /*2a430*/  STL [R1+0x2b8], R152 ;  /* 0x0002b89801007387 */ /* 0x0001e80000100800 */
        /* <DEDUP_REMOVED lines=14> */
[----:B------:R0:W-:Y:S01]  /*2a520*/  STL [R1+0x254], R183 ;  /* 0x000254b701007387 */ /* 0x0001e20000100800 */
[----:B------:R-:W-:-:S03]  /*2a530*/  IADD3.X R234, R234, UR30, RZ, P6, !PT ;  /* 0x0000001eeaea7c10 */ /* 0x000fc6000b7fe4ff */
[----:B------:R0:W-:Y:S01]  /*2a540*/  STL [R1+0x278], R185 ;  /* 0x000278b901007387 */ /* 0x0001e20000100800 */
[----:B------:R-:W-:-:S03]  /*2a550*/  IADD3 R238, P6, R238, UR26, RZ ;  /* 0x0000001aeeee7c10 */ /* 0x000fc6000ffde0ff */
        /* <DEDUP_REMOVED lines=10> */
[----:B------:R-:W1:Y:S03]  /*2a600*/  S2R R201, SR_TID.X ;  /* 0x0000000000c97919 */ /* 0x000e660000002100 */
        /* <DEDUP_REMOVED lines=14> */
[----:B------:R0:W-:Y:S04]  /*2a6f0*/  STL [R1+0x220], R235 ;  /* 0x000220eb01007387 */ /* 0x0001e80000100800 */
[----:B------:R0:W-:Y:S04]  /*2a700*/  STL [R1+0x218], R233 ;  /* 0x000218e901007387 */ /* 0x0001e80000100800 */
[----:B------:R0:W-:Y:S04]  /*2a710*/  STL [R1+0x210], R232 ;  /* 0x000210e801007387 */ /* 0x0001e80000100800 */
[----:B------:R0:W-:Y:S04]  /*2a720*/  STL [R1+0x6d8], R228 ;  /* 0x0006d8e401007387 */ /* 0x0001e80000100800 */
[----:B------:R0:W-:Y:S04]  /*2a730*/  STL [R1+0x208], R231 ;  /* 0x000208e701007387 */ /* 0x0001e80000100800 */
[----:B------:R0:W-:Y:S01]  /*2a740*/  STL [R1+0x200], R229 ;  /* 0x000200e501007387 */ /* 0x0001e20000100800 */
[----:B------:R-:W-:-:S02]  /*2a750*/  WARPGROUP.DEPBAR.LE gsb0, 0x0 ;  /* 0x00008000000079c5 */ /* 0x000fc40000010000 */
[----:B-1----:R-:W-:-:S04]  /*2a760*/  LOP3.LUT R201, R201, 0x7f, RZ, 0xc0, !PT ;  /* 0x0000007fc9c97812 */ /* 0x002fc800078ec0ff */
[----:B------:R-:W-:Y:S01]  /*2a770*/  LOP3.LUT R201, R201, 0x10, RZ, 0x3c, !PT ;  /* 0x00000010c9c97812 */ /* 0x000fe200078e3cff */
[----:B------:R-:W-:Y:S06]  /*2a780*/  @P0 BRA `(.L_x_2) ;  /* 0xfffffef000b40947 */ /* 0x000fec000383ffff */
.L_x_1:
[----:B------:R3:W-:Y:S01]  /*2a790*/  STL [R1+0xf80], R149 ;  /* 0x000f809501007387 */ /* 0x0007e20000100800 */
[----:B------:R-:W-:Y:S01]  /*2a7a0*/  F2FP.SATFINITE.E4M3.F32.PACK_AB_MERGE_C R102, R103, R102, RZ ;  /* 0x000000666766723e */ /* 0x000fe200048070ff */
[----:B------:R-:W-:Y:S01]  /*2a7b0*/  ULDC.64 UR6, c[0x0][0x228] ;  /* 0x00008a0000067ab9 */ /* 0x000fe20000000a00 */
[----:B------:R-:W-:Y:S01]  /*2a7c0*/  F2FP.SATFINITE.E4M3.F32.PACK_AB_MERGE_C R100, R101, R100, RZ ;  /* 0x000000646564723e */ /* 0x000fe200048070ff */
[----:B-1----:R-:W4:Y:S01]  /*2a7d0*/  LDL.LU R5, [R1+0xc] ;  /* 0x00000c0001057983 */ /* 0x002f220000300800 */
[----:B------:R-:W-:Y:S01]  /*2a7e0*/  F2FP.SATFINITE.E4M3.F32.PACK_AB_MERGE_C R26, R27, R26, RZ ;  /* 0x0000001a1b1a723e */ /* 0x000fe200048070ff */
[----:B------:R-:W-:Y:S01]  /*2a7f0*/  ULDC UR4, c[0x0][0x244] ;  /* 0x0000910000047ab9 */ /* 0x000fe20000000800 */
[----:B------:R-:W-:Y:S01]  /*2a800*/  F2FP.SATFINITE.E4M3.F32.PACK_AB_MERGE_C R24, R25, R24, RZ ;  /* 0x000000181918723e */ /* 0x000fe200048070ff */
[----:B------:R-:W-:Y:S01]  /*2a810*/  ULDC UR9, c[0x0][0x22c] ;  /* 0x00008b0000097ab9 */ /* 0x000fe20000000800 */
[----:B------:R-:W-:Y:S01]  /*2a820*/  F2FP.SATFINITE.E4M3.F32.PACK_AB_MERGE_C R34, R35, R34, RZ ;  /* 0x000000222322723e */ /* 0x000fe200048070ff */
[----:B---3--:R-:W4:Y:S01]  /*2a830*/  LDL.LU R149, [R1+0x8] ;  /* 0x0000080001957983 */ /* 0x008f220000300800 */
[----:B------:R-:W-:Y:S01]  /*2a840*/  F2FP.SATFINITE.E4M3.F32.PACK_AB_MERGE_C R64, R65, R64, RZ ;  /* 0x000000404140723e */ /* 0x000fe200048070ff */
[----:B------:R-:W-:Y:S01]  /*2a850*/  ULDC UR10, c[0x0][0x22c] ;  /* 0x00008b00000a7ab9 */ /* 0x000fe20000000800 */
[----:B------:R-:W-:Y:S01]  /*2a860*/  F2FP.SATFINITE.E4M3.F32.PACK_AB_MERGE_C R50, R51, R50, RZ ;  /* 0x000000323332723e */ /* 0x000fe200048070ff */
[----:B------:R1:W-:Y:S01]  /*2a870*/  STL [R1+0xf7c], R150 ;  /* 0x000f7c9601007387 */ /* 0x0003e20000100800 */
[----:B------:R-:W-:Y:S01]  /*2a880*/  F2FP.SATFINITE.E4M3.F32.PACK_AB_MERGE_C R58, R59, R58, RZ ;  /* 0x0000003a3b3a723e */ /* 0x000fe200048070ff */
[----:B------:R-:W-:Y:S01]  /*2a890*/  ULDC UR8, c[0x0][0x248] ;  /* 0x0000920000087ab9 */ /* 0x000fe20000000800 */
[----:B------:R-:W-:Y:S01]  /*2a8a0*/  F2FP.SATFINITE.E4M3.F32.PACK_AB_MERGE_C R60, R61, R60, RZ ;  /* 0x0000003c3d3c723e */ /* 0x000fe200048070ff */
[----:B------:R-:W-:Y:S01]  /*2a8b0*/  ULDC UR11, c[0x0][0x22c] ;  /* 0x00008b00000b7ab9 */ /* 0x000fe20000000800 */
[----:B------:R-:W-:Y:S01]  /*2a8c0*/  F2FP.SATFINITE.E4M3.F32.PACK_AB_MERGE_C R62, R63, R62, RZ ;  /* 0x0000003e3f3e723e */ /* 0x000fe200048070ff */
[----:B------:R-:W-:Y:S01]  /*2a8d0*/  ULDC UR12, c[0x0][0x22c] ;  /* 0x00008b00000c7ab9 */ /* 0x000fe20000000800 */
[----:B-1----:R-:W3:Y:S04]  /*2a8e0*/  LDL.LU R150, [R1+0x10] ;  /* 0x0000100001967983 */ /* 0x002ee80000300800 */
[----:B0-----:R-:W3:Y:S04]  /*2a8f0*/  LDL.LU R3, [R1+0x14] ;  /* 0x0000140001037983 */ /* 0x001ee80000300800 */
[----:B------:R0:W-:Y:S04]  /*2a900*/  STL [R1+0xf78], R151 ;  /* 0x000f789701007387 */ /* 0x0001e80000100800 */
[----:B0-----:R-:W3:Y:S04]  /*2a910*/  LDL.LU R151, [R1+0x18] ;  /* 0x0000180001977983 */ /* 0x001ee80000300800 */
[----:B--2---:R-:W2:Y:S04]  /*2a920*/  LDL.LU R2, [R1+0x1c] ;  /* 0x00001c0001027983 */ /* 0x004ea80000300800 */
[----:B-----5:R-:W2:Y:S04]  /*2a930*/  LDL.LU R23, [R1+0x20] ;  /* 0x0000200001177983 */ /* 0x020ea80000300800 */
[----:B------:R-:W2:Y:S04]  /*2a940*/  LDL.LU R4, [R1+0x24] ;  /* 0x0000240001047983 */ /* 0x000ea80000300800 */
        /* <DEDUP_REMOVED lines=118> */
[----:B----4-:R-:W-:-:S02]  /*2b0b0*/  F2FP.SATFINITE.E4M3.F32.PACK_AB_MERGE_C R5, R5, R149, RZ ;  /* 0x000000950505723e */ /* 0x010fc400048070ff */
[----:B---3--:R-:W-:Y:S01]  /*2b0c0*/  F2FP.SATFINITE.E4M3.F32.PACK_AB_MERGE_C R3, R3, R150, RZ ;  /* 0x000000960303723e */ /* 0x008fe200048070ff */
[----:B------:R-:W3:Y:S01]  /*2b0d0*/  LDL.LU R149, [R1+0xf80] ;  /* 0x000f800001957983 */ /* 0x000ee20000300800 */
[----:B--2---:R-:W-:-:S03]  /*2b0e0*/  F2FP.SATFINITE.E4M3.F32.PACK_AB_MERGE_C R2, R2, R151, RZ ;  /* 0x000000970202723e */ /* 0x004fc600048070ff */
[----:B------:R-:W2:Y:S04]  /*2b0f0*/  LDL.LU R150, [R1+0xf7c] ;  /* 0x000f7c0001967983 */ /* 0x000ea80000300800 */
[----:B------:R-:W2:Y:S01]  /*2b100*/  LDL.LU R151, [R1+0xf78] ;  /* 0x000f780001977983 */ /* 0x000ea20000300800 */
[----:B------:R-:W-:Y:S02]  /*2b110*/  F2FP.SATFINITE.E4M3.F32.PACK_AB_MERGE_C R6, R6, R201, RZ ;  /* 0x000000c90606723e */ /* 0x000fe400048070ff */
[----:B------:R-:W-:Y:S01]  /*2b120*/  F2FP.SATFINITE.E4M3.F32.PACK_AB_MERGE_C R4, R4, R23, RZ ;  /* 0x000000170404723e */ /* 0x000fe200048070ff */
[----:B------:R-:W0:Y:S01]  /*2b130*/  S2R R101, SR_TID.X ;  /* 0x0000000000657919 */ /* 0x000e220000002100 */
[----:B------:R-:W-:Y:S02]  /*2b140*/  F2FP.SATFINITE.E4M3.F32.PACK_AB_MERGE_C R10, R10, R156, RZ ;  /* 0x0000009c0a0a723e */ /* 0x000fe400048070ff */
[----:B------:R-:W-:-:S02]  /*2b150*/  F2FP.SATFINITE.E4M3.F32.PACK_AB_MERGE_C R12, R12, R252, RZ ;  /* 0x000000fc0c0c723e */ /* 0x000fc400048070ff */
[----:B------:R-:W-:Y:S02]  /*2b160*/  F2FP.SATFINITE.E4M3.F32.PACK_AB_MERGE_C R14, R14, R250, RZ ;  /* 0x000000fa0e0e723e */ /* 0x000fe400048070ff */
[----:B------:R-:W-:Y:S02]  /*2b170*/  F2FP.SATFINITE.E4M3.F32.PACK_AB_MERGE_C R17, R17, R247, RZ ;  /* 0x000000f71111723e */ /* 0x000fe400048070ff */
[----:B------:R-:W-:Y:S02]  /*2b180*/  F2FP.SATFINITE.E4M3.F32.PACK_AB_MERGE_C R19, R19, R245, RZ ;  /* 0x000000f51313723e */ /* 0x000fe400048070ff */
[----:B------:R-:W-:Y:S02]  /*2b190*/  F2FP.SATFINITE.E4M3.F32.PACK_AB_MERGE_C R21, R21, R243, RZ ;  /* 0x000000f31515723e */ /* 0x000fe400048070ff */
        /* <DEDUP_REMOVED lines=19> */
[----:B------:R-:W-:-:S02]  /*2b2d0*/  LOP3.LUT R24, R24, 0xffff, RZ, 0xc0, !PT ;  /* 0x0000ffff18187812 */ /* 0x000fc400078ec0ff */
[----:B------:R-:W-:Y:S02]  /*2b2e0*/  F2FP.SATFINITE.E4M3.F32.PACK_AB_MERGE_C R56, R57, R56, RZ ;  /* 0x000000383938723e */ /* 0x000fe400048070ff */
[----:B------:R-:W-:Y:S02]  /*2b2f0*/  F2FP.SATFINITE.E4M3.F32.PACK_AB_MERGE_C R44, R45, R44, RZ ;  /* 0x0000002c2d2c723e */ /* 0x000fe400048070ff */
[----:B------:R-:W-:Y:S02]  /*2b300*/  F2FP.SATFINITE.E4M3.F32.PACK_AB_MERGE_C R82, R83, R82, RZ ;  /* 0x000000525352723e */ /* 0x000fe400048070ff */
[----:B------:R-:W-:Y:S02]  /*2b310*/  F2FP.SATFINITE.E4M3.F32.PACK_AB_MERGE_C R84, R85, R84, RZ ;  /* 0x000000545554723e */ /* 0x000fe400048070ff */
[----:B------:R-:W-:Y:S02]  /*2b320*/  LOP3.LUT R26, R26, 0xffff, RZ, 0xc0, !PT ;  /* 0x0000ffff1a1a7812 */ /* 0x000fe400078ec0ff */
[----:B------:R-:W-:-:S02]  /*2b330*/  LOP3.LUT R34, R34, 0xffff, RZ, 0xc0, !PT ;  /* 0x0000ffff22227812 */ /* 0x000fc400078ec0ff */
[----:B------:R-:W-:Y:S02]  /*2b340*/  F2FP.SATFINITE.E4M3.F32.PACK_AB_MERGE_C R88, R89, R88, RZ ;  /* 0x000000585958723e */ /* 0x000fe400048070ff */
[----:B------:R-:W-:Y:S02]  /*2b350*/  F2FP.SATFINITE.E4M3.F32.PACK_AB_MERGE_C R92, R93, R92, RZ ;  /* 0x0000005c5d5c723e */ /* 0x000fe400048070ff */
[----:B------:R-:W-:Y:S02]  /*2b360*/  F2FP.SATFINITE.E4M3.F32.PACK_AB_MERGE_C R96, R97, R96, RZ ;  /* 0x000000606160723e */ /* 0x000fe400048070ff */
[----:B------:R-:W-:Y:S02]  /*2b370*/  F2FP.SATFINITE.E4M3.F32.PACK_AB_MERGE_C R78, R79, R78, RZ ;  /* 0x0000004e4f4e723e */ /* 0x000fe400048070ff */
[----:B------:R-:W-:Y:S02]  /*2b380*/  F2FP.SATFINITE.E4M3.F32.PACK_AB_MERGE_C R52, R53, R52, RZ ;  /* 0x000000343534723e */ /* 0x000fe400048070ff */
[----:B------:R-:W-:-:S02]  /*2b390*/  F2FP.SATFINITE.E4M3.F32.PACK_AB_MERGE_C R86, R87, R86, RZ ;  /* 0x000000565756723e */ /* 0x000fc400048070ff */
[----:B------:R-:W-:Y:S02]  /*2b3a0*/  LOP3.LUT R58, R58, 0xffff, RZ, 0xc0, !PT ;  /* 0x0000ffff3a3a7812 */ /* 0x000fe400078ec0ff */
        /* <DEDUP_REMOVED lines=54> */
[----:B------:R-:W4:Y:S01]  /*2b710*/  LDL.LU R194, [R1] ;  /* 0x0000000001c27983 */ /* 0x000f220000300800 */
[----:B------:R-:W-:-:S03]  /*2b720*/  F2FP.SATFINITE.E4M3.F32.PACK_AB_MERGE_C R192, R192, R193, RZ ;  /* 0x000000c1c0c0723e */ /* 0x000fc600048070ff */
[----:B------:R-:W4:Y:S01]  /*2b730*/  LDL.LU R193, [R1+0x4] ;  /* 0x0000040001c17983 */ /* 0x000f220000300800 */
[----:B------:R-:W-:Y:S02]  /*2b740*/  LOP3.LUT R5, R5, 0xffff, RZ, 0xc0, !PT ;  /* 0x0000ffff05057812 */ /* 0x000fe400078ec0ff */
[----:B------:R-:W-:Y:S01]  /*2b750*/  LOP3.LUT R6, R6, 0xffff, RZ, 0xc0, !PT ;  /* 0x0000ffff06067812 */ /* 0x000fe200078ec0ff */
[----:B------:R-:W3:Y:S01]  /*2b760*/  LDL.LU R103, [R1+0xb74] ;  /* 0x000b740001677983 */ /* 0x000ee20000300800 */
[----:B------:R-:W-:Y:S02]  /*2b770*/  LOP3.LUT R2, R2, 0xffff, RZ, 0xc0, !PT ;  /* 0x0000ffff02027812 */ /* 0x000fe400078ec0ff */
[----:B------:R-:W-:Y:S02]  /*2b780*/  LOP3.LUT R25, R3, 0xffff, RZ, 0xc0, !PT ;  /* 0x0000ffff03197812 */ /* 0x000fe400078ec0ff */
[----:B------:R-:W-:Y:S02]  /*2b790*/  LOP3.LUT R3, R4, 0xffff, RZ, 0xc0, !PT ;  /* 0x0000ffff04037812 */ /* 0x000fe400078ec0ff */
[----:B------:R-:W-:Y:S01]  /*2b7a0*/  PRMT R35, R6, 0x3340, R35 ;  /* 0x0000334006237816 */ /* 0x000fe20000000023 */
[----:B0-----:R-:W-:Y:S01]  /*2b7b0*/  IMAD.SHL.U32 R65, R101, 0x80, RZ ;  /* 0x0000008065417824 */ /* 0x001fe200078e00ff */
[----:B------:R-:W-:-:S02]  /*2b7c0*/  LOP3.LUT R10, R10, 0xffff, RZ, 0xc0, !PT ;  /* 0x0000ffff0a0a7812 */ /* 0x000fc400078ec0ff */
[----:B------:R-:W-:Y:S02]  /*2b7d0*/  LOP3.LUT R51, R12, 0xffff, RZ, 0xc0, !PT ;  /* 0x0000ffff0c337812 */ /* 0x000fe400078ec0ff */
[----:B------:R-:W-:Y:S02]  /*2b7e0*/  LOP3.LUT R14, R14, 0xffff, RZ, 0xc0, !PT ;  /* 0x0000ffff0e0e7812 */ /* 0x000fe400078ec0ff */
[----:B------:R-:W-:Y:S02]  /*2b7f0*/  LOP3.LUT R59, R17, 0xffff, RZ, 0xc0, !PT ;  /* 0x0000ffff113b7812 */ /* 0x000fe400078ec0ff */
[----:B------:R-:W-:Y:S02]  /*2b800*/  LOP3.LUT R61, R19, 0xffff, RZ, 0xc0, !PT ;  /* 0x0000ffff133d7812 */ /* 0x000fe400078ec0ff */
[----:B------:R-:W-:Y:S02]  /*2b810*/  LOP3.LUT R63, R21, 0xffff, RZ, 0xc0, !PT ;  /* 0x0000ffff153f7812 */ /* 0x000fe400078ec0ff */
[----:B------:R-:W-:-:S02]  /*2b820*/  F2FP.SATFINITE.E4M3.F32.PACK_AB_MERGE_C R155, R235, R236, RZ ;  /* 0x000000eceb9b723e */ /* 0x000fc400048070ff */
[----:B------:R-:W-:Y:S02]  /*2b830*/  F2FP.SATFINITE.E4M3.F32.PACK_AB_MERGE_C R156, R233, R234, RZ ;  /* 0x000000eae99c723e */ /* 0x000fe400048070ff */
[----:B------:R-:W-:Y:S02]  /*2b840*/  F2FP.SATFINITE.E4M3.F32.PACK_AB_MERGE_C R157, R231, R232, RZ ;  /* 0x000000e8e79d723e */ /* 0x000fe400048070ff */
[----:B------:R-:W-:Y:S02]  /*2b850*/  LOP3.LUT R47, R11, 0xffff, RZ, 0xc0, !PT ;  /* 0x0000ffff0b2f7812 */ /* 0x000fe400078ec0ff */
[----:B------:R-:W-:Y:S02]  /*2b860*/  PRMT R43, R3, 0x3340, R0 ;  /* 0x00003340032b7816 */ /* 0x000fe40000000000 */
[----:B------:R-:W-:Y:S02]  /*2b870*/  LOP3.LUT R65, R65, 0x400, RZ, 0xc0, !PT ;  /* 0x0000040041417812 */ /* 0x000fe400078ec0ff */
[----:B------:R-:W-:-:S02]  /*2b880*/  PRMT R11, R14, 0x3340, R1 ;  /* 0x000033400e0b7816 */ /* 0x000fc40000000001 */
[----:B------:R-:W-:Y:S02]  /*2b890*/  PRMT R12, R63, 0x3340, R0 ;  /* 0x000033403f0c7816 */ /* 0x000fe40000000000 */
[----:B------:R-:W-:Y:S02]  /*2b8a0*/  PRMT R19, R10, 0x3340, R51 ;  /* 0x000033400a137816 */ /* 0x000fe40000000033 */
[----:B------:R-:W-:Y:S02]  /*2b8b0*/  PRMT R17, R59, 0x3340, R61 ;  /* 0x000033403b117816 */ /* 0x000fe4000000003d */
[----:B------:R-:W-:Y:S02]  /*2b8c0*/  LOP3.LUT R67, R18, 0xffff, RZ, 0xc0, !PT ;  /* 0x0000ffff12437812 */ /* 0x000fe400078ec0ff */
[----:B------:R-:W-:Y:S02]  /*2b8d0*/  LOP3.LUT R71, R20, 0xffff, RZ, 0xc0, !PT ;  /* 0x0000ffff14477812 */ /* 0x000fe400078ec0ff */
[----:B------:R-:W-:-:S02]  /*2b8e0*/  LOP3.LUT R22, R22, 0xffff, RZ, 0xc0, !PT ;  /* 0x0000ffff16167812 */ /* 0x000fc400078ec0ff */
[----:B------:R-:W-:Y:S02]  /*2b8f0*/  LOP3.LUT R153, R153, 0xffff, RZ, 0xc0, !PT ;  /* 0x0000ffff99997812 */ /* 0x000fe400078ec0ff */
[----:B------:R-:W-:Y:S02]  /*2b900*/  LOP3.LUT R154, R154, 0xffff, RZ, 0xc0, !PT ;  /* 0x0000ffff9a9a7812 */ /* 0x000fe400078ec0ff */
[----:B------:R-:W-:Y:S02]  /*2b910*/  LOP3.LUT R155, R155, 0xffff, RZ, 0xc0, !PT ;  /* 0x0000ffff9b9b7812 */ /* 0x000fe400078ec0ff */
[----:B------:R-:W-:Y:S02]  /*2b920*/  LOP3.LUT R156, R156, 0xffff, RZ, 0xc0, !PT ;  /* 0x0000ffff9c9c7812 */ /* 0x000fe400078ec0ff */
[----:B------:R-:W-:Y:S02]  /*2b930*/  LOP3.LUT R157, R157, 0xffff, RZ, 0xc0, !PT ;  /* 0x0000ffff9d9d7812 */ /* 0x000fe400078ec0ff */
[----:B------:R-:W-:-:S02]  /*2b940*/  LOP3.LUT R158, R158, 0xffff, RZ, 0xc0, !PT ;  /* 0x0000ffff9e9e7812 */ /* 0x000fc400078ec0ff */
[----:B------:R-:W-:Y:S02]  /*2b950*/  PRMT R11, R19, 0x5410, R11 ;  /* 0x00005410130b7816 */ /* 0x000fe4000000000b */
[----:B------:R-:W-:Y:S02]  /*2b960*/  PRMT R12, R17, 0x5410, R12 ;  /* 0x00005410110c7816 */ /* 0x000fe4000000000c */
[--C-:B------:R-:W-:Y:S02]  /*2b970*/  PRMT R19, R22, 0x3340, R1.reuse ;  /* 0x0000334016137816 */ /* 0x100fe40000000001 */
[----:B------:R-:W-:Y:S02]  /*2b980*/  PRMT R18, R157, 0x3340, R0 ;  /* 0x000033409d127816 */ /* 0x000fe40000000000 */
[----:B------:R-:W-:Y:S02]  /*2b990*/  PRMT R17, R158, 0x3340, R1 ;  /* 0x000033409e117816 */ /* 0x000fe40000000001 */
[----:B------:R-:W-:-:S02]  /*2b9a0*/  PRMT R31, R67, 0x3340, R71 ;  /* 0x00003340431f7816 */ /* 0x000fc40000000047 */
[----:B------:R-:W-:Y:S02]  /*2b9b0*/  LOP3.LUT R169, R169, 0xffff, RZ, 0xc0, !PT ;  /* 0x0000ffffa9a97812 */ /* 0x000fe400078ec0ff */
[----:B------:R-:W-:Y:S02]  /*2b9c0*/  LOP3.LUT R170, R170, 0xffff, RZ, 0xc0, !PT ;  /* 0x0000ffffaaaa7812 */ /* 0x000fe400078ec0ff */
[----:B------:R-:W-:Y:S02]  /*2b9d0*/  LOP3.LUT R171, R171, 0xffff, RZ, 0xc0, !PT ;  /* 0x0000ffffabab7812 */ /* 0x000fe400078ec0ff */
[----:B------:R-:W-:Y:S02]  /*2b9e0*/  LOP3.LUT R172, R172, 0xffff, RZ, 0xc0, !PT ;  /* 0x0000ffffacac7812 */ /* 0x000fe400078ec0ff */
[----:B------:R-:W-:Y:S02]  /*2b9f0*/  LOP3.LUT R173, R173, 0xffff, RZ, 0xc0, !PT ;  /* 0x0000ffffadad7812 */ /* 0x000fe400078ec0ff */
[----:B------:R-:W-:-:S02]  /*2ba00*/  LOP3.LUT R174, R174, 0xffff, RZ, 0xc0, !PT ;  /* 0x0000ffffaeae7812 */ /* 0x000fc400078ec0ff */
[----:B------:R-:W-:Y:S02]  /*2ba10*/  LOP3.LUT R177, R177, 0xffff, RZ, 0xc0, !PT ;  /* 0x0000ffffb1b17812 */ /* 0x000fe400078ec0ff */
[----:B------:R-:W-:Y:S02]  /*2ba20*/  LOP3.LUT R179, R179, 0xffff, RZ, 0xc0, !PT ;  /* 0x0000ffffb3b37812 */ /* 0x000fe400078ec0ff */
[----:B------:R-:W-:Y:S02]  /*2ba30*/  LOP3.LUT R181, R181, 0xffff, RZ, 0xc0, !PT ;  /* 0x0000ffffb5b57812 */ /* 0x000fe400078ec0ff */
[----:B------:R-:W-:Y:S02]  /*2ba40*/  PRMT R19, R31, 0x5410, R19 ;  /* 0x000054101f137816 */ /* 0x000fe40000000013 */
[----:B------:R-:W-:Y:S02]  /*2ba50*/  PRMT R31, R173, 0x3340, R0 ;  /* 0x00003340ad1f7816 */ /* 0x000fe40000000000 */
[----:B------:R-:W-:-:S02]  /*2ba60*/  PRMT R39, R169, 0x3340, R171 ;  /* 0x00003340a9277816 */ /* 0x000fc400000000ab */
[----:B------:R-:W-:Y:S02]  /*2ba70*/  PRMT R37, R170, 0x3340, R172 ;  /* 0x00003340aa257816 */ /* 0x000fe400000000ac */
[----:B------:R-:W-:Y:S02]  /*2ba80*/  PRMT R33, R177, 0x3340, R179 ;  /* 0x00003340b1217816 */ /* 0x000fe400000000b3 */
[----:B------:R-:W-:Y:S02]  /*2ba90*/  LOP3.LUT R185, R185, 0xffff, RZ, 0xc0, !PT ;  /* 0x0000ffffb9b97812 */ /* 0x000fe400078ec0ff */
[----:B------:R-:W-:Y:S02]  /*2baa0*/  LOP3.LUT R187, R187, 0xffff, RZ, 0xc0, !PT ;  /* 0x0000ffffbbbb7812 */ /* 0x000fe400078ec0ff */
[----:B------:R-:W-:Y:S02]  /*2bab0*/  LOP3.LUT R189, R189, 0xffff, RZ, 0xc0, !PT ;  /* 0x0000ffffbdbd7812 */ /* 0x000fe400078ec0ff */
[----:B------:R-:W-:-:S02]  /*2bac0*/  LOP3.LUT R73, R28, 0xffff, RZ, 0xc0, !PT ;  /* 0x0000ffff1c497812 */ /* 0x000fc400078ec0ff */
[----:B------:R-:W-:Y:S02]  /*2bad0*/  LOP3.LUT R75, R32, 0xffff, RZ, 0xc0, !PT ;  /* 0x0000ffff204b7812 */ /* 0x000fe400078ec0ff */
[----:B------:R-:W-:Y:S02]  /*2bae0*/  PRMT R31, R39, 0x5410, R31 ;  /* 0x00005410271f7816 */ /* 0x000fe4000000001f */
[----:B------:R-:W-:Y:S02]  /*2baf0*/  PRMT R45, R185, 0x3340, R187 ;  /* 0x00003340b92d7816 */ /* 0x000fe400000000bb */
[----:B------:R-:W-:Y:S02]  /*2bb00*/  PRMT R39, R24, 0x3340, R73 ;  /* 0x0000334018277816 */ /* 0x000fe40000000049 */
[----:B------:R-:W-:Y:S02]  /*2bb10*/  LOP3.LUT R30, R30, 0xffff, RZ, 0xc0, !PT ;  /* 0x0000ffff1e1e7812 */ /* 0x000fe400078ec0ff */
[----:B------:R-:W-:-:S02]  /*2bb20*/  LOP3.LUT R56, R56, 0xffff, RZ, 0xc0, !PT ;  /* 0x0000ffff38387812 */ /* 0x000fc400078ec0ff */
[----:B------:R-:W-:Y:S02]  /*2bb30*/  LOP3.LUT R83, R60, 0xffff, RZ, 0xc0, !PT ;  /* 0x0000ffff3c537812 */ /* 0x000fe400078ec0ff */
[----:B------:R-:W-:Y:S02]  /*2bb40*/  LOP3.LUT R85, R64, 0xffff, RZ, 0xc0, !PT ;  /* 0x0000ffff40557812 */ /* 0x000fe400078ec0ff */
[----:B------:R-:W-:Y:S02]  /*2bb50*/  LOP3.LUT R79, R44, 0xffff, RZ, 0xc0, !PT ;  /* 0x0000ffff2c4f7812 */ /* 0x000fe400078ec0ff */
[----:B------:R-:W-:Y:S02]  /*2bb60*/  PRMT R44, R85, 0x3340, R0 ;  /* 0x00003340552c7816 */ /* 0x000fe40000000000 */
[----:B------:R-:W-:Y:S02]  /*2bb70*/  PRMT R53, R26, 0x3340, R30 ;  /* 0x000033401a357816 */ /* 0x000fe4000000001e */
[----:B------:R-:W-:-:S02]  /*2bb80*/  LOP3.LUT R87, R62, 0xffff, RZ, 0xc0, !PT ;  /* 0x0000ffff3e577812 */ /* 0x000fc400078ec0ff */
[----:B------:R-:W-:Y:S02]  /*2bb90*/  LOP3.LUT R89, R66, 0xffff, RZ, 0xc0, !PT ;  /* 0x0000ffff42597812 */ /* 0x000fe400078ec0ff */
[----:B------:R-:W-:Y:S02]  /*2bba0*/  LOP3.LUT R88, R88, 0xffff, RZ, 0xc0, !PT ;  /* 0x0000ffff58587812 */ /* 0x000fe400078ec0ff */
[----:B------:R-:W-:Y:S02]  /*2bbb0*/  LOP3.LUT R92, R92, 0xffff, RZ, 0xc0, !PT ;  /* 0x0000ffff5c5c7812 */ /* 0x000fe400078ec0ff */
[----:B------:R-:W-:Y:S02]  /*2bbc0*/  LOP3.LUT R96, R96, 0xffff, RZ, 0xc0, !PT ;  /* 0x0000ffff60607812 */ /* 0x000fe400078ec0ff */
        /* <DEDUP_REMOVED lines=10> */
[----:B------:R-:W-:Y:S02]  /*2bc70*/  SHF.R.U32.HI R10, RZ, 0x8, R10 ;  /* 0x00000008ff0a7819 */ /* 0x000fe4000001160a */
[----:B------:R-:W-:Y:S02]  /*2bc80*/  SHF.R.U32.HI R51, RZ, 0x8, R51 ;  /* 0x00000008ff337819 */ /* 0x000fe40000011633 */
[----:B------:R-:W-:Y:S02]  /*2bc90*/  SHF.R.U32.HI R3, RZ, 0x8, R3 ;  /* 0x00000008ff037819 */ /* 0x000fe40000011603 */
[----:B------:R-:W-:-:S02]  /*2bca0*/  SHF.R.U32.HI R6, RZ, 0x8, R6 ;  /* 0x00000008ff067819 */ /* 0x000fc40000011606 */
        /* <DEDUP_REMOVED lines=8> */
[----:B------:R-:W-:Y:S02]  /*2bd30*/  SHF.R.U32.HI R72, RZ, 0x8, R72 ;  /* 0x00000008ff487819 */ /* 0x000fe40000011648 */
[----:B------:R-:W-:Y:S02]  /*2bd40*/  SHF.R.U32.HI R76, RZ, 0x8, R76 ;  /* 0x00000008ff4c7819 */ /* 0x000fe4000001164c */
[----:B------:R-:W-:Y:S02]  /*2bd50*/  LOP3.LUT R95, R3, 0xffff, RZ, 0xc0, !PT ;  /* 0x0000ffff035f7812 */ /* 0x000fe400078ec0ff */
[----:B------:R-:W-:-:S02]  /*2bd60*/  LOP3.LUT R6, R6, 0xffff, RZ, 0xc0, !PT ;  /* 0x0000ffff06067812 */ /* 0x000fc400078ec0ff */
[----:B------:R-:W-:Y:S02]  /*2bd70*/  PRMT R10, R10, 0x3340, R51 ;  /* 0x000033400a0a7816 */ /* 0x000fe40000000033 */
[----:B------:R-:W-:Y:S02]  /*2bd80*/  LOP3.LUT R51, R76, 0xffff, RZ, 0xc0, !PT ;  /* 0x0000ffff4c337812 */ /* 0x000fe400078ec0ff */
[----:B------:R-:W-:Y:S02]  /*2bd90*/  LOP3.LUT R72, R72, 0xffff, RZ, 0xc0, !PT ;  /* 0x0000ffff48487812 */ /* 0x000fe400078ec0ff */
[----:B------:R-:W-:Y:S02]  /*2bda0*/  PRMT R95, R95, 0x3340, R0 ;  /* 0x000033405f5f7816 */ /* 0x000fe40000000000 */
[----:B------:R-:W-:Y:S02]  /*2bdb0*/  SHF.R.U32.HI R92, RZ, 0x8, R92 ;  /* 0x00000008ff5c7819 */ /* 0x000fe4000001165c */
[----:B------:R-:W-:-:S02]  /*2bdc0*/  LOP3.LUT R9, R9, 0xffff, RZ, 0xc0, !PT ;  /* 0x0000ffff09097812 */ /* 0x000fc400078ec0ff */
[----:B------:R-:W-:Y:S02]  /*2bdd0*/  PRMT R6, R6, 0x3340, R0 ;  /* 0x0000334006067816 */ /* 0x000fe40000000000 */
[----:B------:R-:W-:Y:S02]  /*2bde0*/  PRMT R51, R72, 0x3340, R51 ;  /* 0x0000334048337816 */ /* 0x000fe40000000033 */
[----:B------:R-:W-:Y:S02]  /*2bdf0*/  LOP3.LUT R72, R92, 0xffff, RZ, 0xc0, !PT ;  /* 0x0000ffff5c487812 */ /* 0x000fe400078ec0ff */
[----:B------:R-:W-:Y:S02]  /*2be00*/  LOP3.LUT R7, R7, 0xffff, RZ, 0xc0, !PT ;  /* 0x0000ffff07077812 */ /* 0x000fe400078ec0ff */
[----:B------:R-:W-:Y:S02]  /*2be10*/  PRMT R21, R9, 0x3340, R47 ;  /* 0x0000334009157816 */ /* 0x000fe4000000002f */
        /* <DEDUP_REMOVED lines=8> */
[----:B------:R-:W-:Y:S02]  /*2bea0*/  PRMT R48, R42, 0x3340, R46 ;  /* 0x000033402a307816 */ /* 0x000fe4000000002e */
[----:B------:R-:W-:Y:S02]  /*2beb0*/  LOP3.LUT R47, R47, 0xffff, RZ, 0xc0, !PT ;  /* 0x0000ffff2f2f7812 */ /* 0x000fe400078ec0ff */
[----:B------:R-:W-:Y:S02]  /*2bec0*/  LOP3.LUT R9, R9, 0xffff, RZ, 0xc0, !PT ;  /* 0x0000ffff09097812 */ /* 0x000fe400078ec0ff */
[----:B------:R-:W-:Y:S02]  /*2bed0*/  F2FP.SATFINITE.E4M3.F32.PACK_AB_MERGE_C R23, R240, R241, RZ ;  /* 0x000000f1f017723e */ /* 0x000fe400048070ff */
[----:B----4-:R-:W-:-:S04]  /*2bee0*/  F2FP.SATFINITE.E4M3.F32.PACK_AB_MERGE_C R27, R193, R194, RZ ;  /* 0x000000c2c11b723e */ /* 0x010fc800048070ff */
[----:B------:R-:W-:Y:S02]  /*2bef0*/  LOP3.LUT R4, R27, 0xffff, RZ, 0xc0, !PT ;  /* 0x0000ffff1b047812 */ /* 0x000fe400078ec0ff */
[----:B------:R-:W-:-:S04]  /*2bf00*/  PRMT R27, R5, 0x3340, R2 ;  /* 0x00003340051b7816 */ /* 0x000fc80000000002 */
[----:B------:R-:W-:Y:S01]  /*2bf10*/  PRMT R35, R27, 0x5410, R35 ;  /* 0x000054101b237816 */ /* 0x000fe20000000023 */
[----:B------:R-:W-:Y:S01]  /*2bf20*/  IMAD.SHL.U32 R27, R101, 0x10, RZ ;  /* 0x00000010651b7824 */ /* 0x000fe200078e00ff */
[----:B------:R-:W-:-:S04]  /*2bf30*/  PRMT R29, R4, 0x3340, R25 ;  /* 0x00003340041d7816 */ /* 0x000fc80000000019 */
[----:B------:R-:W-:Y:S02]  /*2bf40*/  LOP3.LUT R27, R27, 0x70, RZ, 0xc0, !PT ;  /* 0x000000701b1b7812 */ /* 0x000fe400078ec0ff */
[----:B------:R-:W-:Y:S02]  /*2bf50*/  PRMT R43, R29, 0x5410, R43 ;  /* 0x000054101d2b7816 */ /* 0x000fe4000000002b */
[----:B------:R-:W-:Y:S02]  /*2bf60*/  IADD3 R65, R65, UR24, R27 ;  /* 0x0000001841417c10 */ /* 0x000fe4000fffe01b */
[----:B------:R-:W-:Y:S02]  /*2bf70*/  PRMT R29, R153, 0x3340, R155 ;  /* 0x00003340991d7816 */ /* 0x000fe4000000009b */
[----:B------:R-:W-:Y:S02]  /*2bf80*/  PRMT R27, R154, 0x3340, R156 ;  /* 0x000033409a1b7816 */ /* 0x000fe4000000009c */
[----:B------:R-:W-:-:S02]  /*2bf90*/  PRMT R18, R29, 0x5410, R18 ;  /* 0x000054101d127816 */ /* 0x000fc40000000012 */
[----:B------:R-:W-:Y:S02]  /*2bfa0*/  PRMT R17, R27, 0x5410, R17 ;  /* 0x000054101b117816 */ /* 0x000fe40000000011 */
[----:B------:R-:W-:Y:S02]  /*2bfb0*/  PRMT R27, R174, 0x3340, R1 ;  /* 0x00003340ae1b7816 */ /* 0x000fe40000000001 */
[--C-:B------:R-:W-:Y:S02]  /*2bfc0*/  PRMT R29, R181, 0x3340, R0.reuse ;  /* 0x00003340b51d7816 */ /* 0x100fe40000000000 */
[----:B------:R-:W-:Y:S02]  /*2bfd0*/  PRMT R27, R37, 0x5410, R27 ;  /* 0x00005410251b7816 */ /* 0x000fe4000000001b */
[----:B------:R-:W-:Y:S02]  /*2bfe0*/  PRMT R29, R33, 0x5410, R29 ;  /* 0x00005410211d7816 */ /* 0x000fe4000000001d */
[----:B------:R-:W-:-:S02]  /*2bff0*/  PRMT R33, R189, 0x3340, R0 ;  /* 0x00003340bd217816 */ /* 0x000fc40000000000 */
[----:B------:R-:W-:Y:S02]  /*2c000*/  PRMT R37, R75, 0x3340, R0 ;  /* 0x000033404b257816 */ /* 0x000fe40000000000 */
[----:B------:R-:W-:Y:S02]  /*2c010*/  PRMT R33, R45, 0x5410, R33 ;  /* 0x000054102d217816 */ /* 0x000fe40000000021 */
[----:B------:R-:W-:Y:S02]  /*2c020*/  PRMT R37, R39, 0x5410, R37 ;  /* 0x0000541027257816 */ /* 0x000fe40000000025 */
[----:B------:R-:W-:Y:S02]  /*2c030*/  PRMT R39, R34, 0x3340, R1 ;  /* 0x0000334022277816 */ /* 0x000fe40000000001 */
[----:B------:R-:W-:Y:S02]  /*2c040*/  PRMT R45, R56, 0x3340, R83 ;  /* 0x00003340382d7816 */ /* 0x000fe40000000053 */
[----:B------:R-:W-:-:S02]  /*2c050*/  PRMT R39, R53, 0x5410, R39 ;  /* 0x0000541035277816 */ /* 0x000fc40000000027 */
[----:B------:R-:W-:Y:S02]  /*2c060*/  PRMT R44, R45, 0x5410, R44 ;  /* 0x000054102d2c7816 */ /* 0x000fe4000000002c */
[--C-:B------:R-:W-:Y:S02]  /*2c070*/  PRMT R45, R89, 0x3340, R0.reuse ;  /* 0x00003340592d7816 */ /* 0x100fe40000000000 */
[----:B------:R-:W-:Y:S02]  /*2c080*/  PRMT R53, R96, 0x3340, R0 ;  /* 0x0000334060357816 */ /* 0x000fe40000000000 */
[----:B------:R-:W-:Y:S02]  /*2c090*/  SHF.R.U32.HI R25, RZ, 0x8, R25 ;  /* 0x00000008ff197819 */ /* 0x000fe40000011619 */
[----:B------:R-:W-:Y:S02]  /*2c0a0*/  SHF.R.U32.HI R4, RZ, 0x8, R4 ;  /* 0x00000008ff047819 */ /* 0x000fe40000011604 */
[----:B------:R-:W-:-:S02]  /*2c0b0*/  PRMT R45, R64, 0x5410, R45 ;  /* 0x00005410402d7816 */ /* 0x000fc4000000002d */
[----:B------:R-:W-:Y:S02]  /*2c0c0*/  PRMT R53, R55, 0x5410, R53 ;  /* 0x0000541037357816 */ /* 0x000fe40000000035 */
[----:B------:R-:W-:Y:S02]  /*2c0d0*/  SHF.R.U32.HI R5, RZ, 0x8, R5 ;  /* 0x00000008ff057819 */ /* 0x000fe40000011605 */
[----:B------:R-:W-:Y:S02]  /*2c0e0*/  SHF.R.U32.HI R2, RZ, 0x8, R2 ;  /* 0x00000008ff027819 */ /* 0x000fe40000011602 */
[--C-:B------:R-:W-:Y:S02]  /*2c0f0*/  PRMT R55, R98, 0x3340, R0.reuse ;  /* 0x0000334062377816 */ /* 0x100fe40000000000 */
[----:B------:R-:W-:Y:S02]  /*2c100*/  PRMT R64, R112, 0x3340, R0 ;  /* 0x0000334070407816 */ /* 0x000fe40000000000 */
        /* <DEDUP_REMOVED lines=9> */
[----:B------:R-:W-:Y:S02]  /*2c1a0*/  PRMT R5, R5, 0x3340, R2 ;  /* 0x0000334005057816 */ /* 0x000fe40000000002 */
[----:B------:R-:W-:Y:S02]  /*2c1b0*/  PRMT R3, R93, 0x5410, R91 ;  /* 0x000054105d037816 */ /* 0x000fe4000000005b */
[----:B---3--:R-:W-:Y:S02]  /*2c1c0*/  LOP3.LUT R91, R103, 0x380, RZ, 0xc0, !PT ;  /* 0x00000380675b7812 */ /* 0x008fe400078ec0ff */
[----:B------:R-:W-:-:S02]  /*2c1d0*/  PRMT R95, R4, 0x5410, R95 ;  /* 0x00005410045f7816 */ /* 0x000fc4000000005f */
[----:B------:R-:W-:Y:S01]  /*2c1e0*/  PRMT R92, R5, 0x5410, R6 ;  /* 0x00005410055c7816 */ /* 0x000fe20000000006 */
[----:B------:R-:W-:Y:S01]  /*2c1f0*/  IMAD.IADD R2, R91, 0x1, R65 ;  /* 0x000000015b027824 */ /* 0x000fe200078e0241 */
[--C-:B------:R-:W-:Y:S02]  /*2c200*/  PRMT R4, R43, 0x4210, R7.reuse ;  /* 0x000042102b047816 */ /* 0x100fe40000000007 */
[----:B------:R-:W-:Y:S02]  /*2c210*/  PRMT R5, R95, 0x5210, R7 ;  /* 0x000052105f057816 */ /* 0x000fe40000000007 */
[--C-:B------:R-:W-:Y:S02]  /*2c220*/  PRMT R6, R35, 0x4210, R8.reuse ;  /* 0x0000421023067816 */ /* 0x100fe40000000008 */
[----:B------:R-:W-:Y:S01]  /*2c230*/  PRMT R7, R92, 0x5210, R8 ;  /* 0x000052105c077816 */ /* 0x000fe20000000008 */
[----:B------:R-:W-:Y:S01]  /*2c240*/  BAR.SYNC.DEFER_BLOCKING 0x0 ;  /* 0x0000000000007b1d */ /* 0x000fe20000010000 */
[----:B------:R-:W-:-:S02]  /*2c250*/  LOP3.LUT R74, R74, 0xffff, RZ, 0xc0, !PT ;  /* 0x0000ffff4a4a7812 */ /* 0x000fc400078ec0ff */
[----:B------:R-:W-:Y:S02]  /*2c260*/  LOP3.LUT R78, R78, 0xffff, RZ, 0xc0, !PT ;  /* 0x0000ffff4e4e7812 */ /* 0x000fe400078ec0ff */
[----:B------:R-:W-:Y:S02]  /*2c270*/  LOP3.LUT R82, R82, 0xffff, RZ, 0xc0, !PT ;  /* 0x0000ffff52527812 */ /* 0x000fe400078ec0ff */
[----:B------:R-:W-:Y:S02]  /*2c280*/  SHF.R.U32.HI R59, RZ, 0x8, R59 ;  /* 0x00000008ff3b7819 */ /* 0x000fe4000001163b */
[----:B------:R-:W-:Y:S02]  /*2c290*/  SHF.R.U32.HI R61, RZ, 0x8, R61 ;  /* 0x00000008ff3d7819 */ /* 0x000fe4000001163d */
[----:B------:R-:W-:Y:S02]  /*2c2a0*/  SHF.R.U32.HI R56, RZ, 0x8, R56 ;  /* 0x00000008ff387819 */ /* 0x000fe40000011638 */
[----:B------:R-:W-:-:S02]  /*2c2b0*/  SHF.R.U32.HI R83, RZ, 0x8, R83 ;  /* 0x00000008ff537819 */ /* 0x000fc40000011653 */
[----:B------:R-:W-:Y:S02]  /*2c2c0*/  SHF.R.U32.HI R67, RZ, 0x8, R67 ;  /* 0x00000008ff437819 */ /* 0x000fe40000011643 */
[----:B------:R-:W-:Y:S02]  /*2c2d0*/  SHF.R.U32.HI R71, RZ, 0x8, R71 ;  /* 0x00000008ff477819 */ /* 0x000fe40000011647 */
[----:B------:R-:W-:Y:S02]  /*2c2e0*/  SHF.R.U32.HI R24, RZ, 0x8, R24 ;  /* 0x00000008ff187819 */ /* 0x000fe40000011618 */
[----:B------:R-:W-:Y:S02]  /*2c2f0*/  SHF.R.U32.HI R73, RZ, 0x8, R73 ;  /* 0x00000008ff497819 */ /* 0x000fe40000011649 */
[----:B------:R-:W-:Y:S01]  /*2c300*/  PRMT R40, R48, 0x5410, R40 ;  /* 0x0000541030287816 */ /* 0x000fe20000000028 */
[----:B------:R0:W-:Y:S01]  /*2c310*/  STSM.16.M88.4 [R2], R4 ;  /* 0x0000000402007844 */ /* 0x0001e20000000200 */
[----:B------:R-:W-:-:S02]  /*2c320*/  PRMT R9, R9, 0x3340, R47 ;  /* 0x0000334009097816 */ /* 0x000fc4000000002f */
[----:B------:R-:W-:Y:S02]  /*2c330*/  PRMT R48, R82, 0x3340, R0 ;  /* 0x0000334052307816 */ /* 0x000fe40000000000 */
[----:B------:R-:W-:Y:S02]  /*2c340*/  PRMT R60, R74, 0x3340, R78 ;  /* 0x000033404a3c7816 */ /* 0x000fe4000000004e */
[----:B------:R-:W-:Y:S02]  /*2c350*/  LOP3.LUT R61, R61, 0xffff, RZ, 0xc0, !PT ;  /* 0x0000ffff3d3d7812 */ /* 0x000fe400078ec0ff */
[----:B------:R-:W-:Y:S02]  /*2c360*/  LOP3.LUT R59, R59, 0xffff, RZ, 0xc0, !PT ;  /* 0x0000ffff3b3b7812 */ /* 0x000fe400078ec0ff */
[----:B------:R-:W-:Y:S02]  /*2c370*/  SHF.R.U32.HI R42, RZ, 0x8, R42 ;  /* 0x00000008ff2a7819 */ /* 0x000fe4000001162a */
[----:B------:R-:W-:-:S02]  /*2c380*/  SHF.R.U32.HI R46, RZ, 0x8, R46 ;  /* 0x00000008ff2e7819 */ /* 0x000fc4000001162e */
[----:B------:R-:W-:Y:S02]  /*2c390*/  SHF.R.U32.HI R50, RZ, 0x8, R50 ;  /* 0x00000008ff327819 */ /* 0x000fe40000011632 */
        /* <DEDUP_REMOVED lines=13> */
[----:B------:R-:W-:Y:S02]  /*2c470*/  PRMT R59, R59, 0x3340, R61 ;  /* 0x000033403b3b7816 */ /* 0x000fe4000000003d */
[----:B------:R-:W-:Y:S02]  /*2c480*/  LOP3.LUT R46, R46, 0xffff, RZ, 0xc0, !PT ;  /* 0x0000ffff2e2e7812 */ /* 0x000fe400078ec0ff */
[----:B------:R-:W-:Y:S02]  /*2c490*/  LOP3.LUT R42, R42, 0xffff, RZ, 0xc0, !PT ;  /* 0x0000ffff2a2a7812 */ /* 0x000fe400078ec0ff */
[----:B------:R-:W-:-:S02]  /*2c4a0*/  LOP3.LUT R50, R50, 0xffff, RZ, 0xc0, !PT ;  /* 0x0000ffff32327812 */ /* 0x000fc400078ec0ff */
[----:B------:R-:W-:Y:S02]  /*2c4b0*/  PRMT R47, R56, 0x3340, R47 ;  /* 0x00003340382f7816 */ /* 0x000fe4000000002f */
[----:B------:R-:W-:Y:S02]  /*2c4c0*/  PRMT R13, R57, 0x3340, R0 ;  /* 0x00003340390d7816 */ /* 0x000fe40000000000 */
[----:B------:R-:W-:Y:S02]  /*2c4d0*/  PRMT R67, R67, 0x3340, R71 ;  /* 0x0000334043437816 */ /* 0x000fe40000000047 */
[----:B------:R-:W-:Y:S02]  /*2c4e0*/  PRMT R24, R24, 0x3340, R73 ;  /* 0x0000334018187816 */ /* 0x000fe40000000049 */
[----:B------:R-:W-:Y:S02]  /*2c4f0*/  LOP3.LUT R56, R78, 0xffff, RZ, 0xc0, !PT ;  /* 0x0000ffff4e387812 */ /* 0x000fe400078ec0ff */
[----:B------:R-:W-:-:S02]  /*2c500*/  LOP3.LUT R74, R74, 0xffff, RZ, 0xc0, !PT ;  /* 0x0000ffff4a4a7812 */ /* 0x000fc400078ec0ff */
[----:B------:R-:W-:Y:S02]  /*2c510*/  LOP3.LUT R61, R82, 0xffff, RZ, 0xc0, !PT ;  /* 0x0000ffff523d7812 */ /* 0x000fe400078ec0ff */
[----:B------:R-:W-:Y:S02]  /*2c520*/  SHF.R.U32.HI R57, RZ, 0x8, R57 ;  /* 0x00000008ff397819 */ /* 0x000fe40000011639 */
[----:B------:R-:W-:Y:S02]  /*2c530*/  SHF.R.U32.HI R14, RZ, 0x8, R14 ;  /* 0x00000008ff0e7819 */ /* 0x000fe4000001160e */
        /* <DEDUP_REMOVED lines=9> */
[----:B------:R-:W-:Y:S02]  /*2c5d0*/  PRMT R71, R90, 0x3340, R71 ;  /* 0x000033405a477816 */ /* 0x000fe40000000047 */
[----:B------:R-:W-:Y:S02]  /*2c5e0*/  PRMT R73, R73, 0x3340, R0 ;  /* 0x0000334049497816 */ /* 0x000fe40000000000 */
[----:B------:R-:W-:Y:S02]  /*2c5f0*/  PRMT R42, R42, 0x5410, R50 ;  /* 0x000054102a2a7816 */ /* 0x000fe40000000032 */
[----:B------:R-:W-:Y:S02]  /*2c600*/  PRMT R50, R56, 0x5410, R61 ;  /* 0x0000541038327816 */ /* 0x000fe4000000003d */
[--C-:B------:R-:W-:Y:S02]  /*2c610*/  PRMT R57, R57, 0x3340, R0.reuse ;  /* 0x0000334039397816 */ /* 0x100fe40000000000 */
[----:B------:R-:W-:-:S02]  /*2c620*/  PRMT R14, R14, 0x3340, R0 ;  /* 0x000033400e0e7816 */ /* 0x000fc40000000000 */
[----:B------:R-:W-:Y:S02]  /*2c630*/  PRMT R56, R71, 0x5410, R73 ;  /* 0x0000541047387816 */ /* 0x000fe40000000049 */
[----:B------:R-:W-:Y:S02]  /*2c640*/  LOP3.LUT R73, R101, 0x7f, RZ, 0xc0, !PT ;  /* 0x0000007f65497812 */ /* 0x000fe400078ec0ff */
[----:B------:R-:W-:Y:S02]  /*2c650*/  PRMT R9, R9, 0x5410, R57 ;  /* 0x0000541009097816 */ /* 0x000fe40000000039 */
[----:B------:R-:W-:Y:S02]  /*2c660*/  PRMT R10, R10, 0x5410, R14 ;  /* 0x000054100a0a7816 */ /* 0x000fe4000000000e */
[----:B------:R-:W-:Y:S02]  /*2c670*/  LOP3.LUT R15, R15, 0xffff, RZ, 0xc0, !PT ;  /* 0x0000ffff0f0f7812 */ /* 0x000fe400078ec0ff */
[----:B------:R-:W-:-:S02]  /*2c680*/  LOP3.LUT R16, R16, 0xffff, RZ, 0xc0, !PT ;  /* 0x0000ffff10107812 */ /* 0x000fc400078ec0ff */
[----:B------:R-:W-:Y:S02]  /*2c690*/  LEA R73, R73, UR24, 0x4 ;  /* 0x0000001849497c11 */ /* 0x000fe4000f8e20ff */
[----:B0-----:R-:W-:Y:S02]  /*2c6a0*/  PRMT R5, R9, 0x5210, R15 ;  /* 0x0000521009057816 */ /* 0x001fe4000000000f */
[--C-:B------:R-:W-:Y:S02]  /*2c6b0*/  PRMT R6, R11, 0x4210, R16.reuse ;  /* 0x000042100b067816 */ /* 0x100fe40000000010 */
[----:B------:R-:W-:Y:S01]  /*2c6c0*/  PRMT R7, R10, 0x5210, R16 ;  /* 0x000052100a077816 */ /* 0x000fe20000000010 */
[----:B------:R-:W-:Y:S01]  /*2c6d0*/  BAR.SYNC.DEFER_BLOCKING 0x0 ;  /* 0x0000000000007b1d */ /* 0x000fe20000010000 */
[----:B------:R-:W-:-:S05]  /*2c6e0*/  PRMT R13, R21, 0x5410, R13 ;  /* 0x00005410150d7816 */ /* 0x000fca000000000d */
[----:B------:R-:W0:Y:S01]  /*2c6f0*/  LDS.128 R8, [R73] ;  /* 0x0000000049087984 */ /* 0x000e220000000c00 */
[----:B------:R-:W-:Y:S01]  /*2c700*/  PRMT R4, R13, 0x4210, R15 ;  /* 0x000042100d047816 */ /* 0x000fe2000000000f */
[----:B------:R-:W-:Y:S01]  /*2c710*/  BAR.SYNC.DEFER_BLOCKING 0x0 ;  /* 0x0000000000007b1d */ /* 0x000fe20000010000 */
[----:B------:R-:W-:-:S05]  /*2c720*/  LOP3.LUT R23, R23, 0xffff, RZ, 0xc0, !PT ;  /* 0x0000ffff17177812 */ /* 0x000fca00078ec0ff */
[----:B------:R1:W-:Y:S01]  /*2c730*/  STSM.16.M88.4 [R2], R4 ;  /* 0x0000000402007844 */ /* 0x0003e20000000200 */
[----:B------:R-:W-:Y:S02]  /*2c740*/  SHF.R.U32.HI R63, RZ, 0x8, R63 ;  /* 0x00000008ff3f7819 */ /* 0x000fe4000001163f */
[----:B------:R-:W-:Y:S02]  /*2c750*/  SHF.R.U32.HI R22, RZ, 0x8, R22 ;  /* 0x00000008ff167819 */ /* 0x000fe40000011616 */
[----:B------:R-:W-:Y:S02]  /*2c760*/  LOP3.LUT R63, R63, 0xffff, RZ, 0xc0, !PT ;  /* 0x0000ffff3f3f7812 */ /* 0x000fe400078ec0ff */
[----:B------:R-:W-:Y:S02]  /*2c770*/  LOP3.LUT R22, R22, 0xffff, RZ, 0xc0, !PT ;  /* 0x0000ffff16167812 */ /* 0x000fe400078ec0ff */
[----:B-1----:R-:W-:Y:S01]  /*2c780*/  PRMT R4, R12, 0x4210, R23 ;  /* 0x000042100c047816 */ /* 0x002fe20000000017 */
[----:B------:R-:W-:Y:S01]  /*2c790*/  BAR.SYNC.DEFER_BLOCKING 0x0 ;  /* 0x0000000000007b1d */ /* 0x000fe20000010000 */
[----:B------:R-:W-:-:S02]  /*2c7a0*/  PRMT R63, R63, 0x3340, R0 ;  /* 0x000033403f3f7816 */ /* 0x000fc40000000000 */
[----:B------:R-:W-:Y:S02]  /*2c7b0*/  PRMT R22, R22, 0x3340, R0 ;  /* 0x0000334016167816 */ /* 0x000fe40000000000 */
[----:B------:R-:W-:Y:S02]  /*2c7c0*/  PRMT R59, R59, 0x5410, R63 ;  /* 0x000054103b3b7816 */ /* 0x000fe4000000003f */
[----:B------:R-:W-:Y:S01]  /*2c7d0*/  PRMT R22, R67, 0x5410, R22 ;  /* 0x0000541043167816 */ /* 0x000fe20000000016 */
[----:B------:R-:W1:Y:S01]  /*2c7e0*/  LDS.128 R12, [R73] ;  /* 0x00000000490c7984 */ /* 0x000e620000000c00 */
[----:B------:R-:W-:Y:S02]  /*2c7f0*/  LOP3.LUT R152, R152, 0xffff, RZ, 0xc0, !PT ;  /* 0x0000ffff98987812 */ /* 0x000fe400078ec0ff */
[----:B------:R-:W-:Y:S02]  /*2c800*/  PRMT R5, R59, 0x5210, R23 ;  /* 0x000052103b057816 */ /* 0x000fe40000000017 */
[----:B------:R-:W-:-:S02]  /*2c810*/  PRMT R6, R19, 0x4210, R152 ;  /* 0x0000421013067816 */ /* 0x000fc40000000098 */
[----:B------:R-:W-:Y:S01]  /*2c820*/  PRMT R7, R22, 0x5210, R152 ;  /* 0x0000521016077816 */ /* 0x000fe20000000098 */
[----:B------:R-:W-:Y:S01]  /*2c830*/  BAR.SYNC.DEFER_BLOCKING 0x0 ;  /* 0x0000000000007b1d */ /* 0x000fe20000010000 */
[----:B------:R-:W-:Y:S02]  /*2c840*/  LOP3.LUT R159, R159, 0xffff, RZ, 0xc0, !PT ;  /* 0x0000ffff9f9f7812 */ /* 0x000fe400078ec0ff */
[----:B------:R-:W-:-:S03]  /*2c850*/  LOP3.LUT R160, R160, 0xffff, RZ, 0xc0, !PT ;  /* 0x0000ffffa0a07812 */ /* 0x000fc600078ec0ff */
[----:B------:R3:W-:Y:S01]  /*2c860*/  STSM.16.M88.4 [R2], R4 ;  /* 0x0000000402007844 */ /* 0x0007e20000000200 */
[----:B------:R-:W-:Y:S02]  /*2c870*/  SHF.R.U32.HI R153, RZ, 0x8, R153 ;  /* 0x00000008ff997819 */ /* 0x000fe40000011699 */
[----:B------:R-:W-:Y:S02]  /*2c880*/  SHF.R.U32.HI R155, RZ, 0x8, R155 ;  /* 0x00000008ff9b7819 */ /* 0x000fe4000001169b */
[----:B------:R-:W-:Y:S02]  /*2c890*/  SHF.R.U32.HI R157, RZ, 0x8, R157 ;  /* 0x00000008ff9d7819 */ /* 0x000fe4000001169d */
[----:B------:R-:W-:Y:S02]  /*2c8a0*/  SHF.R.U32.HI R154, RZ, 0x8, R154 ;  /* 0x00000008ff9a7819 */ /* 0x000fe4000001169a */
[----:B------:R-:W-:Y:S02]  /*2c8b0*/  SHF.R.U32.HI R156, RZ, 0x8, R156 ;  /* 0x00000008ff9c7819 */ /* 0x000fe4000001169c */
[----:B------:R-:W-:-:S02]  /*2c8c0*/  SHF.R.U32.HI R158, RZ, 0x8, R158 ;  /* 0x00000008ff9e7819 */ /* 0x000fc4000001169e */
[----:B---3--:R-:W-:Y:S02]  /*2c8d0*/  PRMT R4, R18, 0x4210, R159 ;  /* 0x0000421012047816 */ /* 0x008fe4000000009f */
[----:B------:R-:W-:Y:S01]  /*2c8e0*/  PRMT R6, R17, 0x4210, R160 ;  /* 0x0000421011067816 */ /* 0x000fe200000000a0 */
[----:B------:R-:W-:Y:S01]  /*2c8f0*/  BAR.SYNC.DEFER_BLOCKING 0x0 ;  /* 0x0000000000007b1d */ /* 0x000fe20000010000 */
[----:B------:R-:W-:Y:S02]  /*2c900*/  LOP3.LUT R155, R155, 0xffff, RZ, 0xc0, !PT ;  /* 0x0000ffff9b9b7812 */ /* 0x000fe400078ec0ff */
[----:B------:R-:W-:Y:S02]  /*2c910*/  LOP3.LUT R153, R153, 0xffff, RZ, 0xc0, !PT ;  /* 0x0000ffff99997812 */ /* 0x000fe400078ec0ff */
[----:B------:R-:W-:Y:S02]  /*2c920*/  LOP3.LUT R157, R157, 0xffff, RZ, 0xc0, !PT ;  /* 0x0000ffff9d9d7812 */ /* 0x000fe400078ec0ff */
[----:B------:R-:W-:-:S02]  /*2c930*/  LOP3.LUT R156, R156, 0xffff, RZ, 0xc0, !PT ;  /* 0x0000ffff9c9c7812 */ /* 0x000fc400078ec0ff */
[----:B------:R-:W-:Y:S02]  /*2c940*/  LOP3.LUT R154, R154, 0xffff, RZ, 0xc0, !PT ;  /* 0x0000ffff9a9a7812 */ /* 0x000fe400078ec0ff */
[----:B------:R-:W-:Y:S01]  /*2c950*/  LOP3.LUT R158, R158, 0xffff, RZ, 0xc0, !PT ;  /* 0x0000ffff9e9e7812 */ /* 0x000fe200078ec0ff */
[----:B------:R-:W3:Y:S01]  /*2c960*/  LDS.128 R16, [R73] ;  /* 0x0000000049107984 */ /* 0x000ee20000000c00 */
[----:B------:R-:W-:Y:S02]  /*2c970*/  PRMT R153, R153, 0x3340, R155 ;  /* 0x0000334099997816 */ /* 0x000fe4000000009b */
[----:B------:R-:W-:Y:S02]  /*2c980*/  PRMT R157, R157, 0x3340, R0 ;  /* 0x000033409d9d7816 */ /* 0x000fe40000000000 */
[----:B------:R-:W-:Y:S02]  /*2c990*/  PRMT R154, R154, 0x3340, R156 ;  /* 0x000033409a9a7816 */ /* 0x000fe4000000009c */
[----:B------:R-:W-:-:S02]  /*2c9a0*/  PRMT R158, R158, 0x3340, R0 ;  /* 0x000033409e9e7816 */ /* 0x000fc40000000000 */
[----:B------:R-:W-:Y:S02]  /*2c9b0*/  PRMT R153, R153, 0x5410, R157 ;  /* 0x0000541099997816 */ /* 0x000fe4000000009d */
[----:B------:R-:W-:Y:S02]  /*2c9c0*/  PRMT R154, R154, 0x5410, R158 ;  /* 0x000054109a9a7816 */ /* 0x000fe4000000009e */
[----:B------:R-:W-:Y:S02]  /*2c9d0*/  PRMT R5, R153, 0x5210, R159 ;  /* 0x0000521099057816 */ /* 0x000fe4000000009f */
[----:B------:R-:W-:Y:S01]  /*2c9e0*/  PRMT R7, R154, 0x5210, R160 ;  /* 0x000052109a077816 */ /* 0x000fe200000000a0 */
[----:B------:R-:W-:Y:S01]  /*2c9f0*/  BAR.SYNC.DEFER_BLOCKING 0x0 ;  /* 0x0000000000007b1d */ /* 0x000fe20000010000 */
[----:B------:R-:W-:Y:S02]  /*2ca00*/  LOP3.LUT R161, R161, 0xffff, RZ, 0xc0, !PT ;  /* 0x0000ffffa1a17812 */ /* 0x000fe400078ec0ff */
[----:B------:R-:W-:-:S02]  /*2ca10*/  LOP3.LUT R163, R163, 0xffff, RZ, 0xc0, !PT ;  /* 0x0000ffffa3a37812 */ /* 0x000fc400078ec0ff */
[----:B------:R-:W-:Y:S02]  /*2ca20*/  LOP3.LUT R165, R165, 0xffff, RZ, 0xc0, !PT ;  /* 0x0000ffffa5a57812 */ /* 0x000fe400078ec0ff */
[----:B------:R-:W-:Y:S02]  /*2ca30*/  PRMT R21, R161, 0x3340, R163 ;  /* 0x00003340a1157816 */ /* 0x000fe400000000a3 */
[----:B------:R-:W-:Y:S02]  /*2ca40*/  PRMT R20, R165, 0x3340, R0 ;  /* 0x00003340a5147816 */ /* 0x000fe40000000000 */
[----:B------:R-:W-:Y:S02]  /*2ca50*/  LOP3.LUT R162, R162, 0xffff, RZ, 0xc0, !PT ;  /* 0x0000ffffa2a27812 */ /* 0x000fe400078ec0ff */
[----:B------:R-:W-:Y:S01]  /*2ca60*/  LOP3.LUT R164, R164, 0xffff, RZ, 0xc0, !PT ;  /* 0x0000ffffa4a47812 */ /* 0x000fe200078ec0ff */
[----:B------:R4:W-:Y:S01]  /*2ca70*/  STSM.16.M88.4 [R2], R4 ;  /* 0x0000000402007844 */ /* 0x0009e20000000200 */
[----:B------:R-:W-:-:S02]  /*2ca80*/  LOP3.LUT R166, R166, 0xffff, RZ, 0xc0, !PT ;  /* 0x0000ffffa6a67812 */ /* 0x000fc400078ec0ff */
[----:B------:R-:W-:Y:S02]  /*2ca90*/  PRMT R20, R21, 0x5410, R20 ;  /* 0x0000541015147816 */ /* 0x000fe40000000014 */
[----:B------:R-:W-:Y:S02]  /*2caa0*/  PRMT R21, R166, 0x3340, R1 ;  /* 0x00003340a6157816 */ /* 0x000fe40000000001 */
[----:B------:R-:W-:Y:S02]  /*2cab0*/  PRMT R41, R162, 0x3340, R164 ;  /* 0x00003340a2297816 */ /* 0x000fe400000000a4 */
[----:B------:R-:W-:Y:S02]  /*2cac0*/  LOP3.LUT R167, R167, 0xffff, RZ, 0xc0, !PT ;  /* 0x0000ffffa7a77812 */ /* 0x000fe400078ec0ff */
[----:B------:R-:W-:Y:S02]  /*2cad0*/  PRMT R21, R41, 0x5410, R21 ;  /* 0x0000541029157816 */ /* 0x000fe40000000015 */
[----:B------:R-:W-:-:S02]  /*2cae0*/  LOP3.LUT R168, R168, 0xffff, RZ, 0xc0, !PT ;  /* 0x0000ffffa8a87812 */ /* 0x000fc400078ec0ff */
[----:B----4-:R-:W-:Y:S02]  /*2caf0*/  PRMT R4, R20, 0x4210, R167 ;  /* 0x0000421014047816 */ /* 0x010fe400000000a7 */
[----:B------:R-:W-:Y:S01]  /*2cb00*/  PRMT R6, R21, 0x4210, R168 ;  /* 0x0000421015067816 */ /* 0x000fe200000000a8 */
[----:B------:R-:W-:Y:S01]  /*2cb10*/  BAR.SYNC.DEFER_BLOCKING 0x0 ;  /* 0x0000000000007b1d */ /* 0x000fe20000010000 */
[----:B------:R-:W-:Y:S02]  /*2cb20*/  SHF.R.U32.HI R161, RZ, 0x8, R161 ;  /* 0x00000008ffa17819 */ /* 0x000fe400000116a1 */
[----:B------:R-:W-:Y:S02]  /*2cb30*/  SHF.R.U32.HI R163, RZ, 0x8, R163 ;  /* 0x00000008ffa37819 */ /* 0x000fe400000116a3 */
[----:B------:R-:W-:Y:S02]  /*2cb40*/  SHF.R.U32.HI R165, RZ, 0x8, R165 ;  /* 0x00000008ffa57819 */ /* 0x000fe400000116a5 */
[----:B------:R-:W-:-:S02]  /*2cb50*/  SHF.R.U32.HI R162, RZ, 0x8, R162 ;  /* 0x00000008ffa27819 */ /* 0x000fc400000116a2 */
[----:B------:R-:W-:Y:S02]  /*2cb60*/  SHF.R.U32.HI R164, RZ, 0x8, R164 ;  /* 0x00000008ffa47819 */ /* 0x000fe400000116a4 */
[----:B------:R-:W-:Y:S02]  /*2cb70*/  SHF.R.U32.HI R166, RZ, 0x8, R166 ;  /* 0x00000008ffa67819 */ /* 0x000fe400000116a6 */
[----:B------:R-:W-:Y:S02]  /*2cb80*/  LOP3.LUT R163, R163, 0xffff, RZ, 0xc0, !PT ;  /* 0x0000ffffa3a37812 */ /* 0x000fe400078ec0ff */
[----:B------:R-:W-:Y:S01]  /*2cb90*/  LOP3.LUT R161, R161, 0xffff, RZ, 0xc0, !PT ;  /* 0x0000ffffa1a17812 */ /* 0x000fe200078ec0ff */
[----:B------:R-:W4:Y:S01]  /*2cba0*/  LDS.128 R20, [R73] ;  /* 0x0000000049147984 */ /* 0x000f220000000c00 */
[----:B------:R-:W-:Y:S02]  /*2cbb0*/  LOP3.LUT R165, R165, 0xffff, RZ, 0xc0, !PT ;  /* 0x0000ffffa5a57812 */ /* 0x000fe400078ec0ff */
[----:B------:R-:W-:-:S02]  /*2cbc0*/  LOP3.LUT R164, R164, 0xffff, RZ, 0xc0, !PT ;  /* 0x0000ffffa4a47812 */ /* 0x000fc400078ec0ff */
[----:B------:R-:W-:Y:S02]  /*2cbd0*/  LOP3.LUT R162, R162, 0xffff, RZ, 0xc0, !PT ;  /* 0x0000ffffa2a27812 */ /* 0x000fe400078ec0ff */
[----:B------:R-:W-:Y:S02]  /*2cbe0*/  LOP3.LUT R166, R166, 0xffff, RZ, 0xc0, !PT ;  /* 0x0000ffffa6a67812 */ /* 0x000fe400078ec0ff */
        /* <DEDUP_REMOVED lines=9> */
[----:B------:R-:W-:Y:S02]  /*2cc80*/  SHF.R.U32.HI R26, RZ, 0x8, R26 ;  /* 0x00000008ff1a7819 */ /* 0x000fe4000001161a */
[----:B------:R-:W-:-:S02]  /*2cc90*/  SHF.R.U32.HI R30, RZ, 0x8, R30 ;  /* 0x00000008ff1e7819 */ /* 0x000fc4000001161e */
[----:B------:R-:W-:Y:S02]  /*2cca0*/  SHF.R.U32.HI R89, RZ, 0x8, R89 ;  /* 0x00000008ff597819 */ /* 0x000fe40000011659 */
[----:B------:R-:W-:Y:S02]  /*2ccb0*/  SHF.R.U32.HI R75, RZ, 0x8, R75 ;  /* 0x00000008ff4b7819 */ /* 0x000fe4000001164b */
[----:B------:R-:W-:Y:S02]  /*2ccc0*/  SHF.R.U32.HI R34, RZ, 0x8, R34 ;  /* 0x00000008ff227819 */ /* 0x000fe40000011622 */
[----:B------:R-:W-:Y:S01]  /*2ccd0*/  SHF.R.U32.HI R58, RZ, 0x8, R58 ;  /* 0x00000008ff3a7819 */ /* 0x000fe2000001163a */
[----:B------:R2:W-:Y:S01]  /*2cce0*/  STSM.16.M88.4 [R2], R4 ;  /* 0x0000000402007844 */ /* 0x0005e20000000200 */
[----:B------:R-:W-:Y:S02]  /*2ccf0*/  SHF.R.U32.HI R87, RZ, 0x8, R87 ;  /* 0x00000008ff577819 */ /* 0x000fe40000011657 */
        /* <DEDUP_REMOVED lines=8> */
[--C-:B------:R-:W-:Y:S02]  /*2cd80*/  PRMT R25, R25, 0x3340, R0.reuse ;  /* 0x0000334019197816 */ /* 0x100fe40000000000 */
[--C-:B------:R-:W-:Y:S02]  /*2cd90*/  PRMT R75, R75, 0x3340, R0.reuse ;  /* 0x000033404b4b7816 */ /* 0x100fe40000000000 */
[----:B------:R-:W-:Y:S02]  /*2cda0*/  PRMT R34, R34, 0x3340, R0 ;  /* 0x0000334022227816 */ /* 0x000fe40000000000 */
[----:B------:R-:W-:Y:S02]  /*2cdb0*/  PRMT R46, R58, 0x3340, R46 ;  /* 0x000033403a2e7816 */ /* 0x000fe4000000002e */
[----:B------:R-:W-:-:S02]  /*2cdc0*/  LOP3.LUT R176, R176, 0xffff, RZ, 0xc0, !PT ;  /* 0x0000ffffb0b07812 */ /* 0x000fc400078ec0ff */
[----:B------:R-:W-:Y:S02]  /*2cdd0*/  PRMT R75, R24, 0x5410, R75 ;  /* 0x00005410184b7816 */ /* 0x000fe4000000004b */
[----:B------:R-:W-:Y:S02]  /*2cde0*/  PRMT R58, R26, 0x5410, R34 ;  /* 0x000054101a3a7816 */ /* 0x000fe40000000022 */
[----:B------:R-:W-:Y:S02]  /*2cdf0*/  PRMT R46, R46, 0x5410, R25 ;  /* 0x000054102e2e7816 */ /* 0x000fe40000000019 */
[----:B--2---:R-:W-:Y:S01]  /*2ce00*/  PRMT R6, R27, 0x4210, R176 ;  /* 0x000042101b067816 */ /* 0x004fe200000000b0 */
[----:B------:R-:W-:Y:S01]  /*2ce10*/  BAR.SYNC.DEFER_BLOCKING 0x0 ;  /* 0x0000000000007b1d */ /* 0x000fe20000010000 */
[----:B------:R-:W-:Y:S02]  /*2ce20*/  SHF.R.U32.HI R169, RZ, 0x8, R169 ;  /* 0x00000008ffa97819 */ /* 0x000fe400000116a9 */
[----:B------:R-:W-:-:S02]  /*2ce30*/  SHF.R.U32.HI R171, RZ, 0x8, R171 ;  /* 0x00000008ffab7819 */ /* 0x000fc400000116ab */
[----:B------:R-:W-:Y:S02]  /*2ce40*/  SHF.R.U32.HI R173, RZ, 0x8, R173 ;  /* 0x00000008ffad7819 */ /* 0x000fe400000116ad */
[----:B------:R-:W-:Y:S02]  /*2ce50*/  SHF.R.U32.HI R170, RZ, 0x8, R170 ;  /* 0x00000008ffaa7819 */ /* 0x000fe400000116aa */
[----:B------:R-:W-:Y:S02]  /*2ce60*/  SHF.R.U32.HI R172, RZ, 0x8, R172 ;  /* 0x00000008ffac7819 */ /* 0x000fe400000116ac */
[----:B------:R-:W-:Y:S02]  /*2ce70*/  SHF.R.U32.HI R174, RZ, 0x8, R174 ;  /* 0x00000008ffae7819 */ /* 0x000fe400000116ae */
[----:B------:R-:W-:Y:S02]  /*2ce80*/  LOP3.LUT R171, R171, 0xffff, RZ, 0xc0, !PT ;  /* 0x0000ffffabab7812 */ /* 0x000fe400078ec0ff */
[----:B------:R-:W-:Y:S01]  /*2ce90*/  LOP3.LUT R169, R169, 0xffff, RZ, 0xc0, !PT ;  /* 0x0000ffffa9a97812 */ /* 0x000fe200078ec0ff */
[----:B------:R-:W2:Y:S01]  /*2cea0*/  LDS.128 R24, [R73] ;  /* 0x0000000049187984 */ /* 0x000ea20000000c00 */
        /* <DEDUP_REMOVED lines=10> */
[----:B------:R-:W-:Y:S02]  /*2cf50*/  LOP3.LUT R175, R175, 0xffff, RZ, 0xc0, !PT ;  /* 0x0000ffffafaf7812 */ /* 0x000fe400078ec0ff */
[----:B------:R-:W-:Y:S02]  /*2cf60*/  PRMT R7, R170, 0x5210, R176 ;  /* 0x00005210aa077816 */ /* 0x000fe400000000b0 */
[----:B------:R-:W-:-:S02]  /*2cf70*/  PRMT R4, R31, 0x4210, R175 ;  /* 0x000042101f047816 */ /* 0x000fc400000000af */
[----:B------:R-:W-:Y:S01]  /*2cf80*/  PRMT R5, R169, 0x5210, R175 ;  /* 0x00005210a9057816 */ /* 0x000fe200000000af */
[----:B------:R-:W-:Y:S01]  /*2cf90*/  BAR.SYNC.DEFER_BLOCKING 0x0 ;  /* 0x0000000000007b1d */ /* 0x000fe20000010000 */
[----:B------:R-:W-:Y:S02]  /*2cfa0*/  LOP3.LUT R178, R178, 0xffff, RZ, 0xc0, !PT ;  /* 0x0000ffffb2b27812 */ /* 0x000fe400078ec0ff */
[----:B------:R-:W-:Y:S02]  /*2cfb0*/  LOP3.LUT R180, R180, 0xffff, RZ, 0xc0, !PT ;  /* 0x0000ffffb4b47812 */ /* 0x000fe400078ec0ff */
[----:B------:R-:W-:Y:S02]  /*2cfc0*/  LOP3.LUT R182, R182, 0xffff, RZ, 0xc0, !PT ;  /* 0x0000ffffb6b67812 */ /* 0x000fe400078ec0ff */
[----:B------:R-:W-:Y:S02]  /*2cfd0*/  SHF.R.U32.HI R85, RZ, 0x8, R85 ;  /* 0x00000008ff557819 */ /* 0x000fe40000011655 */
[----:B------:R-:W-:Y:S01]  /*2cfe0*/  PRMT R28, R182, 0x3340, R1 ;  /* 0x00003340b61c7816 */ /* 0x000fe20000000001 */
[----:B------:R0:W-:Y:S01]  /*2cff0*/  STSM.16.M88.4 [R2], R4 ;  /* 0x0000000402007844 */ /* 0x0001e20000000200 */
[----:B------:R-:W-:-:S02]  /*2d000*/  PRMT R49, R178, 0x3340, R180 ;  /* 0x00003340b2317816 */ /* 0x000fc400000000b4 */
[----:B------:R-:W-:Y:S02]  /*2d010*/  LOP3.LUT R30, R85, 0xffff, RZ, 0xc0, !PT ;  /* 0x0000ffff551e7812 */ /* 0x000fe400078ec0ff */
[----:B------:R-:W-:Y:S02]  /*2d020*/  PRMT R28, R49, 0x5410, R28 ;  /* 0x00005410311c7816 */ /* 0x000fe4000000001c */
[----:B------:R-:W-:Y:S02]  /*2d030*/  PRMT R30, R30, 0x3340, R0 ;  /* 0x000033401e1e7816 */ /* 0x000fe40000000000 */
[----:B------:R-:W-:Y:S02]  /*2d040*/  LOP3.LUT R183, R183, 0xffff, RZ, 0xc0, !PT ;  /* 0x0000ffffb7b77812 */ /* 0x000fe400078ec0ff */
[----:B------:R-:W-:Y:S02]  /*2d050*/  LOP3.LUT R184, R184, 0xffff, RZ, 0xc0, !PT ;  /* 0x0000ffffb8b87812 */ /* 0x000fe400078ec0ff */
[----:B------:R-:W-:-:S02]  /*2d060*/  PRMT R47, R47, 0x5410, R30 ;  /* 0x000054102f2f7816 */ /* 0x000fc4000000001e */
[----:B0-----:R-:W-:Y:S02]  /*2d070*/  PRMT R4, R29, 0x4210, R183 ;  /* 0x000042101d047816 */ /* 0x001fe400000000b7 */
        /* <DEDUP_REMOVED lines=10> */
[----:B------:R-:W0:Y:S01]  /*2d120*/  LDS.128 R28, [R73] ;  /* 0x00000000491c7984 */ /* 0x000e220000000c00 */
        /* <DEDUP_REMOVED lines=17> */
[----:B------:R-:W-:Y:S01]  /*2d240*/  PRMT R32, R190, 0x3340, R1 ;  /* 0x00003340be207816 */ /* 0x000fe20000000001 */
[----:B------:R1:W-:Y:S03]  /*2d250*/  STSM.16.M88.4 [R2], R4 ;  /* 0x0000000402007844 */ /* 0x0003e60000000200 */
[----:B------:R-:W-:Y:S02]  /*2d260*/  PRMT R32, R41, 0x5410, R32 ;  /* 0x0000541029207816 */ /* 0x000fe40000000020 */
[----:B------:R-:W-:-:S02]  /*2d270*/  LOP3.LUT R191, R191, 0xffff, RZ, 0xc0, !PT ;  /* 0x0000ffffbfbf7812 */ /* 0x000fc400078ec0ff */
[----:B------:R-:W-:Y:S02]  /*2d280*/  LOP3.LUT R192, R192, 0xffff, RZ, 0xc0, !PT ;  /* 0x0000ffffc0c07812 */ /* 0x000fe400078ec0ff */
[----:B------:R-:W-:Y:S02]  /*2d290*/  SHF.R.U32.HI R185, RZ, 0x8, R185 ;  /* 0x00000008ffb97819 */ /* 0x000fe400000116b9 */
[----:B------:R-:W-:Y:S02]  /*2d2a0*/  SHF.R.U32.HI R187, RZ, 0x8, R187 ;  /* 0x00000008ffbb7819 */ /* 0x000fe400000116bb */
[----:B------:R-:W-:Y:S02]  /*2d2b0*/  SHF.R.U32.HI R189, RZ, 0x8, R189 ;  /* 0x00000008ffbd7819 */ /* 0x000fe400000116bd */
[----:B-1----:R-:W-:Y:S02]  /*2d2c0*/  PRMT R4, R33, 0x4210, R191 ;  /* 0x0000421021047816 */ /* 0x002fe400000000bf */
[----:B------:R-:W-:Y:S01]  /*2d2d0*/  PRMT R6, R32, 0x4210, R192 ;  /* 0x0000421020067816 */ /* 0x000fe200000000c0 */
[----:B------:R-:W-:Y:S01]  /*2d2e0*/  BAR.SYNC.DEFER_BLOCKING 0x0 ;  /* 0x0000000000007b1d */ /* 0x000fe20000010000 */
[----:B------:R-:W-:-:S02]  /*2d2f0*/  SHF.R.U32.HI R186, RZ, 0x8, R186 ;  /* 0x00000008ffba7819 */ /* 0x000fc400000116ba */
[----:B------:R-:W-:Y:S02]  /*2d300*/  SHF.R.U32.HI R188, RZ, 0x8, R188 ;  /* 0x00000008ffbc7819 */ /* 0x000fe400000116bc */
[----:B------:R-:W-:Y:S02]  /*2d310*/  SHF.R.U32.HI R190, RZ, 0x8, R190 ;  /* 0x00000008ffbe7819 */ /* 0x000fe400000116be */
[----:B------:R-:W-:Y:S02]  /*2d320*/  LOP3.LUT R187, R187, 0xffff, RZ, 0xc0, !PT ;  /* 0x0000ffffbbbb7812 */ /* 0x000fe400078ec0ff */
[----:B------:R-:W-:Y:S02]  /*2d330*/  LOP3.LUT R185, R185, 0xffff, RZ, 0xc0, !PT ;  /* 0x0000ffffb9b97812 */ /* 0x000fe400078ec0ff */
[----:B------:R-:W-:Y:S02]  /*2d340*/  LOP3.LUT R189, R189, 0xffff, RZ, 0xc0, !PT ;  /* 0x0000ffffbdbd7812 */ /* 0x000fe400078ec0ff */
[----:B------:R-:W-:-:S02]  /*2d350*/  LOP3.LUT R188, R188, 0xffff, RZ, 0xc0, !PT ;  /* 0x0000ffffbcbc7812 */ /* 0x000fc400078ec0ff */
[----:B------:R-:W-:Y:S01]  /*2d360*/  LOP3.LUT R186, R186, 0xffff, RZ, 0xc0, !PT ;  /* 0x0000ffffbaba7812 */ /* 0x000fe200078ec0ff */
[----:B------:R-:W1:Y:S01]  /*2d370*/  LDS.128 R32, [R73] ;  /* 0x0000000049207984 */ /* 0x000e620000000c00 */
        /* <DEDUP_REMOVED lines=11> */
[----:B------:R-:W-:-:S03]  /*2d430*/  LOP3.LUT R38, R38, 0xffff, RZ, 0xc0, !PT ;  /* 0x0000ffff26267812 */ /* 0x000fc600078ec0ff */
[----:B------:R3:W-:Y:S02]  /*2d440*/  STSM.16.M88.4 [R2], R4 ;  /* 0x0000000402007844 */ /* 0x0007e40000000200 */
[--C-:B---3--:R-:W-:Y:S02]  /*2d450*/  PRMT R4, R37, 0x4210, R36.reuse ;  /* 0x0000421025047816 */ /* 0x108fe40000000024 */
[----:B------:R-:W-:Y:S02]  /*2d460*/  PRMT R5, R75, 0x5210, R36 ;  /* 0x000052104b057816 */ /* 0x000fe40000000024 */
[--C-:B------:R-:W-:Y:S02]  /*2d470*/  PRMT R6, R39, 0x4210, R38.reuse ;  /* 0x0000421027067816 */ /* 0x100fe40000000026 */
[----:B------:R-:W-:Y:S01]  /*2d480*/  PRMT R7, R58, 0x5210, R38 ;  /* 0x000052103a077816 */ /* 0x000fe20000000026 */
[----:B------:R-:W-:Y:S06]  /*2d490*/  BAR.SYNC.DEFER_BLOCKING 0x0 ;  /* 0x0000000000007b1d */ /* 0x000fec0000010000 */
[----:B------:R-:W3:Y:S02]  /*2d4a0*/  LDS.128 R36, [R73] ;  /* 0x0000000049247984 */ /* 0x000ee40000000c00 */
[----:B------:R-:W-:Y:S01]  /*2d4b0*/  BAR.SYNC.DEFER_BLOCKING 0x0 ;  /* 0x0000000000007b1d */ /* 0x000fe20000010000 */
[----:B------:R-:W-:-:S02]  /*2d4c0*/  PRMT R41, R81, 0x3340, R0 ;  /* 0x0000334051297816 */ /* 0x000fc40000000000 */
[----:B------:R-:W-:-:S03]  /*2d4d0*/  PRMT R49, R77, 0x3340, R79 ;  /* 0x000033404d317816 */ /* 0x000fc6000000004f */
[----:B------:R4:W-:Y:S01]  /*2d4e0*/  STSM.16.M88.4 [R2], R4 ;  /* 0x0000000402007844 */ /* 0x0009e20000000200 */
[----:B------:R-:W-:Y:S02]  /*2d4f0*/  PRMT R41, R49, 0x5410, R41 ;  /* 0x0000541031297816 */ /* 0x000fe40000000029 */
[----:B------:R-:W-:Y:S02]  /*2d500*/  LOP3.LUT R52, R52, 0xffff, RZ, 0xc0, !PT ;  /* 0x0000ffff34347812 */ /* 0x000fe400078ec0ff */
[----:B------:R-:W-:Y:S02]  /*2d510*/  LOP3.LUT R54, R54, 0xffff, RZ, 0xc0, !PT ;  /* 0x0000ffff36367812 */ /* 0x000fe400078ec0ff */
[----:B------:R-:W-:Y:S02]  /*2d520*/  SHF.R.U32.HI R77, RZ, 0x8, R77 ;  /* 0x00000008ff4d7819 */ /* 0x000fe4000001164d */
[----:B------:R-:W-:Y:S02]  /*2d530*/  SHF.R.U32.HI R79, RZ, 0x8, R79 ;  /* 0x00000008ff4f7819 */ /* 0x000fe4000001164f */
[----:B------:R-:W-:-:S02]  /*2d540*/  SHF.R.U32.HI R81, RZ, 0x8, R81 ;  /* 0x00000008ff517819 */ /* 0x000fc40000011651 */
[----:B----4-:R-:W-:Y:S02]  /*2d550*/  PRMT R4, R41, 0x4210, R52 ;  /* 0x0000421029047816 */ /* 0x010fe40000000034 */
[--C-:B------:R-:W-:Y:S02]  /*2d560*/  PRMT R6, R40, 0x4210, R54.reuse ;  /* 0x0000421028067816 */ /* 0x100fe40000000036 */
[----:B------:R-:W-:Y:S01]  /*2d570*/  PRMT R7, R42, 0x5210, R54 ;  /* 0x000052102a077816 */ /* 0x000fe20000000036 */
[----:B------:R-:W-:Y:S01]  /*2d580*/  BAR.SYNC.DEFER_BLOCKING 0x0 ;  /* 0x0000000000007b1d */ /* 0x000fe20000010000 */
[----:B------:R-:W-:Y:S02]  /*2d590*/  LOP3.LUT R79, R79, 0xffff, RZ, 0xc0, !PT ;  /* 0x0000ffff4f4f7812 */ /* 0x000fe400078ec0ff */
[----:B------:R-:W-:Y:S02]  /*2d5a0*/  LOP3.LUT R77, R77, 0xffff, RZ, 0xc0, !PT ;  /* 0x0000ffff4d4d7812 */ /* 0x000fe400078ec0ff */
[----:B------:R-:W-:-:S02]  /*2d5b0*/  LOP3.LUT R81, R81, 0xffff, RZ, 0xc0, !PT ;  /* 0x0000ffff51517812 */ /* 0x000fc400078ec0ff */
[----:B------:R-:W-:Y:S02]  /*2d5c0*/  PRMT R77, R77, 0x3340, R79 ;  /* 0x000033404d4d7816 */ /* 0x000fe4000000004f */
[----:B------:R-:W-:Y:S01]  /*2d5d0*/  PRMT R81, R81, 0x3340, R0 ;  /* 0x0000334051517816 */ /* 0x000fe20000000000 */
[----:B------:R-:W4:Y:S03]  /*2d5e0*/  LDS.128 R40, [R73] ;  /* 0x0000000049287984 */ /* 0x000f260000000c00 */
[----:B------:R-:W-:-:S04]  /*2d5f0*/  PRMT R77, R77, 0x5410, R81 ;  /* 0x000054104d4d7816 */ /* 0x000fc80000000051 */
[----:B------:R-:W-:Y:S01]  /*2d600*/  PRMT R5, R77, 0x5210, R52 ;  /* 0x000052104d057816 */ /* 0x000fe20000000034 */
[----:B------:R-:W-:Y:S01]  /*2d610*/  BAR.SYNC.DEFER_BLOCKING 0x0 ;  /* 0x0000000000007b1d */ /* 0x000fe20000010000 */
[----:B------:R-:W-:Y:S02]  /*2d620*/  F2FP.SATFINITE.E4M3.F32.PACK_AB_MERGE_C R68, R69, R68, RZ ;  /* 0x000000444544723e */ /* 0x000fe400048070ff */
[----:B------:R-:W-:-:S03]  /*2d630*/  LOP3.LUT R70, R70, 0xffff, RZ, 0xc0, !PT ;  /* 0x0000ffff46467812 */ /* 0x000fc600078ec0ff */
[----:B------:R2:W-:Y:S01]  /*2d640*/  STSM.16.M88.4 [R2], R4 ;  /* 0x0000000402007844 */ /* 0x0005e20000000200 */
[----:B------:R-:W-:-:S04]  /*2d650*/  LOP3.LUT R68, R68, 0xffff, RZ, 0xc0, !PT ;  /* 0x0000ffff44447812 */ /* 0x000fc800078ec0ff */
[--C-:B--2---:R-:W-:Y:S02]  /*2d660*/  PRMT R4, R44, 0x4210, R68.reuse ;  /* 0x000042102c047816 */ /* 0x104fe40000000044 */
[----:B------:R-:W-:Y:S02]  /*2d670*/  PRMT R5, R47, 0x5210, R68 ;  /* 0x000052102f057816 */ /* 0x000fe40000000044 */
[--C-:B------:R-:W-:Y:S02]  /*2d680*/  PRMT R6, R45, 0x4210, R70.reuse ;  /* 0x000042102d067816 */ /* 0x100fe40000000046 */
[----:B------:R-:W-:Y:S01]  /*2d690*/  PRMT R7, R46, 0x5210, R70 ;  /* 0x000052102e077816 */ /* 0x000fe20000000046 */
[----:B------:R-:W-:Y:S06]  /*2d6a0*/  BAR.SYNC.DEFER_BLOCKING 0x0 ;  /* 0x0000000000007b1d */ /* 0x000fec0000010000 */
[----:B------:R-:W2:Y:S02]  /*2d6b0*/  LDS.128 R44, [R73] ;  /* 0x00000000492c7984 */ /* 0x000ea40000000c00 */
[----:B------:R-:W-:Y:S01]  /*2d6c0*/  BAR.SYNC.DEFER_BLOCKING 0x0 ;  /* 0x0000000000007b1d */ /* 0x000fe20000010000 */
[----:B------:R-:W-:-:S04]  /*2d6d0*/  LOP3.LUT R80, R80, 0xffff, RZ, 0xc0, !PT ;  /* 0x0000ffff50507812 */ /* 0x000fc800078ec0ff */
[----:B------:R-:W-:Y:S02]  /*2d6e0*/  PRMT R49, R80, 0x3340, R0 ;  /* 0x0000334050317816 */ /* 0x000fe40000000000 */
[----:B------:R-:W-:-:S04]  /*2d6f0*/  SHF.R.U32.HI R80, RZ, 0x8, R80 ;  /* 0x00000008ff507819 */ /* 0x000fc80000011650 */
[----:B------:R-:W-:Y:S01]  /*2d700*/  LOP3.LUT R65, R80, 0xffff, RZ, 0xc0, !PT ;  /* 0x0000ffff50417812 */ /* 0x000fe200078ec0ff */
[----:B------:R0:W-:Y:S03]  /*2d710*/  STSM.16.M88.4 [R2], R4 ;  /* 0x0000000402007844 */ /* 0x0001e60000000200 */
[----:B------:R-:W-:Y:S02]  /*2d720*/  PRMT R65, R65, 0x3340, R0 ;  /* 0x0000334041417816 */ /* 0x000fe40000000000 */
[----:B------:R-:W-:Y:S02]  /*2d730*/  PRMT R49, R62, 0x5410, R49 ;  /* 0x000054103e317816 */ /* 0x000fe40000000031 */
[----:B------:R-:W-:Y:S02]  /*2d740*/  PRMT R48, R60, 0x5410, R48 ;  /* 0x000054103c307816 */ /* 0x000fe40000000030 */
[----:B------:R-:W-:-:S02]  /*2d750*/  PRMT R51, R51, 0x5410, R65 ;  /* 0x0000541033337816 */ /* 0x000fc40000000041 */
[----:B------:R-:W-:Y:S02]  /*2d760*/  LOP3.LUT R84, R84, 0xffff, RZ, 0xc0, !PT ;  /* 0x0000ffff54547812 */ /* 0x000fe400078ec0ff */
[----:B------:R-:W-:Y:S02]  /*2d770*/  LOP3.LUT R86, R86, 0xffff, RZ, 0xc0, !PT ;  /* 0x0000ffff56567812 */ /* 0x000fe400078ec0ff */
[--C-:B0-----:R-:W-:Y:S02]  /*2d780*/  PRMT R4, R49, 0x4210, R84.reuse ;  /* 0x0000421031047816 */ /* 0x101fe40000000054 */
[----:B------:R-:W-:Y:S02]  /*2d790*/  PRMT R5, R51, 0x5210, R84 ;  /* 0x0000521033057816 */ /* 0x000fe40000000054 */
[--C-:B------:R-:W-:Y:S02]  /*2d7a0*/  PRMT R6, R48, 0x4210, R86.reuse ;  /* 0x0000421030067816 */ /* 0x100fe40000000056 */
[----:B------:R-:W-:Y:S01]  /*2d7b0*/  PRMT R7, R50, 0x5210, R86 ;  /* 0x0000521032077816 */ /* 0x000fe20000000056 */
[----:B------:R-:W-:Y:S06]  /*2d7c0*/  BAR.SYNC.DEFER_BLOCKING 0x0 ;  /* 0x0000000000007b1d */ /* 0x000fec0000010000 */
[----:B------:R-:W0:Y:S02]  /*2d7d0*/  LDS.128 R48, [R73] ;  /* 0x0000000049307984 */ /* 0x000e240000000c00 */
[----:B------:R-:W-:Y:S01]  /*2d7e0*/  BAR.SYNC.DEFER_BLOCKING 0x0 ;  /* 0x0000000000007b1d */ /* 0x000fe20000010000 */
[----:B------:R-:W-:-:S02]  /*2d7f0*/  LOP3.LUT R100, R100, 0xffff, RZ, 0xc0, !PT ;  /* 0x0000ffff64647812 */ /* 0x000fc400078ec0ff */
[----:B------:R-:W-:-:S03]  /*2d800*/  LOP3.LUT R102, R102, 0xffff, RZ, 0xc0, !PT ;  /* 0x0000ffff66667812 */ /* 0x000fc600078ec0ff */
[----:B------:R1:W-:Y:S01]  /*2d810*/  STSM.16.M88.4 [R2], R4 ;  /* 0x0000000402007844 */ /* 0x0003e20000000200 */
[----:B------:R-:W-:Y:S02]  /*2d820*/  SHF.R.U32.HI R88, RZ, 0x8, R88 ;  /* 0x00000008ff587819 */ /* 0x000fe40000011658 */
[----:B------:R-:W-:Y:S02]  /*2d830*/  SHF.R.U32.HI R96, RZ, 0x8, R96 ;  /* 0x00000008ff607819 */ /* 0x000fe40000011660 */
[----:B------:R-:W-:Y:S02]  /*2d840*/  LOP3.LUT R88, R88, 0xffff, RZ, 0xc0, !PT ;  /* 0x0000ffff58587812 */ /* 0x000fe400078ec0ff */
[----:B------:R-:W-:Y:S02]  /*2d850*/  LOP3.LUT R74, R96, 0xffff, RZ, 0xc0, !PT ;  /* 0x0000ffff604a7812 */ /* 0x000fe400078ec0ff */
[----:B-1----:R-:W-:Y:S02]  /*2d860*/  PRMT R4, R53, 0x4210, R100 ;  /* 0x0000421035047816 */ /* 0x002fe40000000064 */
[----:B------:R-:W-:Y:S01]  /*2d870*/  PRMT R6, R55, 0x4210, R102 ;  /* 0x0000421037067816 */ /* 0x000fe20000000066 */
[----:B------:R-:W-:Y:S01]  /*2d880*/  BAR.SYNC.DEFER_BLOCKING 0x0 ;  /* 0x0000000000007b1d */ /* 0x000fe20000010000 */
[----:B------:R-:W-:-:S02]  /*2d890*/  PRMT R72, R88, 0x3340, R72 ;  /* 0x0000334058487816 */ /* 0x000fc40000000048 */
[----:B------:R-:W-:-:S04]  /*2d8a0*/  PRMT R74, R74, 0x3340, R0 ;  /* 0x000033404a4a7816 */ /* 0x000fc80000000000 */
[----:B------:R-:W-:Y:S01]  /*2d8b0*/  PRMT R57, R72, 0x5410, R74 ;  /* 0x0000541048397816 */ /* 0x000fe2000000004a */
[----:B------:R-:W1:Y:S03]  /*2d8c0*/  LDS.128 R52, [R73] ;  /* 0x0000000049347984 */ /* 0x000e660000000c00 */
[----:B------:R-:W-:Y:S02]  /*2d8d0*/  PRMT R5, R57, 0x5210, R100 ;  /* 0x0000521039057816 */ /* 0x000fe40000000064 */
[----:B------:R-:W-:Y:S01]  /*2d8e0*/  PRMT R7, R56, 0x5210, R102 ;  /* 0x0000521038077816 */ /* 0x000fe20000000066 */
[----:B------:R-:W-:Y:S01]  /*2d8f0*/  BAR.SYNC.DEFER_BLOCKING 0x0 ;  /* 0x0000000000007b1d */ /* 0x000fe20000010000 */
[----:B------:R-:W-:Y:S02]  /*2d900*/  F2FP.SATFINITE.E4M3.F32.PACK_AB_MERGE_C R120, R121, R120, RZ ;  /* 0x000000787978723e */ /* 0x000fe400048070ff */
[----:B------:R-:W-:-:S02]  /*2d910*/  F2FP.SATFINITE.E4M3.F32.PACK_AB_MERGE_C R124, R125, R124, RZ ;  /* 0x0000007c7d7c723e */ /* 0x000fc400048070ff */
[----:B------:R-:W-:Y:S02]  /*2d920*/  F2FP.SATFINITE.E4M3.F32.PACK_AB_MERGE_C R128, R129, R128, RZ ;  /* 0x000000808180723e */ /* 0x000fe400048070ff */
[----:B------:R-:W-:Y:S02]  /*2d930*/  F2FP.SATFINITE.E4M3.F32.PACK_AB_MERGE_C R122, R123, R122, RZ ;  /* 0x0000007a7b7a723e */ /* 0x000fe400048070ff */
[----:B------:R-:W-:Y:S02]  /*2d940*/  F2FP.SATFINITE.E4M3.F32.PACK_AB_MERGE_C R126, R127, R126, RZ ;  /* 0x0000007e7f7e723e */ /* 0x000fe400048070ff */
[----:B------:R-:W-:Y:S02]  /*2d950*/  LOP3.LUT R120, R120, 0xffff, RZ, 0xc0, !PT ;  /* 0x0000ffff78787812 */ /* 0x000fe400078ec0ff */
[----:B------:R-:W-:Y:S02]  /*2d960*/  LOP3.LUT R124, R124, 0xffff, RZ, 0xc0, !PT ;  /* 0x0000ffff7c7c7812 */ /* 0x000fe400078ec0ff */
[----:B------:R-:W-:Y:S01]  /*2d970*/  LOP3.LUT R128, R128, 0xffff, RZ, 0xc0, !PT ;  /* 0x0000ffff80807812 */ /* 0x000fe200078ec0ff */
[----:B------:R-:W-:Y:S01]  /*2d980*/  STSM.16.M88.4 [R2], R4 ;  /* 0x0000000402007844 */ /* 0x000fe20000000200 */
[----:B------:R-:W-:Y:S01]  /*2d990*/  BAR.SYNC.DEFER_BLOCKING 0x0 ;  /* 0x0000000000007b1d */ /* 0x000fe20000010000 */
[----:B------:R-:W-:-:S02]  /*2d9a0*/  F2FP.SATFINITE.E4M3.F32.PACK_AB_MERGE_C R130, R131, R130, RZ ;  /* 0x000000828382723e */ /* 0x000fc400048070ff */
[----:B------:R-:W-:Y:S02]  /*2d9b0*/  PRMT R60, R128, 0x3340, R0 ;  /* 0x00003340803c7816 */ /* 0x000fe40000000000 */
[----:B------:R-:W-:Y:S02]  /*2d9c0*/  PRMT R62, R120, 0x3340, R124 ;  /* 0x00003340783e7816 */ /* 0x000fe4000000007c */
[----:B------:R-:W-:Y:S02]  /*2d9d0*/  LOP3.LUT R122, R122, 0xffff, RZ, 0xc0, !PT ;  /* 0x0000ffff7a7a7812 */ /* 0x000fe400078ec0ff */
[----:B------:R-:W-:Y:S02]  /*2d9e0*/  LOP3.LUT R126, R126, 0xffff, RZ, 0xc0, !PT ;  /* 0x0000ffff7e7e7812 */ /* 0x000fe400078ec0ff */
[----:B------:R-:W-:Y:S02]  /*2d9f0*/  LOP3.LUT R130, R130, 0xffff, RZ, 0xc0, !PT ;  /* 0x0000ffff82827812 */ /* 0x000fe400078ec0ff */
[----:B------:R-:W-:-:S02]  /*2da00*/  PRMT R60, R62, 0x5410, R60 ;  /* 0x000054103e3c7816 */ /* 0x000fc4000000003c */
[----:B------:R-:W-:Y:S02]  /*2da10*/  PRMT R99, R122, 0x3340, R126 ;  /* 0x000033407a637816 */ /* 0x000fe4000000007e */
[----:B------:R-:W-:Y:S02]  /*2da20*/  PRMT R62, R130, 0x3340, R0 ;  /* 0x00003340823e7816 */ /* 0x000fe40000000000 */
[----:B------:R-:W-:Y:S02]  /*2da30*/  F2FP.SATFINITE.E4M3.F32.PACK_AB_MERGE_C R106, R107, R106, RZ ;  /* 0x0000006a6b6a723e */ /* 0x000fe400048070ff */
[----:B------:R-:W-:Y:S02]  /*2da40*/  F2FP.SATFINITE.E4M3.F32.PACK_AB_MERGE_C R110, R111, R110, RZ ;  /* 0x0000006e6f6e723e */ /* 0x000fe400048070ff */
[----:B------:R-:W-:Y:S01]  /*2da50*/  F2FP.SATFINITE.E4M3.F32.PACK_AB_MERGE_C R114, R115, R114, RZ ;  /* 0x000000727372723e */ /* 0x000fe200048070ff */
[----:B------:R-:W1:Y:S01]  /*2da60*/  LDS.128 R56, [R73] ;  /* 0x0000000049387984 */ /* 0x000e620000000c00 */
[----:B------:R-:W-:-:S03]  /*2da70*/  PRMT R62, R99, 0x5410, R62 ;  /* 0x00005410633e7816 */ /* 0x000fc6000000003e */
[----:B------:R-:W3:Y:S01]  /*2da80*/  LDL.LU R99, [R1+0xc2c] ;  /* 0x000c2c0001637983 */ /* 0x000ee20000300800 */
[----:B------:R-:W-:Y:S02]  /*2da90*/  LOP3.LUT R106, R106, 0xffff, RZ, 0xc0, !PT ;  /* 0x0000ffff6a6a7812 */ /* 0x000fe400078ec0ff */
[----:B------:R-:W-:Y:S02]  /*2daa0*/  LOP3.LUT R110, R110, 0xffff, RZ, 0xc0, !PT ;  /* 0x0000ffff6e6e7812 */ /* 0x000fe400078ec0ff */
[----:B------:R-:W-:Y:S02]  /*2dab0*/  LOP3.LUT R114, R114, 0xffff, RZ, 0xc0, !PT ;  /* 0x0000ffff72727812 */ /* 0x000fe400078ec0ff */
[----:B------:R-:W-:Y:S02]  /*2dac0*/  PRMT R69, R106, 0x3340, R110 ;  /* 0x000033406a457816 */ /* 0x000fe4000000006e */
[----:B------:R-:W-:Y:S02]  /*2dad0*/  PRMT R66, R114, 0x3340, R0 ;  /* 0x0000334072427816 */ /* 0x000fe40000000000 */
[----:B------:R-:W-:-:S02]  /*2dae0*/  SHF.R.U32.HI R104, RZ, 0x8, R104 ;  /* 0x00000008ff687819 */ /* 0x000fc40000011668 */
[----:B------:R-:W-:Y:S02]  /*2daf0*/  SHF.R.U32.HI R108, RZ, 0x8, R108 ;  /* 0x00000008ff6c7819 */ /* 0x000fe4000001166c */
[----:B------:R-:W-:Y:S02]  /*2db00*/  SHF.R.U32.HI R112, RZ, 0x8, R112 ;  /* 0x00000008ff707819 */ /* 0x000fe40000011670 */
[----:B------:R-:W-:Y:S02]  /*2db10*/  SHF.R.U32.HI R106, RZ, 0x8, R106 ;  /* 0x00000008ff6a7819 */ /* 0x000fe4000001166a */
[----:B------:R-:W-:Y:S02]  /*2db20*/  SHF.R.U32.HI R110, RZ, 0x8, R110 ;  /* 0x00000008ff6e7819 */ /* 0x000fe4000001166e */
[----:B------:R-:W-:Y:S02]  /*2db30*/  SHF.R.U32.HI R114, RZ, 0x8, R114 ;  /* 0x00000008ff727819 */ /* 0x000fe40000011672 */
        /* <DEDUP_REMOVED lines=8> */
[----:B------:R-:W-:Y:S02]  /*2dbc0*/  PRMT R78, R104, 0x3340, R78 ;  /* 0x00003340684e7816 */ /* 0x000fe4000000004e */
[----:B------:R-:W-:Y:S02]  /*2dbd0*/  PRMT R80, R80, 0x3340, R0 ;  /* 0x0000334050507816 */ /* 0x000fe40000000000 */
[----:B------:R-:W-:Y:S02]  /*2dbe0*/  PRMT R76, R106, 0x3340, R76 ;  /* 0x000033406a4c7816 */ /* 0x000fe4000000004c */
[----:B------:R-:W-:Y:S02]  /*2dbf0*/  PRMT R79, R79, 0x3340, R0 ;  /* 0x000033404f4f7816 */ /* 0x000fe40000000000 */
[----:B------:R-:W-:-:S02]  /*2dc00*/  PRMT R66, R69, 0x5410, R66 ;  /* 0x0000541045427816 */ /* 0x000fc40000000042 */
[----:B------:R-:W-:Y:S02]  /*2dc10*/  PRMT R65, R78, 0x5410, R80 ;  /* 0x000054104e417816 */ /* 0x000fe40000000050 */
[----:B------:R-:W-:Y:S02]  /*2dc20*/  PRMT R67, R76, 0x5410, R79 ;  /* 0x000054104c437816 */ /* 0x000fe4000000004f */
[----:B------:R-:W-:Y:S02]  /*2dc30*/  LOP3.LUT R116, R116, 0xffff, RZ, 0xc0, !PT ;  /* 0x0000ffff74747812 */ /* 0x000fe400078ec0ff */
[----:B------:R-:W-:Y:S02]  /*2dc40*/  LOP3.LUT R118, R118, 0xffff, RZ, 0xc0, !PT ;  /* 0x0000ffff76767812 */ /* 0x000fe400078ec0ff */
[--C-:B------:R-:W-:Y:S02]  /*2dc50*/  PRMT R64, R64, 0x4210, R116.reuse ;  /* 0x0000421040407816 */ /* 0x100fe40000000074 */
[----:B------:R-:W-:-:S02]  /*2dc60*/  PRMT R65, R65, 0x5210, R116 ;  /* 0x0000521041417816 */ /* 0x000fc40000000074 */
[--C-:B------:R-:W-:Y:S02]  /*2dc70*/  PRMT R66, R66, 0x4210, R118.reuse ;  /* 0x0000421042427816 */ /* 0x100fe40000000076 */
[----:B------:R-:W-:Y:S01]  /*2dc80*/  PRMT R67, R67, 0x5210, R118 ;  /* 0x0000521043437816 */ /* 0x000fe20000000076 */
[----:B------:R-:W-:Y:S01]  /*2dc90*/  BAR.SYNC.DEFER_BLOCKING 0x0 ;  /* 0x0000000000007b1d */ /* 0x000fe20000010000 */
[----:B------:R-:W-:Y:S02]  /*2dca0*/  F2FP.SATFINITE.E4M3.F32.PACK_AB_MERGE_C R136, R137, R136, RZ ;  /* 0x000000888988723e */ /* 0x000fe400048070ff */
[----:B------:R-:W-:Y:S02]  /*2dcb0*/  F2FP.SATFINITE.E4M3.F32.PACK_AB_MERGE_C R140, R141, R140, RZ ;  /* 0x0000008c8d8c723e */ /* 0x000fe400048070ff */
[----:B------:R-:W-:Y:S02]  /*2dcc0*/  F2FP.SATFINITE.E4M3.F32.PACK_AB_MERGE_C R144, R145, R144, RZ ;  /* 0x000000909190723e */ /* 0x000fe400048070ff */
[----:B------:R-:W-:-:S02]  /*2dcd0*/  LOP3.LUT R136, R136, 0xffff, RZ, 0xc0, !PT ;  /* 0x0000ffff88887812 */ /* 0x000fc400078ec0ff */
[----:B------:R-:W-:Y:S01]  /*2dce0*/  LOP3.LUT R140, R140, 0xffff, RZ, 0xc0, !PT ;  /* 0x0000ffff8c8c7812 */ /* 0x000fe200078ec0ff */
[----:B------:R-:W-:Y:S01]  /*2dcf0*/  STSM.16.M88.4 [R2], R64 ;  /* 0x0000004002007844 */ /* 0x000fe20000000200 */
[----:B------:R-:W-:Y:S01]  /*2dd00*/  BAR.SYNC.DEFER_BLOCKING 0x0 ;  /* 0x0000000000007b1d */ /* 0x000fe20000010000 */
[----:B------:R-:W-:Y:S02]  /*2dd10*/  LOP3.LUT R144, R144, 0xffff, RZ, 0xc0, !PT ;  /* 0x0000ffff90907812 */ /* 0x000fe400078ec0ff */
[----:B------:R-:W-:Y:S02]  /*2dd20*/  PRMT R97, R136, 0x3340, R140 ;  /* 0x0000334088617816 */ /* 0x000fe4000000008c */
[----:B------:R-:W-:-:S04]  /*2dd30*/  PRMT R69, R144, 0x3340, R0 ;  /* 0x0000334090457816 */ /* 0x000fc80000000000 */
[----:B------:R-:W-:Y:S02]  /*2dd40*/  PRMT R69, R97, 0x5410, R69 ;  /* 0x0000541061457816 */ /* 0x000fe40000000045 */
[----:B------:R-:W4:Y:S01]  /*2dd50*/  LDL.LU R97, [R1+0xc68] ;  /* 0x000c680001617983 */ /* 0x000f220000300800 */
[----:B------:R-:W-:Y:S02]  /*2dd60*/  SHF.R.U32.HI R120, RZ, 0x8, R120 ;  /* 0x00000008ff787819 */ /* 0x000fe40000011678 */
[----:B------:R-:W-:Y:S01]  /*2dd70*/  SHF.R.U32.HI R124, RZ, 0x8, R124 ;  /* 0x00000008ff7c7819 */ /* 0x000fe2000001167c */
[----:B------:R-:W2:Y:S01]  /*2dd80*/  LDL.LU R93, [R1+0xc64] ;  /* 0x000c6400015d7983 */ /* 0x000ea20000300800 */
[----:B------:R-:W-:Y:S02]  /*2dd90*/  SHF.R.U32.HI R128, RZ, 0x8, R128 ;  /* 0x00000008ff807819 */ /* 0x000fe40000011680 */
[----:B------:R-:W-:Y:S01]  /*2dda0*/  SHF.R.U32.HI R122, RZ, 0x8, R122 ;  /* 0x00000008ff7a7819 */ /* 0x000fe2000001167a */
[----:B------:R-:W2:Y:S01]  /*2ddb0*/  LDL.LU R70, [R1+0xc60] ;  /* 0x000c600001467983 */ /* 0x000ea20000300800 */
[----:B------:R-:W-:-:S03]  /*2ddc0*/  SHF.R.U32.HI R126, RZ, 0x8, R126 ;  /* 0x00000008ff7e7819 */ /* 0x000fc6000001167e */
[----:B------:R-:W1:Y:S01]  /*2ddd0*/  LDS.128 R4, [R73] ;  /* 0x0000000049047984 */ /* 0x000e620000000c00 */
[----:B------:R-:W-:Y:S02]  /*2dde0*/  SHF.R.U32.HI R130, RZ, 0x8, R130 ;  /* 0x00000008ff827819 */ /* 0x000fe40000011682 */
[----:B------:R-:W-:Y:S01]  /*2ddf0*/  LOP3.LUT R83, R124, 0xffff, RZ, 0xc0, !PT ;  /* 0x0000ffff7c537812 */ /* 0x000fe200078ec0ff */
[----:B------:R-:W2:Y:S01]  /*2de00*/  LDL.LU R75, [R1+0xc5c] ;  /* 0x000c5c00014b7983 */ /* 0x000ea20000300800 */
[----:B------:R-:W-:Y:S02]  /*2de10*/  LOP3.LUT R120, R120, 0xffff, RZ, 0xc0, !PT ;  /* 0x0000ffff78787812 */ /* 0x000fe400078ec0ff */
[----:B------:R-:W-:Y:S01]  /*2de20*/  LOP3.LUT R85, R128, 0xffff, RZ, 0xc0, !PT ;  /* 0x0000ffff80557812 */ /* 0x000fe200078ec0ff */
[----:B------:R-:W2:Y:S01]  /*2de30*/  LDL.LU R74, [R1+0xc58] ;  /* 0x000c5800014a7983 */ /* 0x000ea20000300800 */
[----:B------:R-:W-:Y:S02]  /*2de40*/  LOP3.LUT R82, R126, 0xffff, RZ, 0xc0, !PT ;  /* 0x0000ffff7e527812 */ /* 0x000fe400078ec0ff */
[----:B------:R-:W-:-:S02]  /*2de50*/  LOP3.LUT R122, R122, 0xffff, RZ, 0xc0, !PT ;  /* 0x0000ffff7a7a7812 */ /* 0x000fc400078ec0ff */
[----:B------:R-:W-:Y:S02]  /*2de60*/  LOP3.LUT R87, R130, 0xffff, RZ, 0xc0, !PT ;  /* 0x0000ffff82577812 */ /* 0x000fe400078ec0ff */
[----:B------:R-:W-:Y:S02]  /*2de70*/  SHF.R.U32.HI R136, RZ, 0x8, R136 ;  /* 0x00000008ff887819 */ /* 0x000fe40000011688 */
[----:B------:R-:W-:Y:S02]  /*2de80*/  SHF.R.U32.HI R140, RZ, 0x8, R140 ;  /* 0x00000008ff8c7819 */ /* 0x000fe4000001168c */
[----:B------:R-:W-:Y:S02]  /*2de90*/  SHF.R.U32.HI R144, RZ, 0x8, R144 ;  /* 0x00000008ff907819 */ /* 0x000fe40000011690 */
[----:B------:R-:W-:Y:S02]  /*2dea0*/  F2FP.SATFINITE.E4M3.F32.PACK_AB_MERGE_C R132, R133, R132, RZ ;  /* 0x000000848584723e */ /* 0x000fe400048070ff */
[----:B------:R-:W-:-:S02]  /*2deb0*/  F2FP.SATFINITE.E4M3.F32.PACK_AB_MERGE_C R134, R135, R134, RZ ;  /* 0x000000868786723e */ /* 0x000fc400048070ff */
[----:B------:R-:W-:Y:S02]  /*2dec0*/  PRMT R83, R120, 0x3340, R83 ;  /* 0x0000334078537816 */ /* 0x000fe40000000053 */
[----:B------:R-:W-:Y:S02]  /*2ded0*/  PRMT R85, R85, 0x3340, R0 ;  /* 0x0000334055557816 */ /* 0x000fe40000000000 */
[----:B------:R-:W-:Y:S02]  /*2dee0*/  PRMT R82, R122, 0x3340, R82 ;  /* 0x000033407a527816 */ /* 0x000fe40000000052 */
[----:B------:R-:W-:Y:S02]  /*2def0*/  PRMT R87, R87, 0x3340, R0 ;  /* 0x0000334057577816 */ /* 0x000fe40000000000 */
[----:B------:R-:W-:Y:S02]  /*2df00*/  SHF.R.U32.HI R138, RZ, 0x8, R138 ;  /* 0x00000008ff8a7819 */ /* 0x000fe4000001168a */
[----:B------:R-:W-:-:S02]  /*2df10*/  SHF.R.U32.HI R142, RZ, 0x8, R142 ;  /* 0x00000008ff8e7819 */ /* 0x000fc4000001168e */
[----:B------:R-:W-:Y:S02]  /*2df20*/  SHF.R.U32.HI R146, RZ, 0x8, R146 ;  /* 0x00000008ff927819 */ /* 0x000fe40000011692 */
        /* <DEDUP_REMOVED lines=10> */
[----:B------:R-:W-:-:S02]  /*2dfd0*/  PRMT R89, R136, 0x3340, R89 ;  /* 0x0000334088597816 */ /* 0x000fc40000000059 */
[----:B------:R-:W-:Y:S02]  /*2dfe0*/  PRMT R90, R90, 0x3340, R0 ;  /* 0x000033405a5a7816 */ /* 0x000fe40000000000 */
[----:B------:R-:W-:Y:S02]  /*2dff0*/  F2FP.SATFINITE.E4M3.F32.PACK_AB_MERGE_C R148, R149, R148, RZ ;  /* 0x000000949594723e */ /* 0x000fe400048070ff */
[--C-:B------:R-:W-:Y:S02]  /*2e000*/  PRMT R60, R60, 0x4210, R132.reuse ;  /* 0x000042103c3c7816 */ /* 0x100fe40000000084 */
[----:B------:R-:W-:Y:S02]  /*2e010*/  PRMT R61, R61, 0x5210, R132 ;  /* 0x000052103d3d7816 */ /* 0x000fe40000000084 */
[--C-:B------:R-:W-:Y:S02]  /*2e020*/  PRMT R62, R62, 0x4210, R134.reuse ;  /* 0x000042103e3e7816 */ /* 0x100fe40000000086 */
[----:B------:R-:W-:Y:S01]  /*2e030*/  PRMT R63, R63, 0x5210, R134 ;  /* 0x000052103f3f7816 */ /* 0x000fe20000000086 */
[----:B------:R-:W-:Y:S01]  /*2e040*/  BAR.SYNC.DEFER_BLOCKING 0x0 ;  /* 0x0000000000007b1d */ /* 0x000fe20000010000 */
[----:B------:R-:W-:-:S02]  /*2e050*/  PRMT R88, R138, 0x3340, R88 ;  /* 0x000033408a587816 */ /* 0x000fc40000000058 */
[----:B------:R-:W-:Y:S02]  /*2e060*/  PRMT R91, R91, 0x3340, R0 ;  /* 0x000033405b5b7816 */ /* 0x000fe40000000000 */
[----:B------:R-:W-:Y:S02]  /*2e070*/  PRMT R72, R89, 0x5410, R90 ;  /* 0x0000541059487816 */ /* 0x000fe4000000005a */
[----:B------:R-:W-:Y:S02]  /*2e080*/  F2FP.SATFINITE.E4M3.F32.PACK_AB_MERGE_C R150, R151, R150, RZ ;  /* 0x000000969796723e */ /* 0x000fe400048070ff */
[----:B------:R-:W-:Y:S02]  /*2e090*/  LOP3.LUT R148, R148, 0xffff, RZ, 0xc0, !PT ;  /* 0x0000ffff94947812 */ /* 0x000fe400078ec0ff */
[----:B------:R-:W-:Y:S02]  /*2e0a0*/  PRMT R71, R88, 0x5410, R91 ;  /* 0x0000541058477816 */ /* 0x000fe4000000005b */
[----:B------:R-:W-:Y:S01]  /*2e0b0*/  LOP3.LUT R150, R150, 0xffff, RZ, 0xc0, !PT ;  /* 0x0000ffff96967812 */ /* 0x000fe200078ec0ff */
[----:B------:R0:W-:Y:S02]  /*2e0c0*/  STSM.16.M88.4 [R2], R60 ;  /* 0x0000003c02007844 */ /* 0x0001e40000000200 */
[----:B0-----:R-:W-:-:S02]  /*2e0d0*/  PRMT R61, R72, 0x5210, R148 ;  /* 0x00005210483d7816 */ /* 0x001fc40000000094 */
[----:B------:R-:W2:Y:S01]  /*2e0e0*/  LDL.LU R72, [R1+0xc54] ;  /* 0x000c540001487983 */ /* 0x000ea20000300800 */
[----:B------:R-:W-:-:S03]  /*2e0f0*/  PRMT R63, R71, 0x5210, R150 ;  /* 0x00005210473f7816 */ /* 0x000fc60000000096 */
[----:B------:R-:W2:Y:S01]  /*2e100*/  LDL.LU R71, [R1+0xc50] ;  /* 0x000c500001477983 */ /* 0x000ea20000300800 */
[----:B------:R-:W-:Y:S02]  /*2e110*/  PRMT R60, R69, 0x4210, R148 ;  /* 0x00004210453c7816 */ /* 0x000fe40000000094 */
[----:B------:R-:W-:Y:S01]  /*2e120*/  PRMT R62, R3, 0x4210, R150 ;  /* 0x00004210033e7816 */ /* 0x000fe20000000096 */
[----:B------:R-:W-:Y:S01]  /*2e130*/  BAR.SYNC.DEFER_BLOCKING 0x0 ;  /* 0x0000000000007b1d */ /* 0x000fe20000010000 */
[C---:B---3--:R-:W-:Y:S01]  /*2e140*/  ISETP.GE.AND P0, PT, R99.reuse, UR6, PT ;  /* 0x0000000663007c0c */ /* 0x048fe2000bf06270 */
[----:B------:R-:W-:-:S04]  /*2e150*/  IMAD R64, R99, UR4, RZ ;  /* 0x0000000463407c24 */ /* 0x000fc8000f8e02ff */
[----:B------:R-:W-:Y:S01]  /*2e160*/  ULDC UR4, c[0x0][0x248] ;  /* 0x0000920000047ab9 */ /* 0x000fe20000000800 */
[----:B------:R-:W-:Y:S01]  /*2e170*/  ISETP.LT.AND P1, PT, R0, UR7, !P0 ;  /* 0x0000000700007c0c */ /* 0x000fe2000c721270 */
[----:B------:R-:W-:Y:S02]  /*2e180*/  ULDC.64 UR6, c[0x0][0x220] ;  /* 0x0000880000067ab9 */ /* 0x000fe40000000a00 */
[----:B------:R-:W-:Y:S01]  /*2e190*/  IADD3 R68, P2, R64, UR6, RZ ;  /* 0x0000000640447c10 */ /* 0x000fe2000ff5e0ff */
[----:B------:R-:W-:Y:S01]  /*2e1a0*/  IMAD R3, R0, UR4, RZ ;  /* 0x0000000400037c24 */ /* 0x000fe2000f8e02ff */
[----:B------:R-:W-:Y:S01]  /*2e1b0*/  ULDC UR6, c[0x0][0x248] ;  /* 0x0000920000067ab9 */ /* 0x000fe20000000800 */
[----:B------:R-:W-:Y:S01]  /*2e1c0*/  ULDC UR4, c[0x0][0x22c] ;  /* 0x00008b0000047ab9 */ /* 0x000fe20000000800 */
[----:B------:R-:W-:Y:S01]  /*2e1d0*/  LEA.HI.X.SX32 R69, R64, UR7, 0x1, P2 ;  /* 0x0000000740457c11 */ /* 0x000fe200090f0eff */
[----:B------:R-:W-:Y:S01]  /*2e1e0*/  ULDC UR7, c[0x0][0x248] ;  /* 0x0000920000077ab9 */ /* 0x000fe20000000800 */
[----:B------:R-:W0:Y:S01]  /*2e1f0*/  LDS.128 R64, [R73] ;  /* 0x0000000049407984 */ /* 0x000e220000000c00 */
[----:B------:R-:W-:Y:S06]  /*2e200*/  BAR.SYNC.DEFER_BLOCKING 0x0 ;  /* 0x0000000000007b1d */ /* 0x000fec0000010000 */
[----:B------:R3:W-:Y:S02]  /*2e210*/  STSM.16.M88.4 [R2], R60 ;  /* 0x0000003c02007844 */ /* 0x0007e40000000200 */
[----:B------:R-:W-:Y:S01]  /*2e220*/  BAR.SYNC.DEFER_BLOCKING 0x0 ;  /* 0x0000000000007b1d */ /* 0x000fe20000010000 */
[----:B---3--:R-:W-:-:S02]  /*2e230*/  IADD3 R2, P6, R3, R68, RZ ;  /* 0x0000004403027210 */ /* 0x008fc40007fde0ff */
[----:B------:R-:W-:Y:S02]  /*2e240*/  PRMT R63, R8, 0x7770, RZ ;  /* 0x00007770083f7816 */ /* 0x000fe400000000ff */
[----:B------:R-:W-:-:S05]  /*2e250*/  LEA.HI.X.SX32 R3, R3, R69, 0x1, P6 ;  /* 0x0000004503037211 */ /* 0x000fca00030f0eff */
[----:B------:R3:W-:Y:S02]  /*2e260*/  @P1 STG.E.U8 desc[UR28][R2.64], R63 ;  /* 0x0000003f02001986 */ /* 0x0007e4000c10111c */
[----:B---3--:R-:W-:Y:S01]  /*2e270*/  PRMT R3, R9, 0x7770, RZ ;  /* 0x0000777009037816 */ /* 0x008fe200000000ff */
[C---:B----4-:R-:W-:Y:S01]  /*2e280*/  IMAD R61, R97.reuse, UR6, RZ ;  /* 0x00000006613d7c24 */ /* 0x050fe2000f8e02ff */
[----:B------:R-:W-:Y:S01]  /*2e290*/  ISETP.LT.AND P3, PT, R97, UR9, !P0 ;  /* 0x0000000961007c0c */ /* 0x000fe2000c761270 */
[----:B------:R-:W-:Y:S01]  /*2e2a0*/  ULDC UR9, c[0x0][0x22c] ;  /* 0x00008b0000097ab9 */ /* 0x000fe20000000800 */
[----:B------:R-:W-:Y:S01]  /*2e2b0*/  ULDC UR6, c[0x0][0x248] ;  /* 0x0000920000067ab9 */ /* 0x000fe20000000800 */
[----:B--2---:R-:W-:Y:S01]  /*2e2c0*/  IMAD R0, R93, UR7, RZ ;  /* 0x000000075d007c24 */ /* 0x004fe2000f8e02ff */
[-C--:B------:R-:W-:Y:S01]  /*2e2d0*/  IADD3 R60, P5, R61, R68.reuse, RZ ;  /* 0x000000443d3c7210 */ /* 0x080fe20007fbe0ff */
[----:B------:R-:W-:Y:S01]  /*2e2e0*/  ULDC UR7, c[0x0][0x248] ;  /* 0x0000920000077ab9 */ /* 0x000fe20000000800 */
[----:B------:R-:W-:Y:S01]  /*2e2f0*/  ISETP.LT.AND P2, PT, R93, UR10, !P0 ;  /* 0x0000000a5d007c0c */ /* 0x000fe2000c741270 */
[----:B------:R-:W-:Y:S01]  /*2e300*/  ULDC UR10, c[0x0][0x22c] ;  /* 0x00008b00000a7ab9 */ /* 0x000fe20000000800 */
[C---:B------:R-:W-:Y:S01]  /*2e310*/  ISETP.LT.AND P4, PT, R70.reuse, UR4, !P0 ;  /* 0x0000000446007c0c */ /* 0x040fe2000c781270 */
[----:B------:R-:W-:Y:S01]  /*2e320*/  IMAD R70, R70, UR8, RZ ;  /* 0x0000000846467c24 */ /* 0x000fe2000f8e02ff */
[-C--:B------:R-:W-:Y:S01]  /*2e330*/  IADD3 R62, P6, R0, R68.reuse, RZ ;  /* 0x00000044003e7210 */ /* 0x080fe20007fde0ff */
[----:B------:R-:W-:Y:S01]  /*2e340*/  ULDC UR4, c[0x0][0x248] ;  /* 0x0000920000047ab9 */ /* 0x000fe20000000800 */
[----:B------:R-:W-:Y:S01]  /*2e350*/  LEA.HI.X.SX32 R61, R61, R69, 0x1, P5 ;  /* 0x000000453d3d7211 */ /* 0x000fe200028f0eff */
[----:B------:R-:W-:Y:S01]  /*2e360*/  ULDC UR8, c[0x0][0x248] ;  /* 0x0000920000087ab9 */ /* 0x000fe20000000800 */
[----:B------:R-:W-:-:S02]  /*2e370*/  IADD3 R2, P1, R70, R68, RZ ;  /* 0x0000004446027210 */ /* 0x000fc40007f3e0ff */
[----:B------:R-:W-:Y:S01]  /*2e380*/  LEA.HI.X.SX32 R63, R0, R69, 0x1, P6 ;  /* 0x00000045003f7211 */ /* 0x000fe200030f0eff */
[----:B------:R2:W-:Y:S01]  /*2e390*/  @P3 STG.E.U8 desc[UR28][R60.64], R3 ;  /* 0x000000033c003986 */ /* 0x0005e2000c10111c */
[----:B------:R-:W-:-:S05]  /*2e3a0*/  PRMT R0, R10, 0x7770, RZ ;  /* 0x000077700a007816 */ /* 0x000fca00000000ff */
[----:B------:R3:W-:Y:S01]  /*2e3b0*/  @P2 STG.E.U8 desc[UR28][R62.64], R0 ;  /* 0x000000003e002986 */ /* 0x0007e2000c10111c */
[-C--:B--2---:R-:W-:Y:S02]  /*2e3c0*/  LEA.HI.X.SX32 R3, R70, R69.reuse, 0x1, P1 ;  /* 0x0000004546037211 */ /* 0x084fe400008f0eff */
[----:B------:R-:W-:Y:S02]  /*2e3d0*/  PRMT R60, R11, 0x7770, RZ ;  /* 0x000077700b3c7816 */ /* 0x000fe400000000ff */
[C---:B------:R-:W-:Y:S01]  /*2e3e0*/  ISETP.LT.AND P1, PT, R75.reuse, UR9, !P0 ;  /* 0x000000094b007c0c */ /* 0x040fe2000c721270 */
[C---:B------:R-:W-:Y:S01]  /*2e3f0*/  IMAD R61, R74.reuse, UR6, RZ ;  /* 0x000000064a3d7c24 */ /* 0x040fe2000f8e02ff */
[----:B------:R-:W-:Y:S01]  /*2e400*/  ISETP.LT.AND P3, PT, R74, UR10, !P0 ;  /* 0x0000000a4a007c0c */ /* 0x000fe2000c761270 */
[----:B------:R2:W-:Y:S01]  /*2e410*/  @P4 STG.E.U8 desc[UR28][R2.64], R60 ;  /* 0x0000003c02004986 */ /* 0x0005e2000c10111c */
[C---:B---3--:R-:W-:Y:S01]  /*2e420*/  IMAD R0, R72.reuse, UR7, RZ ;  /* 0x0000000748007c24 */ /* 0x048fe2000f8e02ff */
[----:B------:R-:W-:Y:S01]  /*2e430*/  ISETP.LT.AND P2, PT, R72, UR11, !P0 ;  /* 0x0000000b48007c0c */ /* 0x000fe2000c741270 */
[----:B--2---:R-:W-:Y:S01]  /*2e440*/  IMAD R3, R75, UR4, RZ ;  /* 0x000000044b037c24 */ /* 0x004fe2000f8e02ff */
[----:B------:R-:W-:Y:S01]  /*2e450*/  ULDC UR4, c[0x0][0x22c] ;  /* 0x00008b0000047ab9 */ /* 0x000fe20000000800 */
[----:B------:R-:W2:Y:S01]  /*2e460*/  LDL.LU R75, [R1+0xc4c] ;  /* 0x000c4c00014b7983 */ /* 0x000ea20000300800 */
[C---:B------:R-:W-:Y:S01]  /*2e470*/  IMAD R70, R71.reuse, UR8, RZ ;  /* 0x0000000847467c24 */ /* 0x040fe2000f8e02ff */
[----:B------:R-:W-:Y:S01]  /*2e480*/  ISETP.LT.AND P4, PT, R71, UR4, !P0 ;  /* 0x0000000447007c0c */ /* 0x000fe2000c781270 */
[----:B------:R-:W-:Y:S01]  /*2e490*/  ULDC UR4, c[0x0][0x248] ;  /* 0x0000920000047ab9 */ /* 0x000fe20000000800 */
[----:B------:R-:W3:Y:S01]  /*2e4a0*/  LDL.LU R74, [R1+0xc48] ;  /* 0x000c4800014a7983 */ /* 0x000ee20000300800 */
[-C--:B------:R-:W-:Y:S01]  /*2e4b0*/  IADD3 R2, P6, R3, R68.reuse, RZ ;  /* 0x0000004403027210 */ /* 0x080fe20007fde0ff */
[----:B------:R-:W-:Y:S01]  /*2e4c0*/  ULDC UR9, c[0x0][0x22c] ;  /* 0x00008b0000097ab9 */ /* 0x000fe20000000800 */
[----:B------:R-:W-:Y:S01]  /*2e4d0*/  PRMT R63, R8, 0x7771, RZ ;  /* 0x00007771083f7816 */ /* 0x000fe200000000ff */
[----:B------:R-:W4:Y:S01]  /*2e4e0*/  LDL.LU R72, [R1+0xc44] ;  /* 0x000c440001487983 */ /* 0x000f220000300800 */
[-C--:B------:R-:W-:Y:S01]  /*2e4f0*/  IADD3 R60, P5, R61, R68.reuse, RZ ;  /* 0x000000443d3c7210 */ /* 0x080fe20007fbe0ff */
[----:B------:R-:W-:Y:S01]  /*2e500*/  ULDC UR6, c[0x0][0x248] ;  /* 0x0000920000067ab9 */ /* 0x000fe20000000800 */
[----:B------:R-:W-:Y:S01]  /*2e510*/  ULDC UR10, c[0x0][0x22c] ;  /* 0x00008b00000a7ab9 */ /* 0x000fe20000000800 */
[----:B------:R-:W4:Y:S01]  /*2e520*/  LDL.LU R71, [R1+0xc40] ;  /* 0x000c400001477983 */ /* 0x000f220000300800 */
[-C--:B------:R-:W-:Y:S01]  /*2e530*/  LEA.HI.X.SX32 R3, R3, R69.reuse, 0x1, P6 ;  /* 0x0000004503037211 */ /* 0x080fe200030f0eff */
[----:B------:R-:W-:Y:S01]  /*2e540*/  ULDC UR7, c[0x0][0x248] ;  /* 0x0000920000077ab9 */ /* 0x000fe20000000800 */
[----:B------:R-:W-:Y:S01]  /*2e550*/  IADD3 R62, P6, R0, R68, RZ ;  /* 0x00000044003e7210 */ /* 0x000fe20007fde0ff */
[----:B------:R-:W-:Y:S01]  /*2e560*/  ULDC UR11, c[0x0][0x22c] ;  /* 0x00008b00000b7ab9 */ /* 0x000fe20000000800 */
[----:B------:R-:W-:Y:S01]  /*2e570*/  LEA.HI.X.SX32 R61, R61, R69, 0x1, P5 ;  /* 0x000000453d3d7211 */ /* 0x000fe200028f0eff */
[----:B------:R1:W-:Y:S01]  /*2e580*/  @P1 STG.E.U8 desc[UR28][R2.64], R63 ;  /* 0x0000003f02001986 */ /* 0x0003e2000c10111c */
[----:B------:R-:W-:Y:S01]  /*2e590*/  ULDC UR8, c[0x0][0x248] ;  /* 0x0000920000087ab9 */ /* 0x000fe20000000800 */
[----:B-1----:R-:W-:-:S02]  /*2e5a0*/  PRMT R3, R9, 0x7771, RZ ;  /* 0x0000777109037816 */ /* 0x002fc400000000ff */
[----:B------:R-:W-:Y:S02]  /*2e5b0*/  IADD3 R2, P1, R70, R68, RZ ;  /* 0x0000004446027210 */ /* 0x000fe40007f3e0ff */
[----:B------:R-:W-:Y:S01]  /*2e5c0*/  LEA.HI.X.SX32 R63, R0, R69, 0x1, P6 ;  /* 0x00000045003f7211 */ /* 0x000fe200030f0eff */
[----:B------:R1:W-:Y:S01]  /*2e5d0*/  @P3 STG.E.U8 desc[UR28][R60.64], R3 ;  /* 0x000000033c003986 */ /* 0x0003e2000c10111c */
[----:B------:R-:W-:-:S05]  /*2e5e0*/  PRMT R0, R10, 0x7771, RZ ;  /* 0x000077710a007816 */ /* 0x000fca00000000ff */
[----:B------:R-:W-:Y:S01]  /*2e5f0*/  @P2 STG.E.U8 desc[UR28][R62.64], R0 ;  /* 0x000000003e002986 */ /* 0x000fe2000c10111c */
[----:B-1----:R-:W-:Y:S02]  /*2e600*/  LEA.HI.X.SX32 R3, R70, R69, 0x1, P1 ;  /* 0x0000004546037211 */ /* 0x002fe400008f0eff */
[----:B------:R-:W-:-:S05]  /*2e610*/  PRMT R60, R11, 0x7771, RZ ;  /* 0x000077710b3c7816 */ /* 0x000fca00000000ff */
[----:B------:R1:W-:Y:S01]  /*2e620*/  @P4 STG.E.U8 desc[UR28][R2.64], R60 ;  /* 0x0000003c02004986 */ /* 0x0003e2000c10111c */
[C---:B--2---:R-:W-:Y:S01]  /*2e630*/  ISETP.LT.AND P1, PT, R75.reuse, UR9, !P0 ;  /* 0x000000094b007c0c */ /* 0x044fe2000c721270 */
[----:B-1----:R-:W-:Y:S01]  /*2e640*/  IMAD R3, R75, UR4, RZ ;  /* 0x000000044b037c24 */ /* 0x002fe2000f8e02ff */
[----:B------:R-:W-:Y:S01]  /*2e650*/  ULDC UR4, c[0x0][0x22c] ;  /* 0x00008b0000047ab9 */ /* 0x000fe20000000800 */
[----:B------:R-:W2:Y:S01]  /*2e660*/  LDL.LU R75, [R1+0xc3c] ;  /* 0x000c3c00014b7983 */ /* 0x000ea20000300800 */
[C---:B---3--:R-:W-:Y:S01]  /*2e670*/  ISETP.LT.AND P3, PT, R74.reuse, UR10, !P0 ;  /* 0x0000000a4a007c0c */ /* 0x048fe2000c761270 */
[----:B------:R-:W-:Y:S01]  /*2e680*/  IMAD R61, R74, UR6, RZ ;  /* 0x000000064a3d7c24 */ /* 0x000fe2000f8e02ff */
[C---:B----4-:R-:W-:Y:S01]  /*2e690*/  ISETP.LT.AND P2, PT, R72.reuse, UR11, !P0 ;  /* 0x0000000b48007c0c */ /* 0x050fe2000c741270 */
[----:B------:R-:W3:Y:S01]  /*2e6a0*/  LDL.LU R74, [R1+0xc38] ;  /* 0x000c3800014a7983 */ /* 0x000ee20000300800 */
[----:B------:R-:W-:Y:S01]  /*2e6b0*/  IMAD R0, R72, UR7, RZ ;  /* 0x0000000748007c24 */ /* 0x000fe2000f8e02ff */
[----:B------:R-:W-:Y:S01]  /*2e6c0*/  PRMT R63, R8, 0x7772, RZ ;  /* 0x00007772083f7816 */ /* 0x000fe200000000ff */
[C---:B------:R-:W-:Y:S01]  /*2e6d0*/  IMAD R70, R71.reuse, UR8, RZ ;  /* 0x0000000847467c24 */ /* 0x040fe2000f8e02ff */
[----:B------:R-:W4:Y:S01]  /*2e6e0*/  LDL.LU R72, [R1+0xc34] ;  /* 0x000c340001487983 */ /* 0x000f220000300800 */
[----:B------:R-:W-:Y:S01]  /*2e6f0*/  ISETP.LT.AND P4, PT, R71, UR4, !P0 ;  /* 0x0000000447007c0c */ /* 0x000fe2000c781270 */
[----:B------:R-:W-:Y:S01]  /*2e700*/  ULDC UR4, c[0x0][0x248] ;  /* 0x0000920000047ab9 */ /* 0x000fe20000000800 */
[-C--:B------:R-:W-:Y:S01]  /*2e710*/  IADD3 R2, P6, R3, R68.reuse, RZ ;  /* 0x0000004403027210 */ /* 0x080fe20007fde0ff */
[----:B------:R-:W4:Y:S01]  /*2e720*/  LDL.LU R71, [R1+0xc30] ;  /* 0x000c300001477983 */ /* 0x000f220000300800 */
[-C--:B------:R-:W-:Y:S01]  /*2e730*/  IADD3 R60, P5, R61, R68.reuse, RZ ;  /* 0x000000443d3c7210 */ /* 0x080fe20007fbe0ff */
[----:B------:R-:W-:Y:S01]  /*2e740*/  ULDC UR9, c[0x0][0x22c] ;  /* 0x00008b0000097ab9 */ /* 0x000fe20000000800 */
[-C--:B------:R-:W-:Y:S01]  /*2e750*/  LEA.HI.X.SX32 R3, R3, R69.reuse, 0x1, P6 ;  /* 0x0000004503037211 */ /* 0x080fe200030f0eff */
[----:B------:R-:W4:Y:S01]  /*2e760*/  LDL.LU R76, [R1+0xc28] ;  /* 0x000c2800014c7983 */ /* 0x000f220000300800 */
[----:B------:R-:W-:Y:S01]  /*2e770*/  IADD3 R62, P6, R0, R68, RZ ;  /* 0x00000044003e7210 */ /* 0x000fe20007fde0ff */
[----:B------:R-:W-:Y:S01]  /*2e780*/  ULDC UR6, c[0x0][0x248] ;  /* 0x0000920000067ab9 */ /* 0x000fe20000000800 */
[----:B------:R-:W-:Y:S01]  /*2e790*/  LEA.HI.X.SX32 R61, R61, R69, 0x1, P5 ;  /* 0x000000453d3d7211 */ /* 0x000fe200028f0eff */
[----:B------:R1:W-:Y:S01]  /*2e7a0*/  @P1 STG.E.U8 desc[UR28][R2.64], R63 ;  /* 0x0000003f02001986 */ /* 0x0003e2000c10111c */
[----:B------:R-:W-:Y:S01]  /*2e7b0*/  ULDC UR10, c[0x0][0x22c] ;  /* 0x00008b00000a7ab9 */ /* 0x000fe20000000800 */
[----:B------:R-:W-:Y:S01]  /*2e7c0*/  ULDC UR7, c[0x0][0x248] ;  /* 0x0000920000077ab9 */ /* 0x000fe20000000800 */
[----:B------:R-:W-:Y:S01]  /*2e7d0*/  ULDC UR11, c[0x0][0x22c] ;  /* 0x00008b00000b7ab9 */ /* 0x000fe20000000800 */
        /* <DEDUP_REMOVED lines=10> */
[----:B------:R-:W-:Y:S02]  /*2e880*/  PRMT R9, R9, 0x7773, RZ ;  /* 0x0000777309097816 */ /* 0x000fe400000000ff */
[----:B------:R-:W-:Y:S02]  /*2e890*/  PRMT R10, R10, 0x7773, RZ ;  /* 0x000077730a0a7816 */ /* 0x000fe400000000ff */
[C---:B--2---:R-:W-:Y:S01]  /*2e8a0*/  ISETP.LT.AND P1, PT, R75.reuse, UR9, !P0 ;  /* 0x000000094b007c0c */ /* 0x044fe2000c721270 */
[----:B-1----:R-:W-:Y:S01]  /*2e8b0*/  IMAD R3, R75, UR4, RZ ;  /* 0x000000044b037c24 */ /* 0x002fe2000f8e02ff */
[----:B------:R-:W-:Y:S01]  /*2e8c0*/  ULDC UR4, c[0x0][0x248] ;  /* 0x0000920000047ab9 */ /* 0x000fe20000000800 */
[----:B------:R-:W2:Y:S01]  /*2e8d0*/  LDL.LU R75, [R1+0xc24] ;  /* 0x000c2400014b7983 */ /* 0x000ea20000300800 */
[----:B------:R-:W-:Y:S01]  /*2e8e0*/  ULDC UR9, c[0x0][0x22c] ;  /* 0x00008b0000097ab9 */ /* 0x000fe20000000800 */
[C---:B---3--:R-:W-:Y:S01]  /*2e8f0*/  ISETP.LT.AND P3, PT, R74.reuse, UR10, !P0 ;  /* 0x0000000a4a007c0c */ /* 0x048fe2000c761270 */
[----:B------:R-:W-:Y:S01]  /*2e900*/  IMAD R61, R74, UR6, RZ ;  /* 0x000000064a3d7c24 */ /* 0x000fe2000f8e02ff */
[-C--:B------:R-:W-:Y:S01]  /*2e910*/  IADD3 R2, P6, R3, R68.reuse, RZ ;  /* 0x0000004403027210 */ /* 0x080fe20007fde0ff */
[----:B------:R-:W3:Y:S01]  /*2e920*/  LDL.LU R74, [R1+0xc20] ;  /* 0x000c2000014a7983 */ /* 0x000ee20000300800 */
[C---:B----4-:R-:W-:Y:S01]  /*2e930*/  ISETP.LT.AND P2, PT, R72.reuse, UR11, !P0 ;  /* 0x0000000b48007c0c */ /* 0x050fe2000c741270 */
[----:B------:R-:W-:Y:S01]  /*2e940*/  IMAD R0, R72, UR7, RZ ;  /* 0x0000000748007c24 */ /* 0x000fe2000f8e02ff */
[-C--:B------:R-:W-:Y:S01]  /*2e950*/  IADD3 R60, P5, R61, R68.reuse, RZ ;  /* 0x000000443d3c7210 */ /* 0x080fe20007fbe0ff */
[----:B------:R-:W4:Y:S01]  /*2e960*/  LDL.LU R72, [R1+0xc1c] ;  /* 0x000c1c0001487983 */ /* 0x000f220000300800 */
[----:B------:R-:W-:Y:S01]  /*2e970*/  IMAD R70, R71, UR8, RZ ;  /* 0x0000000847467c24 */ /* 0x000fe2000f8e02ff */
[-C--:B------:R-:W-:Y:S01]  /*2e980*/  LEA.HI.X.SX32 R3, R3, R69.reuse, 0x1, P6 ;  /* 0x0000004503037211 */ /* 0x080fe200030f0eff */
[----:B------:R-:W-:Y:S01]  /*2e990*/  ULDC UR6, c[0x0][0x248] ;  /* 0x0000920000067ab9 */ /* 0x000fe20000000800 */
[----:B------:R-:W-:Y:S01]  /*2e9a0*/  ISETP.LT.AND P4, PT, R71, UR12, !P0 ;  /* 0x0000000c47007c0c */ /* 0x000fe2000c781270 */
[----:B------:R-:W-:Y:S01]  /*2e9b0*/  ULDC UR10, c[0x0][0x22c] ;  /* 0x00008b00000a7ab9 */ /* 0x000fe20000000800 */
[-C--:B------:R-:W-:Y:S01]  /*2e9c0*/  IADD3 R62, P6, R0, R68.reuse, RZ ;  /* 0x00000044003e7210 */ /* 0x080fe20007fde0ff */
[----:B------:R-:W-:Y:S01]  /*2e9d0*/  ULDC UR7, c[0x0][0x248] ;  /* 0x0000920000077ab9 */ /* 0x000fe20000000800 */
[----:B------:R-:W-:Y:S01]  /*2e9e0*/  PRMT R71, R8, 0x7773, RZ ;  /* 0x0000777308477816 */ /* 0x000fe200000000ff */
[----:B------:R-:W-:Y:S01]  /*2e9f0*/  ULDC UR11, c[0x0][0x22c] ;  /* 0x00008b00000b7ab9 */ /* 0x000fe20000000800 */
[----:B------:R-:W-:Y:S01]  /*2ea00*/  LEA.HI.X.SX32 R61, R61, R69, 0x1, P5 ;  /* 0x000000453d3d7211 */ /* 0x000fe200028f0eff */
[----:B------:R-:W-:Y:S01]  /*2ea10*/  ULDC UR8, c[0x0][0x248] ;  /* 0x0000920000087ab9 */ /* 0x000fe20000000800 */
[----:B------:R-:W-:-:S02]  /*2ea20*/  IADD3 R8, P5, R70, R68, RZ ;  /* 0x0000004446087210 */ /* 0x000fc40007fbe0ff */
[-C--:B------:R-:W-:Y:S01]  /*2ea30*/  LEA.HI.X.SX32 R63, R0, R69.reuse, 0x1, P6 ;  /* 0x00000045003f7211 */ /* 0x080fe200030f0eff */
[----:B------:R-:W-:Y:S04]  /*2ea40*/  @P1 STG.E.U8 desc[UR28][R2.64], R71 ;  /* 0x0000004702001986 */ /* 0x000fe8000c10111c */
[----:B------:R1:W-:Y:S04]  /*2ea50*/  @P3 STG.E.U8 desc[UR28][R60.64], R9 ;  /* 0x000000093c003986 */ /* 0x0003e8000c10111c */
[----:B------:R0:W-:Y:S01]  /*2ea60*/  @P2 STG.E.U8 desc[UR28][R62.64], R10 ;  /* 0x0000000a3e002986 */ /* 0x0001e2000c10111c */
[----:B-1----:R-:W-:-:S03]  /*2ea70*/  LEA.HI.X.SX32 R9, R70, R69, 0x1, P5 ;  /* 0x0000004546097211 */ /* 0x002fc600028f0eff */
[----:B------:R-:W4:Y:S04]  /*2ea80*/  LDL.LU R70, [R1+0xc18] ;  /* 0x000c180001467983 */ /* 0x000f280000300800 */
[----:B0-----:R-:W4:Y:S04]  /*2ea90*/  LDL.LU R62, [R1+0xc14] ;  /* 0x000c1400013e7983 */ /* 0x001f280000300800 */
[----:B------:R-:W4:Y:S01]  /*2eaa0*/  LDL.LU R61, [R1+0xc10] ;  /* 0x000c1000013d7983 */ /* 0x000f220000300800 */
[----:B------:R-:W-:Y:S01]  /*2eab0*/  PRMT R11, R11, 0x7773, RZ ;  /* 0x000077730b0b7816 */ /* 0x000fe200000000ff */
[C---:B------:R-:W-:Y:S01]  /*2eac0*/  IMAD R3, R76.reuse, UR4, RZ ;  /* 0x000000044c037c24 */ /* 0x040fe2000f8e02ff */
[----:B------:R-:W-:Y:S01]  /*2ead0*/  ISETP.LT.AND P1, PT, R76, UR9, !P0 ;  /* 0x000000094c007c0c */ /* 0x000fe2000c721270 */
[----:B------:R-:W-:Y:S01]  /*2eae0*/  ULDC UR4, c[0x0][0x22c] ;  /* 0x00008b0000047ab9 */ /* 0x000fe20000000800 */
[----:B------:R-:W4:Y:S01]  /*2eaf0*/  LDL.LU R63, [R1+0xc0c] ;  /* 0x000c0c00013f7983 */ /* 0x000f220000300800 */
[----:B------:R-:W-:Y:S01]  /*2eb00*/  ULDC UR9, c[0x0][0x22c] ;  /* 0x00008b0000097ab9 */ /* 0x000fe20000000800 */
[----:B------:R-:W-:-:S02]  /*2eb10*/  IADD3 R2, P6, R3, R68, RZ ;  /* 0x0000004403027210 */ /* 0x000fc40007fde0ff */
[----:B------:R0:W-:Y:S02]  /*2eb20*/  @P4 STG.E.U8 desc[UR28][R8.64], R11 ;  /* 0x0000000b08004986 */ /* 0x0001e4000c10111c */
[----:B------:R-:W-:Y:S02]  /*2eb30*/  LEA.HI.X.SX32 R3, R3, R69, 0x1, P6 ;  /* 0x0000004503037211 */ /* 0x000fe400030f0eff */
[----:B0-----:R-:W-:-:S05]  /*2eb40*/  PRMT R11, R12, 0x7770, RZ ;  /* 0x000077700c0b7816 */ /* 0x001fca00000000ff */
[----:B------:R0:W-:Y:S02]  /*2eb50*/  @P1 STG.E.U8 desc[UR28][R2.64], R11 ;  /* 0x0000000b02001986 */ /* 0x0001e4000c10111c */
[----:B0-----:R-:W-:Y:S01]  /*2eb60*/  PRMT R3, R13, 0x7770, RZ ;  /* 0x000077700d037816 */ /* 0x001fe200000000ff */
[C---:B--2---:R-:W-:Y:S01]  /*2eb70*/  IMAD R9, R75.reuse, UR6, RZ ;  /* 0x000000064b097c24 */ /* 0x044fe2000f8e02ff */
[----:B------:R-:W-:Y:S01]  /*2eb80*/  ISETP.LT.AND P3, PT, R75, UR10, !P0 ;  /* 0x0000000a4b007c0c */ /* 0x000fe2000c761270 */
[----:B------:R-:W-:Y:S01]  /*2eb90*/  ULDC UR6, c[0x0][0x248] ;  /* 0x0000920000067ab9 */ /* 0x000fe20000000800 */
[----:B------:R-:W-:Y:S02]  /*2eba0*/  ULDC UR10, c[0x0][0x22c] ;  /* 0x00008b00000a7ab9 */ /* 0x000fe40000000800 */
[CC--:B------:R-:W-:Y:S01]  /*2ebb0*/  IADD3 R8, P5, R9.reuse, R68.reuse, RZ ;  /* 0x0000004409087210 */ /* 0x0c0fe20007fbe0ff */
[C---:B---3--:R-:W-:Y:S01]  /*2ebc0*/  IMAD R0, R74.reuse, UR7, RZ ;  /* 0x000000074a007c24 */ /* 0x048fe2000f8e02ff */
[----:B------:R-:W-:Y:S01]  /*2ebd0*/  ISETP.LT.AND P2, PT, R74, UR11, !P0 ;  /* 0x0000000b4a007c0c */ /* 0x000fe2000c741270 */
[----:B------:R-:W-:Y:S01]  /*2ebe0*/  ULDC UR7, c[0x0][0x248] ;  /* 0x0000920000077ab9 */ /* 0x000fe20000000800 */
[C---:B----4-:R-:W-:Y:S01]  /*2ebf0*/  IMAD R60, R72.reuse, UR8, RZ ;  /* 0x00000008483c7c24 */ /* 0x050fe2000f8e02ff */
[----:B------:R-:W-:Y:S01]  /*2ec00*/  ISETP.LT.AND P4, PT, R72, UR4, !P0 ;  /* 0x0000000448007c0c */ /* 0x000fe2000c781270 */
[----:B------:R-:W-:Y:S01]  /*2ec10*/  ULDC UR4, c[0x0][0x248] ;  /* 0x0000920000047ab9 */ /* 0x000fe20000000800 */
[-C--:B------:R-:W-:Y:S01]  /*2ec20*/  IADD3 R10, P6, R0, R68.reuse, RZ ;  /* 0x00000044000a7210 */ /* 0x080fe20007fde0ff */
[----:B------:R-:W-:Y:S01]  /*2ec30*/  ULDC UR11, c[0x0][0x22c] ;  /* 0x00008b00000b7ab9 */ /* 0x000fe20000000800 */
[-C--:B------:R-:W-:Y:S01]  /*2ec40*/  LEA.HI.X.SX32 R9, R9, R69.reuse, 0x1, P5 ;  /* 0x0000004509097211 */ /* 0x080fe200028f0eff */
[----:B------:R-:W-:Y:S01]  /*2ec50*/  ULDC UR8, c[0x0][0x248] ;  /* 0x0000920000087ab9 */ /* 0x000fe20000000800 */
[----:B------:R-:W-:Y:S01]  /*2ec60*/  IADD3 R2, P1, R60, R68, RZ ;  /* 0x000000443c027210 */ /* 0x000fe20007f3e0ff */
[----:B------:R-:W0:Y:S01]  /*2ec70*/  LDS.128 R72, [R73] ;  /* 0x0000000049487984 */ /* 0x000e220000000c00 */
[----:B------:R-:W-:-:S02]  /*2ec80*/  LEA.HI.X.SX32 R11, R0, R69, 0x1, P6 ;  /* 0x00000045000b7211 */ /* 0x000fc400030f0eff */
[----:B------:R-:W-:Y:S01]  /*2ec90*/  PRMT R0, R14, 0x7770, RZ ;  /* 0x000077700e007816 */ /* 0x000fe200000000ff */
[----:B------:R1:W-:Y:S04]  /*2eca0*/  @P3 STG.E.U8 desc[UR28][R8.64], R3 ;  /* 0x0000000308003986 */ /* 0x0003e8000c10111c */
[----:B------:R2:W-:Y:S01]  /*2ecb0*/  @P2 STG.E.U8 desc[UR28][R10.64], R0 ;  /* 0x000000000a002986 */ /* 0x0005e2000c10111c */
[----:B-1----:R-:W-:Y:S02]  /*2ecc0*/  LEA.HI.X.SX32 R3, R60, R69, 0x1, P1 ;  /* 0x000000453c037211 */ /* 0x002fe400008f0eff */
[----:B------:R-:W-:-:S05]  /*2ecd0*/  PRMT R8, R15, 0x7770, RZ ;  /* 0x000077700f087816 */ /* 0x000fca00000000ff */
[----:B------:R1:W-:Y:S01]  /*2ece0*/  @P4 STG.E.U8 desc[UR28][R2.64], R8 ;  /* 0x0000000802004986 */ /* 0x0003e2000c10111c */
[----:B------:R-:W-:Y:S01]  /*2ecf0*/  ISETP.LT.AND P1, PT, R70, UR9, !P0 ;  /* 0x0000000946007c0c */ /* 0x000fe2000c721270 */
[----:B------:R-:W-:Y:S01]  /*2ed00*/  ULDC UR9, c[0x0][0x22c] ;  /* 0x00008b0000097ab9 */ /* 0x000fe20000000800 */
[C---:B------:R-:W-:Y:S01]  /*2ed10*/  ISETP.LT.AND P3, PT, R62.reuse, UR10, !P0 ;  /* 0x0000000a3e007c0c */ /* 0x040fe2000c761270 */
[----:B------:R-:W-:Y:S02]  /*2ed20*/  IMAD R9, R62, UR6, RZ ;  /* 0x000000063e097c24 */ /* 0x000fe4000f8e02ff */
[C---:B--2---:R-:W-:Y:S01]  /*2ed30*/  IMAD R0, R61.reuse, UR7, RZ ;  /* 0x000000073d007c24 */ /* 0x044fe2000f8e02ff */
[----:B------:R-:W2:Y:S01]  /*2ed40*/  LDL.LU R62, [R1+0xc08] ;  /* 0x000c0800013e7983 */ /* 0x000ea20000300800 */
[----:B-1----:R-:W-:Y:S01]  /*2ed50*/  IMAD R3, R70, UR4, RZ ;  /* 0x0000000446037c24 */ /* 0x002fe2000f8e02ff */
[----:B------:R-:W-:Y:S01]  /*2ed60*/  ISETP.LT.AND P2, PT, R61, UR11, !P0 ;  /* 0x0000000b3d007c0c */ /* 0x000fe2000c741270 */
[----:B------:R-:W-:Y:S01]  /*2ed70*/  ULDC UR4, c[0x0][0x22c] ;  /* 0x00008b0000047ab9 */ /* 0x000fe20000000800 */
[----:B------:R-:W3:Y:S01]  /*2ed80*/  LDL.LU R70, [R1+0xc04] ;  /* 0x000c040001467983 */ /* 0x000ee20000300800 */
[----:B------:R-:W-:Y:S01]  /*2ed90*/  PRMT R11, R12, 0x7771, RZ ;  /* 0x000077710c0b7816 */ /* 0x000fe200000000ff */
[----:B------:R-:W-:Y:S01]  /*2eda0*/  IMAD R60, R63, UR8, RZ ;  /* 0x000000083f3c7c24 */ /* 0x000fe2000f8e02ff */
[-C--:B------:R-:W-:Y:S01]  /*2edb0*/  IADD3 R2, P6, R3, R68.reuse, RZ ;  /* 0x0000004403027210 */ /* 0x080fe20007fde0ff */
[----:B------:R-:W4:Y:S01]  /*2edc0*/  LDL.LU R61, [R1+0xc00] ;  /* 0x000c0000013d7983 */ /* 0x000f220000300800 */
[-C--:B------:R-:W-:Y:S01]  /*2edd0*/  IADD3 R8, P5, R9, R68.reuse, RZ ;  /* 0x0000004409087210 */ /* 0x080fe20007fbe0ff */
[----:B------:R-:W-:Y:S01]  /*2ede0*/  ULDC UR8, c[0x0][0x22c] ;  /* 0x00008b0000087ab9 */ /* 0x000fe20000000800 */
[-C--:B------:R-:W-:Y:S01]  /*2edf0*/  LEA.HI.X.SX32 R3, R3, R69.reuse, 0x1, P6 ;  /* 0x0000004503037211 */ /* 0x080fe200030f0eff */
[----:B------:R-:W4:Y:S01]  /*2ee00*/  LDL.LU R71, [R1+0xd58] ;  /* 0x000d580001477983 */ /* 0x000f220000300800 */
[----:B------:R-:W-:Y:S01]  /*2ee10*/  ISETP.LT.AND P4, PT, R63, UR4, !P0 ;  /* 0x000000043f007c0c */ /* 0x000fe2000c781270 */
[----:B------:R-:W-:Y:S01]  /*2ee20*/  ULDC UR4, c[0x0][0x248] ;  /* 0x0000920000047ab9 */ /* 0x000fe20000000800 */
[----:B------:R-:W-:Y:S01]  /*2ee30*/  IADD3 R10, P6, R0, R68, RZ ;  /* 0x00000044000a7210 */ /* 0x000fe20007fde0ff */
[----:B------:R1:W-:Y:S01]  /*2ee40*/  @P1 STG.E.U8 desc[UR28][R2.64], R11 ;  /* 0x0000000b02001986 */ /* 0x0003e2000c10111c */
[----:B------:R-:W-:Y:S01]  /*2ee50*/  LEA.HI.X.SX32 R9, R9, R69, 0x1, P5 ;  /* 0x0000004509097211 */ /* 0x000fe200028f0eff */
[----:B------:R-:W-:Y:S01]  /*2ee60*/  ULDC UR6, c[0x0][0x248] ;  /* 0x0000920000067ab9 */ /* 0x000fe20000000800 */
[----:B------:R-:W-:Y:S01]  /*2ee70*/  ULDC UR7, c[0x0][0x248] ;  /* 0x0000920000077ab9 */ /* 0x000fe20000000800 */
[----:B------:R-:W4:Y:S01]  /*2ee80*/  LDL.LU R63, [R1+0xbfc] ;  /* 0x000bfc00013f7983 */ /* 0x000f220000300800 */
        /* <DEDUP_REMOVED lines=14> */
[----:B------:R-:W-:Y:S02]  /*2ef70*/  IMAD R0, R70, UR6, RZ ;  /* 0x0000000646007c24 */ /* 0x000fe4000f8e02ff */
[C---:B----4-:R-:W-:Y:S01]  /*2ef80*/  IMAD R11, R61.reuse, UR7, RZ ;  /* 0x000000073d0b7c24 */ /* 0x050fe2000f8e02ff */
[----:B------:R-:W3:Y:S01]  /*2ef90*/  LDL.LU R70, [R1+0xbf4] ;  /* 0x000bf40001467983 */ /* 0x000ee20000300800 */
[----:B------:R-:W-:Y:S01]  /*2efa0*/  ISETP.LT.AND P1, PT, R61, UR4, !P0 ;  /* 0x000000043d007c0c */ /* 0x000fe2000c721270 */
[----:B------:R-:W-:Y:S01]  /*2efb0*/  ULDC UR4, c[0x0][0x248] ;  /* 0x0000920000047ab9 */ /* 0x000fe20000000800 */
[CC--:B------:R-:W-:Y:S01]  /*2efc0*/  IADD3 R2, P2, R3.reuse, R68.reuse, RZ ;  /* 0x0000004403027210 */ /* 0x0c0fe20007f5e0ff */
[----:B------:R-:W4:Y:S01]  /*2efd0*/  LDL.LU R61, [R1+0xd64] ;  /* 0x000d6400013d7983 */ /* 0x000f220000300800 */
[----:B------:R-:W-:Y:S01]  /*2efe0*/  PRMT R60, R12, 0x7772, RZ ;  /* 0x000077720c3c7816 */ /* 0x000fe200000000ff */
[----:B------:R-:W-:Y:S01]  /*2eff0*/  ULDC UR7, c[0x0][0x22c] ;  /* 0x00008b0000077ab9 */ /* 0x000fe20000000800 */
[-C--:B------:R-:W-:Y:S01]  /*2f000*/  LEA.HI.X.SX32 R3, R3, R69.reuse, 0x1, P2 ;  /* 0x0000004503037211 */ /* 0x080fe200010f0eff */
[----:B------:R-:W-:Y:S01]  /*2f010*/  ULDC UR6, c[0x0][0x22c] ;  /* 0x00008b0000067ab9 */ /* 0x000fe20000000800 */
[CC--:B------:R-:W-:Y:S01]  /*2f020*/  IADD3 R8, P5, R0.reuse, R68.reuse, RZ ;  /* 0x0000004400087210 */ /* 0x0c0fe20007fbe0ff */
[----:B------:R-:W-:Y:S01]  /*2f030*/  ULDC UR8, c[0x0][0x22c] ;  /* 0x00008b0000087ab9 */ /* 0x000fe20000000800 */
[----:B------:R-:W-:Y:S01]  /*2f040*/  IADD3 R10, P6, R11, R68, RZ ;  /* 0x000000440b0a7210 */ /* 0x000fe20007fde0ff */
[----:B------:R1:W-:Y:S01]  /*2f050*/  @P4 STG.E.U8 desc[UR28][R2.64], R60 ;  /* 0x0000003c02004986 */ /* 0x0003e2000c10111c */
[----:B------:R-:W-:Y:S01]  /*2f060*/  LEA.HI.X.SX32 R9, R0, R69, 0x1, P5 ;  /* 0x0000004500097211 */ /* 0x000fe200028f0eff */
[----:B------:R-:W-:Y:S01]  /*2f070*/  ULDC UR9, c[0x0][0x22c] ;  /* 0x00008b0000097ab9 */ /* 0x000fe20000000800 */
[----:B------:R-:W-:Y:S01]  /*2f080*/  ISETP.LT.AND P5, PT, R63, UR7, !P0 ;  /* 0x000000073f007c0c */ /* 0x000fe2000c7a1270 */
[----:B------:R-:W-:Y:S01]  /*2f090*/  ULDC UR7, c[0x0][0x22c] ;  /* 0x00008b0000077ab9 */ /* 0x000fe20000000800 */
[----:B------:R-:W-:-:S02]  /*2f0a0*/  PRMT R0, R13, 0x7772, RZ ;  /* 0x000077720d007816 */ /* 0x000fc400000000ff */
[----:B------:R-:W-:Y:S01]  /*2f0b0*/  LEA.HI.X.SX32 R11, R11, R69, 0x1, P6 ;  /* 0x000000450b0b7211 */ /* 0x000fe200030f0eff */
[----:B-1----:R-:W-:Y:S01]  /*2f0c0*/  IMAD R3, R63, UR4, RZ ;  /* 0x000000043f037c24 */ /* 0x002fe2000f8e02ff */
[----:B------:R-:W-:Y:S01]  /*2f0d0*/  PRMT R2, R14, 0x7772, RZ ;  /* 0x000077720e027816 */ /* 0x000fe200000000ff */
[----:B------:R-:W4:Y:S01]  /*2f0e0*/  LDL.LU R63, [R1+0xbf0] ;  /* 0x000bf000013f7983 */ /* 0x000f220000300800 */
[----:B------:R-:W-:Y:S01]  /*2f0f0*/  ISETP.LT.AND P2, PT, R71, UR6, !P0 ;  /* 0x0000000647007c0c */ /* 0x000fe2000c741270 */
[----:B------:R-:W-:Y:S01]  /*2f100*/  ULDC UR6, c[0x0][0x248] ;  /* 0x0000920000067ab9 */ /* 0x000fe20000000800 */
[----:B------:R-:W-:Y:S01]  /*2f110*/  ULDC UR4, c[0x0][0x248] ;  /* 0x0000920000047ab9 */ /* 0x000fe20000000800 */
[----:B------:R-:W-:Y:S04]  /*2f120*/  @P3 STG.E.U8 desc[UR28][R8.64], R0 ;  /* 0x0000000008003986 */ /* 0x000fe8000c10111c */
[----:B------:R1:W-:Y:S02]  /*2f130*/  @P1 STG.E.U8 desc[UR28][R10.64], R2 ;  /* 0x000000020a001986 */ /* 0x0003e4000c10111c */
[----:B-1----:R-:W-:-:S04]  /*2f140*/  IADD3 R2, P1, R3, R68, RZ ;  /* 0x0000004403027210 */ /* 0x002fc80007f3e0ff */
[----:B------:R-:W-:Y:S02]  /*2f150*/  LEA.HI.X.SX32 R3, R3, R69, 0x1, P1 ;  /* 0x0000004503037211 */ /* 0x000fe400008f0eff */
[C---:B--2---:R-:W-:Y:S01]  /*2f160*/  ISETP.LT.AND P4, PT, R62.reuse, UR8, !P0 ;  /* 0x000000083e007c0c */ /* 0x044fe2000c781270 */
[----:B------:R-:W-:Y:S01]  /*2f170*/  IMAD R9, R62, UR6, RZ ;  /* 0x000000063e097c24 */ /* 0x000fe2000f8e02ff */
[----:B------:R-:W-:Y:S01]  /*2f180*/  PRMT R60, R15, 0x7772, RZ ;  /* 0x000077720f3c7816 */ /* 0x000fe200000000ff */
[----:B------:R-:W2:Y:S01]  /*2f190*/  LDL.LU R62, [R1+0xbec] ;  /* 0x000bec00013e7983 */ /* 0x000ea20000300800 */
[----:B------:R-:W-:Y:S01]  /*2f1a0*/  PRMT R12, R12, 0x7773, RZ ;  /* 0x000077730c0c7816 */ /* 0x000fe200000000ff */
[----:B------:R-:W-:Y:S01]  /*2f1b0*/  ULDC UR6, c[0x0][0x248] ;  /* 0x0000920000067ab9 */ /* 0x000fe20000000800 */
[C---:B---3--:R-:W-:Y:S01]  /*2f1c0*/  IMAD R0, R70.reuse, UR4, RZ ;  /* 0x0000000446007c24 */ /* 0x048fe2000f8e02ff */
[----:B------:R-:W-:Y:S01]  /*2f1d0*/  ULDC UR4, c[0x0][0x22c] ;  /* 0x00008b0000047ab9 */ /* 0x000fe20000000800 */
[----:B------:R-:W3:Y:S01]  /*2f1e0*/  LDL.LU R71, [R1+0xbe8] ;  /* 0x000be80001477983 */ /* 0x000ee20000300800 */
[----:B------:R-:W-:Y:S01]  /*2f1f0*/  ISETP.LT.AND P3, PT, R70, UR9, !P0 ;  /* 0x0000000946007c0c */ /* 0x000fe2000c761270 */
[----:B------:R-:W-:Y:S01]  /*2f200*/  ULDC UR8, c[0x0][0x22c] ;  /* 0x00008b0000087ab9 */ /* 0x000fe20000000800 */
[----:B----4-:R-:W-:-:S02]  /*2f210*/  ISETP.LT.AND P1, PT, R61, UR4, !P0 ;  /* 0x000000043d007c0c */ /* 0x010fc4000c721270 */
[-C--:B------:R-:W-:Y:S01]  /*2f220*/  IADD3 R8, P6, R9, R68.reuse, RZ ;  /* 0x0000004409087210 */ /* 0x080fe20007fde0ff */
[----:B------:R-:W4:Y:S01]  /*2f230*/  LDL.LU R61, [R1+0xd7c] ;  /* 0x000d7c00013d7983 */ /* 0x000f220000300800 */
[----:B------:R-:W-:Y:S01]  /*2f240*/  PRMT R13, R13, 0x7773, RZ ;  /* 0x000077730d0d7816 */ /* 0x000fe200000000ff */
[----:B------:R-:W-:Y:S01]  /*2f250*/  ULDC UR4, c[0x0][0x248] ;  /* 0x0000920000047ab9 */ /* 0x000fe20000000800 */
[----:B------:R-:W-:Y:S01]  /*2f260*/  LEA.HI.X.SX32 R9, R9, R69, 0x1, P6 ;  /* 0x0000004509097211 */ /* 0x000fe200030f0eff */
[----:B------:R1:W-:Y:S01]  /*2f270*/  @P5 STG.E.U8 desc[UR28][R2.64], R60 ;  /* 0x0000003c02005986 */ /* 0x0003e2000c10111c */
[----:B------:R-:W-:-:S03]  /*2f280*/  IADD3 R10, P6, R0, R68, RZ ;  /* 0x00000044000a7210 */ /* 0x000fc60007fde0ff */
[----:B------:R-:W3:Y:S01]  /*2f290*/  LDL.LU R70, [R1+0xd84] ;  /* 0x000d840001467983 */ /* 0x000ee20000300800 */
[----:B------:R-:W-:-:S03]  /*2f2a0*/  LEA.HI.X.SX32 R11, R0, R69, 0x1, P6 ;  /* 0x00000045000b7211 */ /* 0x000fc600030f0eff */
[----:B------:R0:W-:Y:S04]  /*2f2b0*/  @P4 STG.E.U8 desc[UR28][R8.64], R12 ;  /* 0x0000000c08004986 */ /* 0x0001e8000c10111c */
[----:B------:R0:W-:Y:S01]  /*2f2c0*/  @P3 STG.E.U8 desc[UR28][R10.64], R13 ;  /* 0x0000000d0a003986 */ /* 0x0001e2000c10111c */
[C---:B------:R-:W-:Y:S01]  /*2f2d0*/  IMAD R0, R63.reuse, UR4, RZ ;  /* 0x000000043f007c24 */ /* 0x040fe2000f8e02ff */
[----:B------:R-:W-:Y:S01]  /*2f2e0*/  ISETP.LT.AND P3, PT, R63, UR7, !P0 ;  /* 0x000000073f007c0c */ /* 0x000fe2000c761270 */
[----:B------:R-:W-:Y:S01]  /*2f2f0*/  ULDC UR7, c[0x0][0x22c] ;  /* 0x00008b0000077ab9 */ /* 0x000fe20000000800 */
[----:B------:R-:W-:Y:S01]  /*2f300*/  PRMT R14, R14, 0x7773, RZ ;  /* 0x000077730e0e7816 */ /* 0x000fe200000000ff */
[----:B------:R-:W3:Y:S01]  /*2f310*/  LDL.LU R63, [R1+0xd80] ;  /* 0x000d8000013f7983 */ /* 0x000ee20000300800 */
[C---:B-1----:R-:W-:Y:S01]  /*2f320*/  IADD3 R2, P5, R0.reuse, R68, RZ ;  /* 0x0000004400027210 */ /* 0x042fe20007fbe0ff */
[----:B------:R-:W-:Y:S01]  /*2f330*/  ULDC UR4, c[0x0][0x248] ;  /* 0x0000920000047ab9 */ /* 0x000fe20000000800 */
[----:B0-----:R-:W0:Y:S02]  /*2f340*/  LDC R12, c[0x0][0x248] ;  /* 0x00009200ff0c7b82 */ /* 0x001e240000000800 */
[----:B------:R-:W-:-:S05]  /*2f350*/  LEA.HI.X.SX32 R3, R0, R69, 0x1, P5 ;  /* 0x0000004500037211 */ /* 0x000fca00028f0eff */
[----:B------:R1:W-:Y:S01]  /*2f360*/  @P3 STG.E.U8 desc[UR28][R2.64], R14 ;  /* 0x0000000e02003986 */ /* 0x0003e2000c10111c */
[----:B------:R-:W0:Y:S08]  /*2f370*/  LDC R10, c[0x0][0x248] ;  /* 0x00009200ff0a7b82 */ /* 0x000e300000000800 */
[----:B------:R-:W0:Y:S01]  /*2f380*/  LDC R13, c[0x0][0x248] ;  /* 0x00009200ff0d7b82 */ /* 0x000e220000000800 */
[----:B------:R-:W-:-:S07]  /*2f390*/  PRMT R15, R15, 0x7773, RZ ;  /* 0x000077730f0f7816 */ /* 0x000fce00000000ff */
[----:B------:R-:W0:Y:S01]  /*2f3a0*/  LDC R11, c[0x0][0x248] ;  /* 0x00009200ff0b7b82 */ /* 0x000e220000000800 */
[C---:B--2---:R-:W-:Y:S01]  /*2f3b0*/  ISETP.LT.AND P4, PT, R62.reuse, UR8, !P0 ;  /* 0x000000083e007c0c */ /* 0x044fe2000c781270 */
[----:B------:R-:W-:Y:S01]  /*2f3c0*/  IMAD R9, R62, UR6, RZ ;  /* 0x000000063e097c24 */ /* 0x000fe2000f8e02ff */
[----:B------:R-:W-:Y:S01]  /*2f3d0*/  ULDC UR6, c[0x0][0x22c] ;  /* 0x00008b0000067ab9 */ /* 0x000fe20000000800 */
[----:B------:R-:W2:Y:S01]  /*2f3e0*/  LDL.LU R62, [R1+0xd88] ;  /* 0x000d8800013e7983 */ /* 0x000ea20000300800 */
[----:B----4-:R-:W-:Y:S01]  /*2f3f0*/  ISETP.LT.AND P3, PT, R61, UR7, !P0 ;  /* 0x000000073d007c0c */ /* 0x010fe2000c761270 */
[----:B---3--:R-:W-:Y:S02]  /*2f400*/  IMAD R0, R71, UR4, RZ ;  /* 0x0000000447007c24 */ /* 0x008fe4000f8e02ff */
[----:B------:R-:W3:Y:S01]  /*2f410*/  LDL.LU R61, [R1+0xd8c] ;  /* 0x000d8c00013d7983 */ /* 0x000ee20000300800 */
[-C--:B------:R-:W-:Y:S01]  /*2f420*/  IADD3 R8, P6, R9, R68.reuse, RZ ;  /* 0x0000004409087210 */ /* 0x080fe20007fde0ff */
[----:B------:R-:W-:Y:S01]  /*2f430*/  ULDC UR4, c[0x0][0x22c] ;  /* 0x00008b0000047ab9 */ /* 0x000fe20000000800 */
[----:B------:R-:W-:Y:S01]  /*2f440*/  ISETP.LT.AND P5, PT, R71, UR6, !P0 ;  /* 0x0000000647007c0c */ /* 0x000fe2000c7a1270 */
[----:B------:R-:W4:Y:S01]  /*2f450*/  LDL.LU R60, [R1+0xd98] ;  /* 0x000d9800013c7983 */ /* 0x000f220000300800 */
[----:B------:R-:W-:Y:S01]  /*2f460*/  LEA.HI.X.SX32 R9, R9, R69, 0x1, P6 ;  /* 0x0000004509097211 */ /* 0x000fe200030f0eff */
[----:B------:R-:W-:Y:S01]  /*2f470*/  ULDC UR6, c[0x0][0x22c] ;  /* 0x00008b0000067ab9 */ /* 0x000fe20000000800 */
[----:B-1----:R-:W-:Y:S01]  /*2f480*/  IADD3 R2, P6, R0, R68, RZ ;  /* 0x0000004400027210 */ /* 0x002fe20007fde0ff */
[----:B------:R-:W-:-:S02]  /*2f490*/  ULDC UR7, c[0x0][0x22c] ;  /* 0x00008b0000077ab9 */ /* 0x000fc40000000800 */
[----:B------:R1:W-:Y:S01]  /*2f4a0*/  @P4 STG.E.U8 desc[UR28][R8.64], R15 ;  /* 0x0000000f08004986 */ /* 0x0003e2000c10111c */
[----:B------:R-:W-:Y:S01]  /*2f4b0*/  LEA.HI.X.SX32 R3, R0, R69, 0x1, P6 ;  /* 0x0000004500037211 */ /* 0x000fe200030f0eff */
[----:B0-----:R-:W-:Y:S02]  /*2f4c0*/  IMAD R0, R10, 0x2, R0 ;  /* 0x000000020a007824 */ /* 0x001fe400078e0200 */
[----:B------:R-:W0:Y:S01]  /*2f4d0*/  LDC R10, c[0x0][0x248] ;  /* 0x00009200ff0a7b82 */ /* 0x000e220000000800 */
[----:B-1----:R-:W-:Y:S01]  /*2f4e0*/  PRMT R8, R16, 0x7770, RZ ;  /* 0x0000777010087816 */ /* 0x002fe200000000ff */
[----:B------:R-:W-:Y:S01]  /*2f4f0*/  IMAD R9, R13, 0x2, R0 ;  /* 0x000000020d097824 */ /* 0x000fe200078e0200 */
[----:B------:R-:W4:Y:S01]  /*2f500*/  LDL.LU R15, [R1+0xbe4] ;  /* 0x000be400010f7983 */ /* 0x000f220000300800 */
[----:B------:R-:W-:Y:S01]  /*2f510*/  ISETP.LT.AND P4, PT, R70, UR4, !P0 ;  /* 0x0000000446007c0c */ /* 0x000fe2000c781270 */
[----:B------:R-:W-:-:S03]  /*2f520*/  ULDC UR4, c[0x0][0x22c] ;  /* 0x00008b0000047ab9 */ /* 0x000fc60000000800 */
[----:B------:R-:W1:Y:S01]  /*2f530*/  LDC R13, c[0x0][0x248] ;  /* 0x00009200ff0d7b82 */ /* 0x000e620000000800 */
[----:B------:R0:W-:Y:S04]  /*2f540*/  @P5 STG.E.U8 desc[UR28][R2.64], R8 ;  /* 0x0000000802005986 */ /* 0x0001e8000c10111c */
[----:B------:R-:W4:Y:S01]  /*2f550*/  LDL.LU R14, [R1+0xd94] ;  /* 0x000d9400010e7983 */ /* 0x000f220000300800 */
[----:B0-----:R-:W-:-:S04]  /*2f560*/  IADD3 R2, P5, R0, R68, RZ ;  /* 0x0000004400027210 */ /* 0x001fc80007fbe0ff */
[----:B------:R-:W-:Y:S02]  /*2f570*/  LEA.HI.X.SX32 R3, R0, R69, 0x1, P5 ;  /* 0x0000004500037211 */ /* 0x000fe400028f0eff */
[----:B------:R-:W-:Y:S02]  /*2f580*/  PRMT R0, R17, 0x7770, RZ ;  /* 0x0000777011007816 */ /* 0x000fe400000000ff */
[----:B------:R-:W-:-:S03]  /*2f590*/  IADD3 R8, P6, R9, R68, RZ ;  /* 0x0000004409087210 */ /* 0x000fc60007fde0ff */
[----:B------:R0:W-:Y:S01]  /*2f5a0*/  @P2 STG.E.U8 desc[UR28][R2.64], R0 ;  /* 0x0000000002002986 */ /* 0x0001e2000c10111c */
[----:B------:R-:W-:Y:S01]  /*2f5b0*/  ISETP.LT.AND P5, PT, R63, UR4, !P0 ;  /* 0x000000043f007c0c */ /* 0x000fe2000c7a1270 */
[----:B------:R-:W-:Y:S01]  /*2f5c0*/  ULDC UR4, c[0x0][0x22c] ;  /* 0x00008b0000047ab9 */ /* 0x000fe20000000800 */
[----:B0-----:R-:W-:Y:S01]  /*2f5d0*/  IMAD R3, R12, 0x2, R9 ;  /* 0x000000020c037824 */ /* 0x001fe200078e0209 */
[----:B------:R-:W-:Y:S01]  /*2f5e0*/  LEA.HI.X.SX32 R9, R9, R69, 0x1, P6 ;  /* 0x0000004509097211 */ /* 0x000fe200030f0eff */
[----:B------:R-:W0:Y:S01]  /*2f5f0*/  LDC R12, c[0x0][0x248] ;  /* 0x00009200ff0c7b82 */ /* 0x000e220000000800 */
[----:B------:R-:W-:Y:S02]  /*2f600*/  PRMT R0, R18, 0x7770, RZ ;  /* 0x0000777012007816 */ /* 0x000fe400000000ff */
[----:B------:R-:W-:-:S03]  /*2f610*/  IADD3 R2, P6, R3, R68, RZ ;  /* 0x0000004403027210 */ /* 0x000fc60007fde0ff */
[----:B------:R1:W-:Y:S02]  /*2f620*/  @P1 STG.E.U8 desc[UR28][R8.64], R0 ;  /* 0x0000000008001986 */ /* 0x0003e4000c10111c */
[----:B-1----:R-:W-:Y:S01]  /*2f630*/  IMAD R0, R11, 0x2, R3 ;  /* 0x000000020b007824 */ /* 0x002fe200078e0203 */
[----:B------:R-:W-:Y:S02]  /*2f640*/  LEA.HI.X.SX32 R3, R3, R69, 0x1, P6 ;  /* 0x0000004503037211 */ /* 0x000fe400030f0eff */
[----:B------:R-:W-:Y:S01]  /*2f650*/  PRMT R9, R19, 0x7770, RZ ;  /* 0x0000777013097816 */ /* 0x000fe200000000ff */
[----:B------:R-:W-:-:S04]  /*2f660*/  IMAD R10, R10, 0x2, R0 ;  /* 0x000000020a0a7824 */ /* 0x000fc800078e0200 */
[----:B------:R1:W-:Y:S02]  /*2f670*/  @P3 STG.E.U8 desc[UR28][R2.64], R9 ;  /* 0x0000000902003986 */ /* 0x0003e4000c10111c */
[----:B-1----:R-:W-:-:S04]  /*2f680*/  IADD3 R2, P3, R10, R68, RZ ;  /* 0x000000440a027210 */ /* 0x002fc80007f7e0ff */
[-C--:B------:R-:W-:Y:S02]  /*2f690*/  LEA.HI.X.SX32 R3, R10, R69.reuse, 0x1, P3 ;  /* 0x000000450a037211 */ /* 0x080fe400018f0eff */
[----:B--2---:R-:W-:Y:S01]  /*2f6a0*/  ISETP.LT.AND P2, PT, R62, UR4, !P0 ;  /* 0x000000043e007c0c */ /* 0x004fe2000c741270 */
[----:B------:R-:W-:Y:S02]  /*2f6b0*/  ULDC UR4, c[0x0][0x22c] ;  /* 0x00008b0000047ab9 */ /* 0x000fe40000000800 */
[----:B---3--:R-:W-:Y:S01]  /*2f6c0*/  ISETP.LT.AND P1, PT, R61, UR4, !P0 ;  /* 0x000000043d007c0c */ /* 0x008fe2000c721270 */
[----:B------:R-:W-:Y:S01]  /*2f6d0*/  ULDC UR4, c[0x0][0x22c] ;  /* 0x00008b0000047ab9 */ /* 0x000fe20000000800 */
[----:B------:R-:W2:Y:S01]  /*2f6e0*/  LDL.LU R61, [R1+0xd9c] ;  /* 0x000d9c00013d7983 */ /* 0x000ea20000300800 */
[----:B----4-:R-:W-:Y:S02]  /*2f6f0*/  ISETP.LT.AND P3, PT, R60, UR4, !P0 ;  /* 0x000000043c007c0c */ /* 0x010fe4000c761270 */
[-C--:B------:R-:W-:Y:S01]  /*2f700*/  IADD3 R8, P6, R0, R68.reuse, RZ ;  /* 0x0000004400087210 */ /* 0x080fe20007fde0ff */
[----:B------:R-:W3:Y:S01]  /*2f710*/  LDL.LU R62, [R1+0xda4] ;  /* 0x000da400013e7983 */ /* 0x000ee20000300800 */
[----:B------:R-:W-:Y:S01]  /*2f720*/  PRMT R11, R17, 0x7771, RZ ;  /* 0x00007771110b7816 */ /* 0x000fe200000000ff */
[----:B0-----:R-:W-:Y:S01]  /*2f730*/  IMAD R10, R12, 0x2, R10 ;  /* 0x000000020c0a7824 */ /* 0x001fe200078e020a */
[----:B------:R-:W-:Y:S01]  /*2f740*/  ULDC UR4, c[0x0][0x248] ;  /* 0x0000920000047ab9 */ /* 0x000fe20000000800 */
[----:B------:R-:W4:Y:S01]  /*2f750*/  LDL.LU R60, [R1+0xda0] ;  /* 0x000da000013c7983 */ /* 0x000f220000300800 */
[-C--:B------:R-:W-:Y:S01]  /*2f760*/  LEA.HI.X.SX32 R9, R0, R69.reuse, 0x1, P6 ;  /* 0x0000004500097211 */ /* 0x080fe200030f0eff */
[----:B------:R-:W0:Y:S01]  /*2f770*/  LDC R12, c[0x0][0x248] ;  /* 0x00009200ff0c7b82 */ /* 0x000e220000000800 */
[----:B------:R-:W-:Y:S01]  /*2f780*/  PRMT R0, R16, 0x7771, RZ ;  /* 0x0000777110007816 */ /* 0x000fe200000000ff */
[----:B------:R-:W4:Y:S04]  /*2f790*/  LDL.LU R63, [R1+0xda8] ;  /* 0x000da800013f7983 */ /* 0x000f280000300800 */
[----:B------:R1:W-:Y:S04]  /*2f7a0*/  @P4 STG.E.U8 desc[UR28][R8.64], R0 ;  /* 0x0000000008004986 */ /* 0x0003e8000c10111c */
[----:B------:R1:W-:Y:S01]  /*2f7b0*/  @P5 STG.E.U8 desc[UR28][R2.64], R11 ;  /* 0x0000000b02005986 */ /* 0x0003e2000c10111c */
[C---:B------:R-:W-:Y:S01]  /*2f7c0*/  ISETP.LT.AND P6, PT, R15.reuse, UR6, !P0 ;  /* 0x000000060f007c0c */ /* 0x040fe2000c7c1270 */
[----:B------:R-:W-:Y:S01]  /*2f7d0*/  ULDC UR6, c[0x0][0x22c] ;  /* 0x00008b0000067ab9 */ /* 0x000fe20000000800 */
[----:B-1----:R-:W-:Y:S01]  /*2f7e0*/  IMAD R9, R15, UR4, RZ ;  /* 0x000000040f097c24 */ /* 0x002fe2000f8e02ff */
[----:B------:R-:W-:Y:S01]  /*2f7f0*/  ULDC UR4, c[0x0][0x22c] ;  /* 0x00008b0000047ab9 */ /* 0x000fe20000000800 */
[----:B------:R-:W-:Y:S01]  /*2f800*/  IADD3 R2, P4, R10, R68, RZ ;  /* 0x000000440a027210 */ /* 0x000fe20007f9e0ff */
[----:B------:R-:W-:Y:S01]  /*2f810*/  IMAD R0, R13, 0x4, R10 ;  /* 0x000000040d007824 */ /* 0x000fe200078e020a */
[----:B------:R-:W-:Y:S01]  /*2f820*/  PRMT R11, R18, 0x7771, RZ ;  /* 0x00007771120b7816 */ /* 0x000fe200000000ff */
[----:B------:R-:W1:Y:S01]  /*2f830*/  LDC R15, c[0x0][0x248] ;  /* 0x00009200ff0f7b82 */ /* 0x000e620000000800 */
[----:B------:R-:W-:-:S02]  /*2f840*/  LEA.HI.X.SX32 R3, R10, R69, 0x1, P4 ;  /* 0x000000450a037211 */ /* 0x000fc400020f0eff */
[-C--:B------:R-:W-:Y:S02]  /*2f850*/  IADD3 R8, P4, R9, R68.reuse, RZ ;  /* 0x0000004409087210 */ /* 0x080fe40007f9e0ff */
[----:B------:R-:W-:Y:S01]  /*2f860*/  PRMT R10, R19, 0x7771, RZ ;  /* 0x00007771130a7816 */ /* 0x000fe200000000ff */
[----:B------:R0:W-:Y:S01]  /*2f870*/  @P2 STG.E.U8 desc[UR28][R2.64], R11 ;  /* 0x0000000b02002986 */ /* 0x0001e2000c10111c */
[----:B------:R-:W-:Y:S01]  /*2f880*/  LEA.HI.X.SX32 R9, R9, R69, 0x1, P4 ;  /* 0x0000004509097211 */ /* 0x000fe200020f0eff */
[----:B------:R-:W1:Y:S04]  /*2f890*/  LDC R13, c[0x0][0x248] ;  /* 0x00009200ff0d7b82 */ /* 0x000e680000000800 */
[----:B------:R0:W-:Y:S02]  /*2f8a0*/  @P6 STG.E.U8 desc[UR28][R8.64], R10 ;  /* 0x0000000a08006986 */ /* 0x0001e4000c10111c */
[----:B0-----:R-:W-:-:S04]  /*2f8b0*/  IADD3 R2, P2, R0, R68, RZ ;  /* 0x0000004400027210 */ /* 0x001fc80007f5e0ff */
[----:B------:R-:W-:Y:S02]  /*2f8c0*/  LEA.HI.X.SX32 R3, R0, R69, 0x1, P2 ;  /* 0x0000004500037211 */ /* 0x000fe400010f0eff */
[----:B------:R-:W-:-:S05]  /*2f8d0*/  PRMT R8, R16, 0x7772, RZ ;  /* 0x0000777210087816 */ /* 0x000fca00000000ff */
[----:B------:R0:W-:Y:S01]  /*2f8e0*/  @P1 STG.E.U8 desc[UR28][R2.64], R8 ;  /* 0x0000000802001986 */ /* 0x0001e2000c10111c */
[----:B--2---:R-:W-:Y:S01]  /*2f8f0*/  ISETP.LT.AND P4, PT, R61, UR4, !P0 ;  /* 0x000000043d007c0c */ /* 0x004fe2000c781270 */
[----:B------:R-:W-:Y:S02]  /*2f900*/  ULDC UR4, c[0x0][0x22c] ;  /* 0x00008b0000047ab9 */ /* 0x000fe40000000800 */
[----:B------:R-:W2:Y:S01]  /*2f910*/  LDL.LU R61, [R1+0xdac] ;  /* 0x000dac00013d7983 */ /* 0x000ea20000300800 */
[----:B---3--:R-:W-:Y:S01]  /*2f920*/  ISETP.LT.AND P2, PT, R62, UR4, !P0 ;  /* 0x000000043e007c0c */ /* 0x008fe2000c741270 */
[----:B------:R-:W-:Y:S02]  /*2f930*/  ULDC UR4, c[0x0][0x22c] ;  /* 0x00008b0000047ab9 */ /* 0x000fe40000000800 */
[----:B------:R-:W3:Y:S01]  /*2f940*/  LDL.LU R62, [R1+0xdc0] ;  /* 0x000dc000013e7983 */ /* 0x000ee20000300800 */
[----:B----4-:R-:W-:Y:S02]  /*2f950*/  ISETP.LT.AND P1, PT, R60, UR4, !P0 ;  /* 0x000000043c007c0c */ /* 0x010fe4000c721270 */
[----:B------:R-:W-:Y:S01]  /*2f960*/  ISETP.LT.AND P5, PT, R14, UR7, !P0 ;  /* 0x000000070e007c0c */ /* 0x000fe2000c7a1270 */
[----:B------:R-:W4:Y:S01]  /*2f970*/  LDL.LU R60, [R1+0xdbc] ;  /* 0x000dbc00013c7983 */ /* 0x000f220000300800 */
[----:B------:R-:W1:Y:S01]  /*2f980*/  LDC R14, c[0x0][0x248] ;  /* 0x00009200ff0e7b82 */ /* 0x000e620000000800 */
[----:B------:R-:W-:Y:S01]  /*2f990*/  IMAD R0, R12, 0x2, R0 ;  /* 0x000000020c007824 */ /* 0x000fe200078e0200 */
[----:B------:R-:W-:Y:S01]  /*2f9a0*/  PRMT R11, R17, 0x7772, RZ ;  /* 0x00007772110b7816 */ /* 0x000fe200000000ff */
[----:B------:R-:W-:Y:S01]  /*2f9b0*/  ULDC UR4, c[0x0][0x22c] ;  /* 0x00008b0000047ab9 */ /* 0x000fe20000000800 */
[----:B------:R-:W-:Y:S01]  /*2f9c0*/  PRMT R10, R18, 0x7772, RZ ;  /* 0x00007772120a7816 */ /* 0x000fe200000000ff */
[----:B------:R-:W-:-:S03]  /*2f9d0*/  ULDC UR7, c[0x0][0x22c] ;  /* 0x00008b0000077ab9 */ /* 0x000fc60000000800 */
[----:B------:R-:W1:Y:S01]  /*2f9e0*/  LDC R12, c[0x0][0x248] ;  /* 0x00009200ff0c7b82 */ /* 0x000e620000000800 */
[----:B0-----:R-:W-:-:S04]  /*2f9f0*/  IADD3 R2, P6, R0, R68, RZ ;  /* 0x0000004400027210 */ /* 0x001fc80007fde0ff */
[-C--:B------:R-:W-:Y:S01]  /*2fa00*/  LEA.HI.X.SX32 R3, R0, R69.reuse, 0x1, P6 ;  /* 0x0000004500037211 */ /* 0x080fe200030f0eff */
[----:B-1----:R-:W-:Y:S02]  /*2fa10*/  IMAD R9, R14, 0x2, R0 ;  /* 0x000000020e097824 */ /* 0x002fe400078e0200 */
[----:B------:R-:W4:Y:S02]  /*2fa20*/  LDL.LU R14, [R1+0xbe0] ;  /* 0x000be000010e7983 */ /* 0x000f240000300800 */
[----:B------:R-:W-:Y:S01]  /*2fa30*/  IMAD R0, R15, 0x2, R9 ;  /* 0x000000020f007824 */ /* 0x000fe200078e0209 */
[C---:B------:R-:W-:Y:S01]  /*2fa40*/  IADD3 R8, P6, R9.reuse, R68, RZ ;  /* 0x0000004409087210 */ /* 0x040fe20007fde0ff */
[----:B------:R0:W-:Y:S01]  /*2fa50*/  @P3 STG.E.U8 desc[UR28][R2.64], R11 ;  /* 0x0000000b02003986 */ /* 0x0001e2000c10111c */
[----:B------:R-:W-:Y:S01]  /*2fa60*/  PRMT R16, R16, 0x7773, RZ ;  /* 0x0000777310107816 */ /* 0x000fe200000000ff */
[----:B------:R-:W1:Y:S01]  /*2fa70*/  LDC R15, c[0x0][0x248] ;  /* 0x00009200ff0f7b82 */ /* 0x000e620000000800 */
[----:B------:R-:W-:-:S05]  /*2fa80*/  LEA.HI.X.SX32 R9, R9, R69, 0x1, P6 ;  /* 0x0000004509097211 */ /* 0x000fca00030f0eff */
[----:B------:R0:W-:Y:S02]  /*2fa90*/  @P5 STG.E.U8 desc[UR28][R8.64], R10 ;  /* 0x0000000a08005986 */ /* 0x0001e4000c10111c */
[C---:B0-----:R-:W-:Y:S01]  /*2faa0*/  IADD3 R2, P6, R0.reuse, R68, RZ ;  /* 0x0000004400027210 */ /* 0x041fe20007fde0ff */
[----:B------:R-:W0:Y:S03]  /*2fab0*/  LDC R11, c[0x0][0x248] ;  /* 0x00009200ff0b7b82 */ /* 0x000e260000000800 */
[----:B------:R-:W-:Y:S01]  /*2fac0*/  LEA.HI.X.SX32 R3, R0, R69, 0x1, P6 ;  /* 0x0000004500037211 */ /* 0x000fe200030f0eff */
[----:B------:R-:W-:Y:S01]  /*2fad0*/  IMAD R0, R13, 0x2, R0 ;  /* 0x000000020d007824 */ /* 0x000fe200078e0200 */
[----:B------:R-:W-:-:S03]  /*2fae0*/  PRMT R8, R19, 0x7772, RZ ;  /* 0x0000777213087816 */ /* 0x000fc600000000ff */
[----:B------:R-:W-:Y:S01]  /*2faf0*/  IMAD R10, R12, 0x2, R0 ;  /* 0x000000020c0a7824 */ /* 0x000fe200078e0200 */
[----:B------:R-:W-:Y:S01]  /*2fb00*/  ISETP.LT.AND P3, PT, R63, UR4, !P0 ;  /* 0x000000043f007c0c */ /* 0x000fe2000c761270 */
[----:B------:R-:W-:Y:S01]  /*2fb10*/  ULDC UR4, c[0x0][0x22c] ;  /* 0x00008b0000047ab9 */ /* 0x000fe20000000800 */
[----:B------:R-:W-:Y:S01]  /*2fb20*/  PRMT R17, R17, 0x7773, RZ ;  /* 0x0000777311117816 */ /* 0x000fe200000000ff */
[----:B------:R1:W-:Y:S01]  /*2fb30*/  @P4 STG.E.U8 desc[UR28][R2.64], R8 ;  /* 0x0000000802004986 */ /* 0x0003e2000c10111c */
[----:B------:R-:W0:Y:S01]  /*2fb40*/  LDC R12, c[0x0][0x248] ;  /* 0x00009200ff0c7b82 */ /* 0x000e220000000800 */
[-C--:B-1----:R-:W-:Y:S02]  /*2fb50*/  IADD3 R2, P4, R0, R68.reuse, RZ ;  /* 0x0000004400027210 */ /* 0x082fe40007f9e0ff */
[----:B------:R-:W-:Y:S02]  /*2fb60*/  IADD3 R8, P6, R10, R68, RZ ;  /* 0x000000440a087210 */ /* 0x000fe40007fde0ff */
[----:B------:R-:W-:-:S02]  /*2fb70*/  LEA.HI.X.SX32 R3, R0, R69, 0x1, P4 ;  /* 0x0000004500037211 */ /* 0x000fc400020f0eff */
[----:B------:R-:W-:-:S03]  /*2fb80*/  LEA.HI.X.SX32 R9, R10, R69, 0x1, P6 ;  /* 0x000000450a097211 */ /* 0x000fc600030f0eff */
[----:B------:R-:W-:Y:S04]  /*2fb90*/  @P2 STG.E.U8 desc[UR28][R2.64], R16 ;  /* 0x0000001002002986 */ /* 0x000fe8000c10111c */
[----:B------:R1:W-:Y:S01]  /*2fba0*/  @P1 STG.E.U8 desc[UR28][R8.64], R17 ;  /* 0x0000001108001986 */ /* 0x0003e2000c10111c */
[----:B--2---:R-:W-:Y:S01]  /*2fbb0*/  ISETP.LT.AND P5, PT, R61, UR4, !P0 ;  /* 0x000000043d007c0c */ /* 0x004fe2000c7a1270 */
[----:B------:R-:W-:Y:S02]  /*2fbc0*/  ULDC UR4, c[0x0][0x22c] ;  /* 0x00008b0000047ab9 */ /* 0x000fe40000000800 */
[----:B------:R-:W2:Y:S01]  /*2fbd0*/  LDL.LU R61, [R1+0xdc4] ;  /* 0x000dc400013d7983 */ /* 0x000ea20000300800 */
[----:B---3--:R-:W-:-:S03]  /*2fbe0*/  ISETP.LT.AND P4, PT, R62, UR4, !P0 ;  /* 0x000000043e007c0c */ /* 0x008fc6000c781270 */
[----:B------:R-:W3:Y:S01]  /*2fbf0*/  LDL.LU R13, [R1+0xdcc] ;  /* 0x000dcc00010d7983 */ /* 0x000ee20000300800 */
[----:B------:R-:W-:Y:S02]  /*2fc00*/  ULDC UR4, c[0x0][0x22c] ;  /* 0x00008b0000047ab9 */ /* 0x000fe40000000800 */
[----:B----4-:R-:W-:Y:S01]  /*2fc10*/  ISETP.LT.AND P2, PT, R60, UR4, !P0 ;  /* 0x000000043c007c0c */ /* 0x010fe2000c741270 */
[----:B0-----:R-:W-:Y:S01]  /*2fc20*/  IMAD R10, R11, 0x2, R10 ;  /* 0x000000020b0a7824 */ /* 0x001fe200078e020a */
[----:B------:R-:W4:Y:S01]  /*2fc30*/  LDL.LU R60, [R1+0xdc8] ;  /* 0x000dc800013c7983 */ /* 0x000f220000300800 */
[----:B------:R-:W0:Y:S01]  /*2fc40*/  LDC R11, c[0x0][0x248] ;  /* 0x00009200ff0b7b82 */ /* 0x000e220000000800 */
[----:B------:R-:W-:Y:S02]  /*2fc50*/  ULDC UR4, c[0x0][0x248] ;  /* 0x0000920000047ab9 */ /* 0x000fe40000000800 */
[----:B-1----:R-:W4:Y:S04]  /*2fc60*/  LDL.LU R17, [R1+0xdd0] ;  /* 0x000dd00001117983 */ /* 0x002f280000300800 */
[----:B------:R-:W4:Y:S01]  /*2fc70*/  LDL.LU R16, [R1+0xdd4] ;  /* 0x000dd40001107983 */ /* 0x000f220000300800 */
[----:B------:R-:W-:-:S02]  /*2fc80*/  IADD3 R2, P1, R10, R68, RZ ;  /* 0x000000440a027210 */ /* 0x000fc40007f3e0ff */
[----:B------:R-:W-:Y:S02]  /*2fc90*/  PRMT R18, R18, 0x7773, RZ ;  /* 0x0000777312127816 */ /* 0x000fe400000000ff */
[----:B------:R-:W-:Y:S01]  /*2fca0*/  LEA.HI.X.SX32 R3, R10, R69, 0x1, P1 ;  /* 0x000000450a037211 */ /* 0x000fe200008f0eff */
[----:B------:R-:W-:Y:S01]  /*2fcb0*/  IMAD R10, R12, 0x4, R10 ;  /* 0x000000040c0a7824 */ /* 0x000fe200078e020a */
[----:B------:R-:W-:Y:S01]  /*2fcc0*/  PRMT R19, R19, 0x7773, RZ ;  /* 0x0000777313137816 */ /* 0x000fe200000000ff */
[----:B------:R-:W1:Y:S01]  /*2fcd0*/  LDC R12, c[0x0][0x248] ;  /* 0x00009200ff0c7b82 */ /* 0x000e620000000800 */
[C---:B------:R-:W-:Y:S01]  /*2fce0*/  ISETP.LT.AND P6, PT, R14.reuse, UR6, !P0 ;  /* 0x000000060e007c0c */ /* 0x040fe2000c7c1270 */
[----:B------:R-:W-:Y:S01]  /*2fcf0*/  IMAD R0, R14, UR4, RZ ;  /* 0x000000040e007c24 */ /* 0x000fe2000f8e02ff */
[----:B------:R0:W-:Y:S05]  /*2fd00*/  @P3 STG.E.U8 desc[UR28][R2.64], R18 ;  /* 0x0000001202003986 */ /* 0x0001ea000c10111c */
[----:B------:R-:W1:Y:S01]  /*2fd10*/  LDC R14, c[0x0][0x248] ;  /* 0x00009200ff0e7b82 */ /* 0x000e620000000800 */
[----:B------:R-:W-:Y:S01]  /*2fd20*/  ULDC UR4, c[0x0][0x22c] ;  /* 0x00008b0000047ab9 */ /* 0x000fe20000000800 */
[----:B------:R-:W-:Y:S01]  /*2fd30*/  ULDC UR6, c[0x0][0x22c] ;  /* 0x00008b0000067ab9 */ /* 0x000fe20000000800 */
[----:B------:R-:W-:-:S04]  /*2fd40*/  IADD3 R8, P1, R0, R68, RZ ;  /* 0x0000004400087210 */ /* 0x000fc80007f3e0ff */
[-C--:B------:R-:W-:Y:S02]  /*2fd50*/  LEA.HI.X.SX32 R9, R0, R69.reuse, 0x1, P1 ;  /* 0x0000004500097211 */ /* 0x080fe400008f0eff */
[----:B0-----:R-:W-:Y:S01]  /*2fd60*/  IADD3 R2, P3, R10, R68, RZ ;  /* 0x000000440a027210 */ /* 0x001fe20007f7e0ff */
[----:B------:R-:W4:Y:S01]  /*2fd70*/  LDL.LU R18, [R1+0xddc] ;  /* 0x000ddc0001127983 */ /* 0x000f220000300800 */
[----:B------:R-:W-:Y:S02]  /*2fd80*/  PRMT R0, R20, 0x7770, RZ ;  /* 0x0000777014007816 */ /* 0x000fe400000000ff */
[----:B------:R-:W-:Y:S01]  /*2fd90*/  LEA.HI.X.SX32 R3, R10, R69, 0x1, P3 ;  /* 0x000000450a037211 */ /* 0x000fe200018f0eff */
[----:B------:R-:W-:Y:S01]  /*2fda0*/  IMAD R10, R11, 0x2, R10 ;  /* 0x000000020b0a7824 */ /* 0x000fe200078e020a */
[----:B------:R1:W-:Y:S04]  /*2fdb0*/  @P6 STG.E.U8 desc[UR28][R8.64], R19 ;  /* 0x0000001308006986 */ /* 0x0003e8000c10111c */
[----:B------:R0:W-:Y:S01]  /*2fdc0*/  @P5 STG.E.U8 desc[UR28][R2.64], R0 ;  /* 0x0000000002005986 */ /* 0x0001e2000c10111c */
[----:B------:R-:W-:Y:S01]  /*2fdd0*/  PRMT R11, R21, 0x7770, RZ ;  /* 0x00007770150b7816 */ /* 0x000fe200000000ff */
[----:B-1----:R-:W-:-:S02]  /*2fde0*/  IMAD R9, R14, 0x2, R10 ;  /* 0x000000020e097824 */ /* 0x002fc400078e020a */
[----:B------:R-:W1:Y:S01]  /*2fdf0*/  LDC R14, c[0x0][0x248] ;  /* 0x00009200ff0e7b82 */ /* 0x000e620000000800 */
[----:B0-----:R-:W-:-:S04]  /*2fe00*/  IADD3 R2, P6, R10, R68, RZ ;  /* 0x000000440a027210 */ /* 0x001fc80007fde0ff */
[-C--:B------:R-:W-:Y:S02]  /*2fe10*/  LEA.HI.X.SX32 R3, R10, R69.reuse, 0x1, P6 ;  /* 0x000000450a037211 */ /* 0x080fe400030f0eff */
[----:B------:R-:W-:Y:S01]  /*2fe20*/  IADD3 R8, P6, R9, R68, RZ ;  /* 0x0000004409087210 */ /* 0x000fe20007fde0ff */
[----:B------:R-:W-:Y:S01]  /*2fe30*/  IMAD R0, R15, 0x2, R9 ;  /* 0x000000020f007824 */ /* 0x000fe200078e0209 */
[----:B------:R-:W-:Y:S01]  /*2fe40*/  PRMT R10, R22, 0x7770, RZ ;  /* 0x00007770160a7816 */ /* 0x000fe200000000ff */
[----:B------:R0:W-:Y:S01]  /*2fe50*/  @P4 STG.E.U8 desc[UR28][R2.64], R11 ;  /* 0x0000000b02004986 */ /* 0x0001e2000c10111c */
[----:B------:R-:W-:-:S03]  /*2fe60*/  LEA.HI.X.SX32 R9, R9, R69, 0x1, P6 ;  /* 0x0000004509097211 */ /* 0x000fc600030f0eff */
[----:B------:R-:W4:Y:S04]  /*2fe70*/  LDL.LU R15, [R1+0xbdc] ;  /* 0x000bdc00010f7983 */ /* 0x000f280000300800 */
[----:B------:R0:W-:Y:S01]  /*2fe80*/  @P2 STG.E.U8 desc[UR28][R8.64], R10 ;  /* 0x0000000a08002986 */ /* 0x0001e2000c10111c */
[----:B--2---:R-:W-:Y:S01]  /*2fe90*/  ISETP.LT.AND P1, PT, R61, UR4, !P0 ;  /* 0x000000043d007c0c */ /* 0x004fe2000c721270 */
[----:B------:R-:W-:Y:S02]  /*2fea0*/  ULDC UR4, c[0x0][0x22c] ;  /* 0x00008b0000047ab9 */ /* 0x000fe40000000800 */
[----:B---3--:R-:W-:Y:S01]  /*2feb0*/  ISETP.LT.AND P3, PT, R13, UR4, !P0 ;  /* 0x000000040d007c0c */ /* 0x008fe2000c761270 */
[----:B------:R-:W-:Y:S01]  /*2fec0*/  ULDC UR4, c[0x0][0x22c] ;  /* 0x00008b0000047ab9 */ /* 0x000fe20000000800 */
[----:B------:R-:W2:Y:S01]  /*2fed0*/  LDC R13, c[0x0][0x248] ;  /* 0x00009200ff0d7b82 */ /* 0x000ea20000000800 */
[----:B----4-:R-:W-:Y:S01]  /*2fee0*/  ISETP.LT.AND P5, PT, R60, UR4, !P0 ;  /* 0x000000043c007c0c */ /* 0x010fe2000c7a1270 */
[----:B------:R-:W-:-:S02]  /*2fef0*/  ULDC UR4, c[0x0][0x22c] ;  /* 0x00008b0000047ab9 */ /* 0x000fc40000000800 */
[----:B------:R-:W-:Y:S01]  /*2ff00*/  ISETP.LT.AND P4, PT, R17, UR4, !P0 ;  /* 0x0000000411007c0c */ /* 0x000fe2000c781270 */
[----:B------:R-:W-:Y:S01]  /*2ff10*/  ULDC UR4, c[0x0][0x22c] ;  /* 0x00008b0000047ab9 */ /* 0x000fe20000000800 */
[----:B------:R-:W3:Y:S01]  /*2ff20*/  LDL.LU R17, [R1+0xde4] ;  /* 0x000de40001117983 */ /* 0x000ee20000300800 */
[----:B------:R-:W-:Y:S01]  /*2ff30*/  ISETP.LT.AND P2, PT, R16, UR4, !P0 ;  /* 0x0000000410007c0c */ /* 0x000fe2000c741270 */
[----:B------:R-:W-:Y:S02]  /*2ff40*/  ULDC UR4, c[0x0][0x22c] ;  /* 0x00008b0000047ab9 */ /* 0x000fe40000000800 */
[----:B------:R-:W4:Y:S01]  /*2ff50*/  LDL.LU R16, [R1+0xde8] ;  /* 0x000de80001107983 */ /* 0x000f220000300800 */
[C---:B0-----:R-:W-:Y:S02]  /*2ff60*/  IADD3 R2, P6, R0.reuse, R68, RZ ;  /* 0x0000004400027210 */ /* 0x041fe40007fde0ff */
[----:B------:R-:W-:Y:S02]  /*2ff70*/  PRMT R10, R23, 0x7770, RZ ;  /* 0x00007770170a7816 */ /* 0x000fe400000000ff */
[----:B------:R-:W-:Y:S01]  /*2ff80*/  LEA.HI.X.SX32 R3, R0, R69, 0x1, P6 ;  /* 0x0000004500037211 */ /* 0x000fe200030f0eff */
[----:B--2---:R-:W-:-:S04]  /*2ff90*/  IMAD R9, R13, 0x2, R0 ;  /* 0x000000020d097824 */ /* 0x004fc800078e0200 */
[----:B------:R0:W-:Y:S01]  /*2ffa0*/  @P1 STG.E.U8 desc[UR28][R2.64], R10 ;  /* 0x0000000a02001986 */ /* 0x0001e2000c10111c */
[----:B------:R-:W-:Y:S01]  /*2ffb0*/  IMAD R0, R12, 0x2, R9 ;  /* 0x000000020c007824 */ /* 0x000fe200078e0209 */
[-C--:B------:R-:W-:Y:S02]  /*2ffc0*/  IADD3 R8, P6, R9, R68.reuse, RZ ;  /* 0x0000004409087210 */ /* 0x080fe40007fde0ff */
[----:B------:R-:W2:Y:S01]  /*2ffd0*/  LDL.LU R13, [R1+0xde0] ;  /* 0x000de000010d7983 */ /* 0x000ea20000300800 */
[----:B------:R-:W-:Y:S01]  /*2ffe0*/  PRMT R11, R21, 0x7771, RZ ;  /* 0x00007771150b7816 */ /* 0x000fe200000000ff */
[----:B------:R-:W3:Y:S01]  /*2fff0*/  LDC R12, c[0x0][0x248] ;  /* 0x00009200ff0c7b82 */ /* 0x000ee20000000800 */
[----:B------:R-:W-:Y:S01]  /*30000*/  LEA.HI.X.SX32 R9, R9, R69, 0x1, P6 ;  /* 0x0000004509097211 */ /* 0x000fe200030f0eff */
[----:B------:R-:W2:Y:S01]  /*30010*/  LDL.LU R19, [R1+0xdec] ;  /* 0x000dec0001137983 */ /* 0x000ea20000300800 */
[----:B0-----:R-:W-:Y:S02]  /*30020*/  IADD3 R2, P6, R0, R68, RZ ;  /* 0x0000004400027210 */ /* 0x001fe40007fde0ff */
[----:B------:R-:W-:-:S02]  /*30030*/  PRMT R10, R20, 0x7771, RZ ;  /* 0x00007771140a7816 */ /* 0x000fc400000000ff */
[----:B------:R-:W-:Y:S02]  /*30040*/  LEA.HI.X.SX32 R3, R0, R69, 0x1, P6 ;  /* 0x0000004500037211 */ /* 0x000fe400030f0eff */
[----:B------:R-:W-:Y:S01]  /*30050*/  ISETP.LT.AND P1, PT, R18, UR4, !P0 ;  /* 0x0000000412007c0c */ /* 0x000fe2000c721270 */
[----:B------:R-:W-:Y:S01]  /*30060*/  ULDC UR4, c[0x0][0x248] ;  /* 0x0000920000047ab9 */ /* 0x000fe20000000800 */
[----:B------:R0:W-:Y:S04]  /*30070*/  @P3 STG.E.U8 desc[UR28][R8.64], R10 ;  /* 0x0000000a08003986 */ /* 0x0001e8000c10111c */
[----:B------:R-:W2:Y:S04]  /*30080*/  LDL.LU R18, [R1+0xdf0] ;  /* 0x000df00001127983 */ /* 0x000ea80000300800 */
[----:B------:R4:W-:Y:S01]  /*30090*/  @P5 STG.E.U8 desc[UR28][R2.64], R11 ;  /* 0x0000000b02005986 */ /* 0x0009e2000c10111c */
[----:B-1----:R-:W-:-:S02]  /*300a0*/  IMAD R0, R14, 0x2, R0 ;  /* 0x000000020e007824 */ /* 0x002fc400078e0200 */
[----:B------:R-:W1:Y:S08]  /*300b0*/  LDC R14, c[0x0][0x248] ;  /* 0x00009200ff0e7b82 */ /* 0x000e700000000800 */
[----:B0-----:R-:W0:Y:S01]  /*300c0*/  LDC R10, c[0x0][0x248] ;  /* 0x00009200ff0a7b82 */ /* 0x001e220000000800 */
[----:B------:R-:W-:Y:S01]  /*300d0*/  IMAD R8, R15, UR4, RZ ;  /* 0x000000040f087c24 */ /* 0x000fe2000f8e02ff */
[----:B------:R-:W-:-:S02]  /*300e0*/  ULDC UR4, c[0x0][0x22c] ;  /* 0x00008b0000047ab9 */ /* 0x000fc40000000800 */
[----:B----4-:R-:W-:Y:S01]  /*300f0*/  ISETP.LT.AND P5, PT, R16, UR4, !P0 ;  /* 0x0000000410007c0c */ /* 0x010fe2000c7a1270 */
[----:B------:R-:W-:Y:S01]  /*30100*/  ULDC UR4, c[0x0][0x22c] ;  /* 0x00008b0000047ab9 */ /* 0x000fe20000000800 */
[----:B------:R-:W4:Y:S01]  /*30110*/  LDL.LU R16, [R1+0xdf4] ;  /* 0x000df40001107983 */ /* 0x000f220000300800 */
[C---:B------:R-:W-:Y:S02]  /*30120*/  IADD3 R2, P3, R0.reuse, R68, RZ ;  /* 0x0000004400027210 */ /* 0x040fe40007f7e0ff */
[----:B------:R-:W-:Y:S01]  /*30130*/  ISETP.LT.AND P6, PT, R15, UR6, !P0 ;  /* 0x000000060f007c0c */ /* 0x000fe2000c7c1270 */
[----:B------:R-:W-:Y:S01]  /*30140*/  ULDC UR6, c[0x0][0x22c] ;  /* 0x00008b0000067ab9 */ /* 0x000fe20000000800 */
[----:B------:R-:W1:Y:S01]  /*30150*/  LDC R15, c[0x0][0x248] ;  /* 0x00009200ff0f7b82 */ /* 0x000e620000000800 */
[----:B------:R-:W-:Y:S02]  /*30160*/  LEA.HI.X.SX32 R3, R0, R69, 0x1, P3 ;  /* 0x0000004500037211 */ /* 0x000fe400018f0eff */
[----:B------:R-:W-:-:S05]  /*30170*/  PRMT R9, R22, 0x7771, RZ ;  /* 0x0000777116097816 */ /* 0x000fca00000000ff */
[----:B------:R0:W-:Y:S01]  /*30180*/  @P4 STG.E.U8 desc[UR28][R2.64], R9 ;  /* 0x0000000902004986 */ /* 0x0001e2000c10111c */
[----:B---3--:R-:W-:Y:S01]  /*30190*/  ISETP.LT.AND P3, PT, R17, UR7, !P0 ;  /* 0x0000000711007c0c */ /* 0x008fe2000c761270 */
[----:B------:R-:W-:Y:S01]  /*301a0*/  IMAD R0, R12, 0x4, R0 ;  /* 0x000000040c007824 */ /* 0x000fe200078e0200 */
[----:B------:R-:W-:Y:S01]  /*301b0*/  PRMT R11, R20, 0x7772, RZ ;  /* 0x00007772140b7816 */ /* 0x000fe200000000ff */
[----:B------:R-:W3:Y:S01]  /*301c0*/  LDL.LU R17, [R1+0xe04] ;  /* 0x000e040001117983 */ /* 0x000ee20000300800 */
[----:B------:R-:W4:Y:S01]  /*301d0*/  LDC R12, c[0x0][0x248] ;  /* 0x00009200ff0c7b82 */ /* 0x000f220000000800 */
[----:B------:R-:W-:Y:S01]  /*301e0*/  ULDC UR7, c[0x0][0x22c] ;  /* 0x00008b0000077ab9 */ /* 0x000fe20000000800 */
[----:B0-----:R-:W-:-:S04]  /*301f0*/  IADD3 R2, P4, R8, R68, RZ ;  /* 0x0000004408027210 */ /* 0x001fc80007f9e0ff */
[----:B------:R-:W-:Y:S02]  /*30200*/  LEA.HI.X.SX32 R3, R8, R69, 0x1, P4 ;  /* 0x0000004508037211 */ /* 0x000fe400020f0eff */
[----:B------:R-:W-:Y:S01]  /*30210*/  PRMT R8, R23, 0x7771, RZ ;  /* 0x0000777117087816 */ /* 0x000fe200000000ff */
[----:B------:R-:W-:-:S04]  /*30220*/  IMAD R9, R10, 0x2, R0 ;  /* 0x000000020a097824 */ /* 0x000fc800078e0200 */
[----:B------:R0:W-:Y:S01]  /*30230*/  @P6 STG.E.U8 desc[UR28][R2.64], R8 ;  /* 0x0000000802006986 */ /* 0x0001e2000c10111c */
[----:B-1----:R-:W-:Y:S01]  /*30240*/  IMAD R10, R15, 0x2, R9 ;  /* 0x000000020f0a7824 */ /* 0x002fe200078e0209 */
[----:B0-----:R-:W-:-:S04]  /*30250*/  IADD3 R2, P6, R0, R68, RZ ;  /* 0x0000004400027210 */ /* 0x001fc80007fde0ff */
[-C--:B------:R-:W-:Y:S02]  /*30260*/  LEA.HI.X.SX32 R3, R0, R69.reuse, 0x1, P6 ;  /* 0x0000004500037211 */ /* 0x080fe400030f0eff */
[-C--:B------:R-:W-:Y:S02]  /*30270*/  IADD3 R8, P6, R9, R68.reuse, RZ ;  /* 0x0000004409087210 */ /* 0x080fe40007fde0ff */
[----:B------:R-:W-:Y:S01]  /*30280*/  PRMT R0, R21, 0x7772, RZ ;  /* 0x0000777215007816 */ /* 0x000fe200000000ff */
[----:B------:R0:W-:Y:S01]  /*30290*/  @P2 STG.E.U8 desc[UR28][R2.64], R11 ;  /* 0x0000000b02002986 */ /* 0x0001e2000c10111c */
[----:B------:R-:W-:Y:S02]  /*302a0*/  LEA.HI.X.SX32 R9, R9, R69, 0x1, P6 ;  /* 0x0000004509097211 */ /* 0x000fe400030f0eff */
[----:B--2---:R-:W-:Y:S01]  /*302b0*/  ISETP.LT.AND P2, PT, R19, UR4, !P0 ;  /* 0x0000000413007c0c */ /* 0x004fe2000c741270 */
[----:B------:R-:W-:Y:S01]  /*302c0*/  ULDC UR4, c[0x0][0x22c] ;  /* 0x00008b0000047ab9 */ /* 0x000fe20000000800 */
[----:B------:R-:W2:Y:S04]  /*302d0*/  LDL.LU R19, [R1+0xbd8] ;  /* 0x000bd80001137983 */ /* 0x000ea80000300800 */
[----:B------:R1:W-:Y:S01]  /*302e0*/  @P1 STG.E.U8 desc[UR28][R8.64], R0 ;  /* 0x0000000008001986 */ /* 0x0003e2000c10111c */
[----:B0-----:R-:W-:-:S04]  /*302f0*/  IADD3 R2, P6, R10, R68, RZ ;  /* 0x000000440a027210 */ /* 0x001fc80007fde0ff */
[----:B------:R-:W-:Y:S02]  /*30300*/  LEA.HI.X.SX32 R3, R10, R69, 0x1, P6 ;  /* 0x000000450a037211 */ /* 0x000fe400030f0eff */
[----:B------:R-:W-:Y:S01]  /*30310*/  ISETP.LT.AND P1, PT, R18, UR4, !P0 ;  /* 0x0000000412007c0c */ /* 0x000fe2000c721270 */
[----:B------:R-:W-:Y:S01]  /*30320*/  ULDC UR4, c[0x0][0x22c] ;  /* 0x00008b0000047ab9 */ /* 0x000fe20000000800 */
[----:B------:R-:W2:Y:S01]  /*30330*/  LDL.LU R18, [R1+0xe00] ;  /* 0x000e000001127983 */ /* 0x000ea20000300800 */
[----:B-1----:R-:W-:-:S05]  /*30340*/  PRMT R9, R22, 0x7772, RZ ;  /* 0x0000777216097816 */ /* 0x002fca00000000ff */
[----:B------:R0:W-:Y:S01]  /*30350*/  @P3 STG.E.U8 desc[UR28][R2.64], R9 ;  /* 0x0000000902003986 */ /* 0x0001e2000c10111c */
[----:B----4-:R-:W-:Y:S02]  /*30360*/  ISETP.LT.AND P3, PT, R16, UR4, !P0 ;  /* 0x0000000410007c0c */ /* 0x010fe4000c761270 */
[----:B------:R-:W-:Y:S01]  /*30370*/  ISETP.LT.AND P4, PT, R13, UR6, !P0 ;  /* 0x000000060d007c0c */ /* 0x000fe2000c781270 */
[----:B------:R-:W4:Y:S01]  /*30380*/  LDL.LU R16, [R1+0xe10] ;  /* 0x000e100001107983 */ /* 0x000f220000300800 */
[----:B------:R-:W1:Y:S01]  /*30390*/  LDC R13, c[0x0][0x248] ;  /* 0x00009200ff0d7b82 */ /* 0x000e620000000800 */
[----:B------:R-:W-:Y:S01]  /*303a0*/  IMAD R0, R14, 0x2, R10 ;  /* 0x000000020e007824 */ /* 0x000fe200078e020a */
[----:B------:R-:W-:Y:S01]  /*303b0*/  ULDC UR4, c[0x0][0x22c] ;  /* 0x00008b0000047ab9 */ /* 0x000fe20000000800 */
[----:B------:R-:W-:Y:S01]  /*303c0*/  PRMT R11, R23, 0x7772, RZ ;  /* 0x00007772170b7816 */ /* 0x000fe200000000ff */
[----:B------:R-:W-:Y:S01]  /*303d0*/  ULDC UR6, c[0x0][0x22c] ;  /* 0x00008b0000067ab9 */ /* 0x000fe20000000800 */
[----:B0-----:R-:W-:-:S03]  /*303e0*/  IMAD R3, R12, 0x2, R0 ;  /* 0x000000020c037824 */ /* 0x001fc600078e0200 */
[----:B------:R-:W0:Y:S01]  /*303f0*/  LDC R10, c[0x0][0x248] ;  /* 0x00009200ff0a7b82 */ /* 0x000e220000000800 */
[----:B------:R-:W-:-:S04]  /*30400*/  IADD3 R8, P6, R0, R68, RZ ;  /* 0x0000004400087210 */ /* 0x000fc80007fde0ff */
[-C--:B------:R-:W-:Y:S02]  /*30410*/  LEA.HI.X.SX32 R9, R0, R69.reuse, 0x1, P6 ;  /* 0x0000004500097211 */ /* 0x080fe400030f0eff */
[----:B------:R-:W-:Y:S01]  /*30420*/  IADD3 R2, P6, R3, R68, RZ ;  /* 0x0000004403027210 */ /* 0x000fe20007fde0ff */
[----:B------:R-:W2:Y:S01]  /*30430*/  LDC R12, c[0x0][0x248] ;  /* 0x00009200ff0c7b82 */ /* 0x000ea20000000800 */
[----:B-1----:R-:W-:Y:S02]  /*30440*/  IMAD R0, R13, 0x2, R3 ;  /* 0x000000020d007824 */ /* 0x002fe400078e0203 */
[----:B------:R-:W-:Y:S02]  /*30450*/  LEA.HI.X.SX32 R3, R3, R69, 0x1, P6 ;  /* 0x0000004503037211 */ /* 0x000fe400030f0eff */
[----:B---3--:R-:W-:Y:S01]  /*30460*/  ISETP.LT.AND P6, PT, R17, UR4, !P0 ;  /* 0x0000000411007c0c */ /* 0x008fe2000c7c1270 */
[----:B------:R1:W-:Y:S01]  /*30470*/  @P5 STG.E.U8 desc[UR28][R8.64], R11 ;  /* 0x0000000b08005986 */ /* 0x0003e2000c10111c */
[----:B------:R-:W-:Y:S01]  /*30480*/  PRMT R15, R20, 0x7773, RZ ;  /* 0x00007773140f7816 */ /* 0x000fe200000000ff */
[----:B------:R-:W-:-:S02]  /*30490*/  ULDC UR4, c[0x0][0x248] ;  /* 0x0000920000047ab9 */ /* 0x000fc40000000800 */
[----:B------:R-:W3:Y:S04]  /*304a0*/  LDL.LU R17, [R1+0xe14] ;  /* 0x000e140001117983 */ /* 0x000ee80000300800 */
[----:B------:R-:W3:Y:S01]  /*304b0*/  LDL.LU R14, [R1+0xe0c] ;  /* 0x000e0c00010e7983 */ /* 0x000ee20000300800 */
[----:B0-----:R-:W-:Y:S01]  /*304c0*/  IMAD R13, R10, 0x2, R0 ;  /* 0x000000020a0d7824 */ /* 0x001fe200078e0200 */
[----:B------:R-:W-:Y:S01]  /*304d0*/  PRMT R21, R21, 0x7773, RZ ;  /* 0x0000777315157816 */ /* 0x000fe200000000ff */
[----:B------:R-:W0:Y:S01]  /*304e0*/  LDC R10, c[0x0][0x248] ;  /* 0x00009200ff0a7b82 */ /* 0x000e220000000800 */
[CC--:B-1----:R-:W-:Y:S01]  /*304f0*/  IADD3 R8, P5, R0.reuse, R68.reuse, RZ ;  /* 0x0000004400087210 */ /* 0x0c2fe20007fbe0ff */
[----:B------:R1:W-:Y:S03]  /*30500*/  @P4 STG.E.U8 desc[UR28][R2.64], R15 ;  /* 0x0000000f02004986 */ /* 0x0003e6000c10111c */
[----:B------:R-:W-:Y:S01]  /*30510*/  LEA.HI.X.SX32 R9, R0, R69, 0x1, P5 ;  /* 0x0000004500097211 */ /* 0x000fe200028f0eff */
[----:B------:R-:W3:Y:S02]  /*30520*/  LDL.LU R20, [R1+0xe18] ;  /* 0x000e180001147983 */ /* 0x000ee40000300800 */
[----:B------:R-:W3:Y:S01]  /*30530*/  LDC R0, c[0x0][0x248] ;  /* 0x00009200ff007b82 */ /* 0x000ee20000000800 */
[----:B-1----:R-:W-:-:S02]  /*30540*/  IADD3 R2, P5, R13, R68, RZ ;  /* 0x000000440d027210 */ /* 0x002fc40007fbe0ff */
[----:B------:R-:W-:Y:S02]  /*30550*/  PRMT R15, R22, 0x7773, RZ ;  /* 0x00007773160f7816 */ /* 0x000fe400000000ff */
[----:B------:R-:W-:Y:S01]  /*30560*/  LEA.HI.X.SX32 R3, R13, R69, 0x1, P5 ;  /* 0x000000450d037211 */ /* 0x000fe200028f0eff */
[----:B--2---:R-:W-:Y:S01]  /*30570*/  IMAD R11, R19, UR4, RZ ;  /* 0x00000004130b7c24 */ /* 0x004fe2000f8e02ff */
[----:B------:R1:W-:Y:S01]  /*30580*/  @P2 STG.E.U8 desc[UR28][R8.64], R21 ;  /* 0x0000001508002986 */ /* 0x0003e2000c10111c */
[----:B------:R-:W-:-:S03]  /*30590*/  ULDC UR4, c[0x0][0x22c] ;  /* 0x00008b0000047ab9 */ /* 0x000fc60000000800 */
[----:B------:R2:W-:Y:S01]  /*305a0*/  @P1 STG.E.U8 desc[UR28][R2.64], R15 ;  /* 0x0000000f02001986 */ /* 0x0005e2000c10111c */
[----:B------:R-:W-:Y:S01]  /*305b0*/  ISETP.LT.AND P4, PT, R19, UR6, !P0 ;  /* 0x0000000613007c0c */ /* 0x000fe2000c781270 */
[----:B------:R-:W-:Y:S01]  /*305c0*/  IMAD R13, R12, 0x4, R13 ;  /* 0x000000040c0d7824 */ /* 0x000fe200078e020d */
[----:B------:R-:W-:Y:S01]  /*305d0*/  PRMT R23, R23, 0x7773, RZ ;  /* 0x0000777317177816 */ /* 0x000fe200000000ff */
[----:B------:R-:W3:Y:S08]  /*305e0*/  LDC R12, c[0x0][0x248] ;  /* 0x00009200ff0c7b82 */ /* 0x000ef00000000800 */
[----:B-1----:R-:W1:Y:S01]  /*305f0*/  LDC R21, c[0x0][0x248] ;  /* 0x00009200ff157b82 */ /* 0x002e620000000800 */
[----:B----4-:R-:W-:Y:S01]  /*30600*/  ISETP.LT.AND P1, PT, R16, UR4, !P0 ;  /* 0x0000000410007c0c */ /* 0x010fe2000c721270 */
[----:B------:R-:W-:Y:S01]  /*30610*/  ULDC UR4, c[0x0][0x22c] ;  /* 0x00008b0000047ab9 */ /* 0x000fe20000000800 */
[----:B------:R-:W4:Y:S01]  /*30620*/  LDL.LU R16, [R1+0xe1c] ;  /* 0x000e1c0001107983 */ /* 0x000f220000300800 */
[----:B------:R-:W-:Y:S01]  /*30630*/  IADD3 R8, P5, R11, R68, RZ ;  /* 0x000000440b087210 */ /* 0x000fe20007fbe0ff */
[----:B------:R-:W-:-:S03]  /*30640*/  ULDC UR6, c[0x0][0x22c] ;  /* 0x00008b0000067ab9 */ /* 0x000fc60000000800 */
[-C--:B------:R-:W-:Y:S02]  /*30650*/  LEA.HI.X.SX32 R9, R11, R69.reuse, 0x1, P5 ;  /* 0x000000450b097211 */ /* 0x080fe400028f0eff */
[C---:B--2---:R-:W-:Y:S01]  /*30660*/  IADD3 R2, P5, R13.reuse, R68, RZ ;  /* 0x000000440d027210 */ /* 0x044fe20007fbe0ff */
[----:B------:R-:W2:Y:S02]  /*30670*/  LDC R11, c[0x0][0x248] ;  /* 0x00009200ff0b7b82 */ /* 0x000ea40000000800 */
[----:B------:R1:W-:Y:S01]  /*30680*/  @P4 STG.E.U8 desc[UR28][R8.64], R23 ;  /* 0x0000001708004986 */ /* 0x0003e2000c10111c */
[----:B------:R-:W-:Y:S01]  /*30690*/  LEA.HI.X.SX32 R3, R13, R69, 0x1, P5 ;  /* 0x000000450d037211 */ /* 0x000fe200028f0eff */
[----:B0-----:R-:W-:Y:S01]  /*306a0*/  IMAD R13, R10, 0x2, R13 ;  /* 0x000000020a0d7824 */ /* 0x001fe200078e020d */
[----:B------:R-:W-:Y:S01]  /*306b0*/  ISETP.LT.AND P2, PT, R18, UR7, !P0 ;  /* 0x0000000712007c0c */ /* 0x000fe2000c741270 */
[----:B------:R-:W-:Y:S01]  /*306c0*/  ULDC UR7, c[0x0][0x22c] ;  /* 0x00008b0000077ab9 */ /* 0x000fe20000000800 */
[----:B------:R-:W4:Y:S01]  /*306d0*/  LDL.LU R18, [R1+0xe24] ;  /* 0x000e240001127983 */ /* 0x000f220000300800 */
[----:B------:R-:W-:Y:S01]  /*306e0*/  PRMT R19, R25, 0x7770, RZ ;  /* 0x0000777019137816 */ /* 0x000fe200000000ff */
[----:B------:R-:W0:Y:S01]  /*306f0*/  LDC R10, c[0x0][0x248] ;  /* 0x00009200ff0a7b82 */ /* 0x000e220000000800 */
[----:B------:R-:W-:-:S07]  /*30700*/  PRMT R15, R26, 0x7770, RZ ;  /* 0x000077701a0f7816 */ /* 0x000fce00000000ff */
[----:B-1----:R-:W1:Y:S01]  /*30710*/  LDC R23, c[0x0][0x248] ;  /* 0x00009200ff177b82 */ /* 0x002e620000000800 */
[----:B---3--:R-:W-:Y:S01]  /*30720*/  ISETP.LT.AND P4, PT, R17, UR4, !P0 ;  /* 0x0000000411007c0c */ /* 0x008fe2000c781270 */
[----:B------:R-:W-:Y:S01]  /*30730*/  ULDC UR4, c[0x0][0x22c] ;  /* 0x00008b0000047ab9 */ /* 0x000fe20000000800 */
[----:B------:R-:W-:Y:S02]  /*30740*/  PRMT R17, R24, 0x7770, RZ ;  /* 0x0000777018117816 */ /* 0x000fe400000000ff */
[----:B------:R-:W-:Y:S01]  /*30750*/  ISETP.LT.AND P5, PT, R14, UR4, !P0 ;  /* 0x000000040e007c0c */ /* 0x000fe2000c7a1270 */
[----:B------:R-:W-:Y:S01]  /*30760*/  IMAD R14, R0, 0x2, R13 ;  /* 0x00000002000e7824 */ /* 0x000fe200078e020d */
[----:B------:R-:W-:Y:S01]  /*30770*/  ULDC UR4, c[0x0][0x22c] ;  /* 0x00008b0000047ab9 */ /* 0x000fe20000000800 */
[----:B------:R3:W-:Y:S01]  /*30780*/  @P3 STG.E.U8 desc[UR28][R2.64], R17 ;  /* 0x0000001102003986 */ /* 0x0007e2000c10111c */
[----:B------:R-:W1:Y:S01]  /*30790*/  LDC R0, c[0x0][0x248] ;  /* 0x00009200ff007b82 */ /* 0x000e620000000800 */
[----:B---3--:R-:W-:-:S04]  /*307a0*/  IADD3 R2, P3, R13, R68, RZ ;  /* 0x000000440d027210 */ /* 0x008fc80007f7e0ff */
[----:B------:R-:W-:Y:S02]  /*307b0*/  LEA.HI.X.SX32 R3, R13, R69, 0x1, P3 ;  /* 0x000000450d037211 */ /* 0x000fe400018f0eff */
[----:B------:R-:W-:-:S04]  /*307c0*/  IADD3 R8, P3, R14, R68, RZ ;  /* 0x000000440e087210 */ /* 0x000fc80007f7e0ff */
[----:B------:R-:W-:Y:S02]  /*307d0*/  LEA.HI.X.SX32 R9, R14, R69, 0x1, P3 ;  /* 0x000000450e097211 */ /* 0x000fe400018f0eff */
[----:B------:R-:W-:Y:S01]  /*307e0*/  ISETP.LT.AND P3, PT, R20, UR4, !P0 ;  /* 0x0000000414007c0c */ /* 0x000fe2000c761270 */
[----:B--2---:R-:W-:Y:S01]  /*307f0*/  IMAD R11, R11, 0x2, R14 ;  /* 0x000000020b0b7824 */ /* 0x004fe200078e020e */
[----:B------:R-:W2:Y:S01]  /*30800*/  LDL.LU R20, [R1+0xbd4] ;  /* 0x000bd40001147983 */ /* 0x000ea20000300800 */
[----:B------:R-:W-:-:S03]  /*30810*/  ULDC UR4, c[0x0][0x22c] ;  /* 0x00008b0000047ab9 */ /* 0x000fc60000000800 */
[----:B------:R3:W-:Y:S01]  /*30820*/  @P6 STG.E.U8 desc[UR28][R2.64], R19 ;  /* 0x0000001302006986 */ /* 0x0007e2000c10111c */
[----:B------:R-:W-:-:S03]  /*30830*/  IMAD R13, R12, 0x2, R11 ;  /* 0x000000020c0d7824 */ /* 0x000fc600078e020b */
[----:B------:R-:W2:Y:S04]  /*30840*/  LDL.LU R14, [R1+0xe2c] ;  /* 0x000e2c00010e7983 */ /* 0x000ea80000300800 */
[----:B------:R1:W-:Y:S01]  /*30850*/  @P2 STG.E.U8 desc[UR28][R8.64], R15 ;  /* 0x0000000f08002986 */ /* 0x0003e2000c10111c */
[----:B------:R-:W-:Y:S01]  /*30860*/  PRMT R17, R27, 0x7770, RZ ;  /* 0x000077701b117816 */ /* 0x000fe200000000ff */
[----:B---3--:R-:W3:Y:S01]  /*30870*/  LDC R19, c[0x0][0x248] ;  /* 0x00009200ff137b82 */ /* 0x008ee20000000800 */
[----:B----4-:R-:W-:Y:S01]  /*30880*/  ISETP.LT.AND P2, PT, R16, UR4, !P0 ;  /* 0x0000000410007c0c */ /* 0x010fe2000c741270 */
[----:B------:R-:W-:Y:S01]  /*30890*/  ULDC UR4, c[0x0][0x22c] ;  /* 0x00008b0000047ab9 */ /* 0x000fe20000000800 */
[----:B------:R-:W4:Y:S04]  /*308a0*/  LDL.LU R16, [R1+0xe30] ;  /* 0x000e300001107983 */ /* 0x000f280000300800 */
[----:B------:R-:W4:Y:S01]  /*308b0*/  LDL.LU R12, [R1+0xe28] ;  /* 0x000e2800010c7983 */ /* 0x000f220000300800 */
[----:B------:R-:W-:-:S04]  /*308c0*/  IADD3 R2, P6, R11, R68, RZ ;  /* 0x000000440b027210 */ /* 0x000fc80007fde0ff */
[-C--:B------:R-:W-:Y:S01]  /*308d0*/  LEA.HI.X.SX32 R3, R11, R69.reuse, 0x1, P6 ;  /* 0x000000450b037211 */ /* 0x080fe200030f0eff */
[----:B0-----:R-:W-:Y:S01]  /*308e0*/  IMAD R11, R10, 0x2, R13 ;  /* 0x000000020a0b7824 */ /* 0x001fe200078e020d */
[C---:B-1----:R-:W-:Y:S01]  /*308f0*/  IADD3 R8, P6, R13.reuse, R68, RZ ;  /* 0x000000440d087210 */ /* 0x042fe20007fde0ff */
[----:B------:R-:W0:Y:S02]  /*30900*/  LDC R10, c[0x0][0x248] ;  /* 0x00009200ff0a7b82 */ /* 0x000e240000000800 */
[----:B------:R1:W-:Y:S01]  /*30910*/  @P1 STG.E.U8 desc[UR28][R2.64], R17 ;  /* 0x0000001102001986 */ /* 0x0003e2000c10111c */
[----:B------:R-:W-:Y:S02]  /*30920*/  LEA.HI.X.SX32 R9, R13, R69, 0x1, P6 ;  /* 0x000000450d097211 */ /* 0x000fe400030f0eff */
[----:B------:R-:W-:Y:S01]  /*30930*/  PRMT R15, R24, 0x7771, RZ ;  /* 0x00007771180f7816 */ /* 0x000fe200000000ff */
[----:B------:R-:W-:Y:S01]  /*30940*/  IMAD R0, R0, 0x2, R11 ;  /* 0x0000000200007824 */ /* 0x000fe200078e020b */
[----:B------:R-:W-:-:S02]  /*30950*/  PRMT R13, R25, 0x7771, RZ ;  /* 0x00007771190d7816 */ /* 0x000fc400000000ff */
[C---:B-1----:R-:W-:Y:S01]  /*30960*/  IADD3 R2, P6, R11.reuse, R68, RZ ;  /* 0x000000440b027210 */ /* 0x042fe20007fde0ff */
[----:B------:R-:W1:Y:S03]  /*30970*/  LDC R17, c[0x0][0x248] ;  /* 0x00009200ff117b82 */ /* 0x000e660000000800 */
[----:B------:R-:W-:Y:S01]  /*30980*/  LEA.HI.X.SX32 R3, R11, R69, 0x1, P6 ;  /* 0x000000450b037211 */ /* 0x000fe200030f0eff */
[----:B------:R3:W-:Y:S01]  /*30990*/  @P4 STG.E.U8 desc[UR28][R8.64], R15 ;  /* 0x0000000f08004986 */ /* 0x0007e2000c10111c */
[----:B------:R-:W-:Y:S01]  /*309a0*/  ISETP.LT.AND P1, PT, R18, UR4, !P0 ;  /* 0x0000000412007c0c */ /* 0x000fe2000c721270 */
[----:B------:R-:W-:Y:S02]  /*309b0*/  ULDC UR4, c[0x0][0x248] ;  /* 0x0000920000047ab9 */ /* 0x000fe40000000800 */
[----:B------:R3:W-:Y:S04]  /*309c0*/  @P5 STG.E.U8 desc[UR28][R2.64], R13 ;  /* 0x0000000d02005986 */ /* 0x0007e8000c10111c */
[----:B------:R-:W4:Y:S01]  /*309d0*/  LDL.LU R18, [R1+0xe34] ;  /* 0x000e340001127983 */ /* 0x000f220000300800 */
[----:B---3--:R-:W-:-:S02]  /*309e0*/  PRMT R9, R26, 0x7771, RZ ;  /* 0x000077711a097816 */ /* 0x008fc400000000ff */
[----:B------:R-:W-:-:S04]  /*309f0*/  IADD3 R2, P4, R0, R68, RZ ;  /* 0x0000004400027210 */ /* 0x000fc80007f9e0ff */
[----:B------:R-:W-:-:S05]  /*30a00*/  LEA.HI.X.SX32 R3, R0, R69, 0x1, P4 ;  /* 0x0000004500037211 */ /* 0x000fca00020f0eff */
[----:B------:R3:W-:Y:S01]  /*30a10*/  @P3 STG.E.U8 desc[UR28][R2.64], R9 ;  /* 0x0000000902003986 */ /* 0x0007e2000c10111c */
[C---:B--2---:R-:W-:Y:S01]  /*30a20*/  IMAD R8, R20.reuse, UR4, RZ ;  /* 0x0000000414087c24 */ /* 0x044fe2000f8e02ff */
[----:B------:R-:W-:Y:S01]  /*30a30*/  ISETP.LT.AND P6, PT, R20, UR6, !P0 ;  /* 0x0000000614007c0c */ /* 0x000fe2000c7c1270 */
[----:B------:R-:W-:Y:S01]  /*30a40*/  ULDC UR6, c[0x0][0x22c] ;  /* 0x00008b0000067ab9 */ /* 0x000fe20000000800 */
[----:B------:R-:W-:Y:S01]  /*30a50*/  PRMT R11, R27, 0x7771, RZ ;  /* 0x000077711b0b7816 */ /* 0x000fe200000000ff */
[----:B------:R-:W-:Y:S01]  /*30a60*/  IMAD R0, R19, 0x4, R0 ;  /* 0x0000000413007824 */ /* 0x000fe200078e0200 */
[----:B------:R-:W-:Y:S01]  /*30a70*/  PRMT R15, R24, 0x7772, RZ ;  /* 0x00007772180f7816 */ /* 0x000fe200000000ff */
[----:B------:R-:W-:Y:S01]  /*30a80*/  ULDC UR4, c[0x0][0x22c] ;  /* 0x00008b0000047ab9 */ /* 0x000fe20000000800 */
[----:B---3--:R-:W-:Y:S01]  /*30a90*/  IADD3 R2, P3, R8, R68, RZ ;  /* 0x0000004408027210 */ /* 0x008fe20007f7e0ff */
[----:B------:R-:W2:Y:S01]  /*30aa0*/  LDC R19, c[0x0][0x248] ;  /* 0x00009200ff137b82 */ /* 0x000ea20000000800 */
[----:B------:R-:W-:Y:S01]  /*30ab0*/  ISETP.LT.AND P4, PT, R14, UR7, !P0 ;  /* 0x000000070e007c0c */ /* 0x000fe2000c781270 */
[----:B-1----:R-:W-:Y:S01]  /*30ac0*/  IMAD R9, R17, 0x2, R0 ;  /* 0x0000000211097824 */ /* 0x002fe200078e0200 */
[----:B------:R-:W3:Y:S01]  /*30ad0*/  LDL.LU R14, [R1+0xe38] ;  /* 0x000e3800010e7983 */ /* 0x000ee20000300800 */
[----:B------:R-:W-:Y:S01]  /*30ae0*/  LEA.HI.X.SX32 R3, R8, R69, 0x1, P3 ;  /* 0x0000004508037211 */ /* 0x000fe200018f0eff */
[----:B------:R-:W-:Y:S01]  /*30af0*/  ULDC UR7, c[0x0][0x22c] ;  /* 0x00008b0000077ab9 */ /* 0x000fe20000000800 */
[----:B------:R-:W-:-:S02]  /*30b00*/  PRMT R13, R25, 0x7772, RZ ;  /* 0x00007772190d7816 */ /* 0x000fc400000000ff */
[----:B------:R-:W1:Y:S01]  /*30b10*/  LDC R17, c[0x0][0x248] ;  /* 0x00009200ff117b82 */ /* 0x000e620000000800 */
[----:B----4-:R-:W-:Y:S01]  /*30b20*/  ISETP.LT.AND P3, PT, R12, UR6, !P0 ;  /* 0x000000060c007c0c */ /* 0x010fe2000c761270 */
[----:B------:R4:W-:Y:S01]  /*30b30*/  @P6 STG.E.U8 desc[UR28][R2.64], R11 ;  /* 0x0000000b02006986 */ /* 0x0009e2000c10111c */
[----:B------:R-:W-:Y:S01]  /*30b40*/  ISETP.LT.AND P5, PT, R16, UR4, !P0 ;  /* 0x0000000410007c0c */ /* 0x000fe2000c7a1270 */
[----:B------:R-:W-:Y:S01]  /*30b50*/  ULDC UR4, c[0x0][0x22c] ;  /* 0x00008b0000047ab9 */ /* 0x000fe20000000800 */
[----:B------:R-:W-:Y:S01]  /*30b60*/  PRMT R25, R25, 0x7773, RZ ;  /* 0x0000777319197816 */ /* 0x000fe200000000ff */
[----:B------:R-:W2:Y:S01]  /*30b70*/  LDL.LU R12, [R1+0xe3c] ;  /* 0x000e3c00010c7983 */ /* 0x000ea20000300800 */
[----:B------:R-:W-:-:S03]  /*30b80*/  ULDC UR6, c[0x0][0x22c] ;  /* 0x00008b0000067ab9 */ /* 0x000fc60000000800 */
[----:B------:R-:W2:Y:S01]  /*30b90*/  LDL.LU R16, [R1+0xe4c] ;  /* 0x000e4c0001107983 */ /* 0x000ea20000300800 */
[----:B----4-:R-:W-:-:S03]  /*30ba0*/  IADD3 R2, P6, R0, R68, RZ ;  /* 0x0000004400027210 */ /* 0x010fc60007fde0ff */
[----:B------:R-:W4:Y:S01]  /*30bb0*/  LDL.LU R20, [R1+0xbd0] ;  /* 0x000bd00001147983 */ /* 0x000f220000300800 */
[----:B------:R-:W-:Y:S01]  /*30bc0*/  LEA.HI.X.SX32 R3, R0, R69, 0x1, P6 ;  /* 0x0000004500037211 */ /* 0x000fe200030f0eff */
[----:B0-----:R-:W-:Y:S01]  /*30bd0*/  IMAD R0, R10, 0x2, R9 ;  /* 0x000000020a007824 */ /* 0x001fe200078e0209 */
[----:B------:R-:W-:-:S03]  /*30be0*/  IADD3 R8, P6, R9, R68, RZ ;  /* 0x0000004409087210 */ /* 0x000fc60007fde0ff */
[----:B------:R0:W-:Y:S01]  /*30bf0*/  @P2 STG.E.U8 desc[UR28][R2.64], R15 ;  /* 0x0000000f02002986 */ /* 0x0001e2000c10111c */
[----:B------:R-:W-:Y:S02]  /*30c00*/  LEA.HI.X.SX32 R9, R9, R69, 0x1, P6 ;  /* 0x0000004509097211 */ /* 0x000fe400030f0eff */
[----:B------:R-:W-:-:S03]  /*30c10*/  PRMT R11, R26, 0x7772, RZ ;  /* 0x000077721a0b7816 */ /* 0x000fc600000000ff */
[----:B------:R1:W-:Y:S01]  /*30c20*/  @P1 STG.E.U8 desc[UR28][R8.64], R13 ;  /* 0x0000000d08001986 */ /* 0x0003e2000c10111c */
[----:B0-----:R-:W-:Y:S01]  /*30c30*/  IADD3 R2, P6, R0, R68, RZ ;  /* 0x0000004400027210 */ /* 0x001fe20007fde0ff */
[----:B------:R-:W-:Y:S01]  /*30c40*/  IMAD R10, R21, 0x2, R0 ;  /* 0x00000002150a7824 */ /* 0x000fe200078e0200 */
[----:B------:R-:W-:Y:S01]  /*30c50*/  ISETP.LT.AND P2, PT, R18, UR4, !P0 ;  /* 0x0000000412007c0c */ /* 0x000fe2000c741270 */
[----:B------:R-:W-:Y:S01]  /*30c60*/  ULDC UR4, c[0x0][0x22c] ;  /* 0x00008b0000047ab9 */ /* 0x000fe20000000800 */
[----:B------:R-:W-:Y:S01]  /*30c70*/  LEA.HI.X.SX32 R3, R0, R69, 0x1, P6 ;  /* 0x0000004500037211 */ /* 0x000fe200030f0eff */
[----:B------:R-:W0:Y:S04]  /*30c80*/  LDC R21, c[0x0][0x248] ;  /* 0x00009200ff157b82 */ /* 0x000e280000000800 */
[----:B------:R1:W-:Y:S04]  /*30c90*/  @P4 STG.E.U8 desc[UR28][R2.64], R11 ;  /* 0x0000000b02004986 */ /* 0x0003e8000c10111c */
[----:B------:R-:W4:Y:S01]  /*30ca0*/  LDC R15, c[0x0][0x248] ;  /* 0x00009200ff0f7b82 */ /* 0x000f220000000800 */
[----:B---3--:R-:W-:Y:S01]  /*30cb0*/  ISETP.LT.AND P1, PT, R14, UR4, !P0 ;  /* 0x000000040e007c0c */ /* 0x008fe2000c721270 */
[----:B------:R-:W-:Y:S01]  /*30cc0*/  ULDC UR4, c[0x0][0x22c] ;  /* 0x00008b0000047ab9 */ /* 0x000fe20000000800 */
[----:B------:R-:W3:Y:S01]  /*30cd0*/  LDL.LU R14, [R1+0xe48] ;  /* 0x000e4800010e7983 */ /* 0x000ee20000300800 */
[----:B--2---:R-:W-:Y:S01]  /*30ce0*/  ISETP.LT.AND P4, PT, R12, UR4, !P0 ;  /* 0x000000040c007c0c */ /* 0x004fe2000c781270 */
[----:B-1----:R-:W-:-:S02]  /*30cf0*/  IMAD R0, R17, 0x2, R10 ;  /* 0x0000000211007824 */ /* 0x002fc400078e020a */
[----:B------:R-:W2:Y:S01]  /*30d00*/  LDL.LU R12, [R1+0xe58] ;  /* 0x000e5800010c7983 */ /* 0x000ea20000300800 */
[CC--:B------:R-:W-:Y:S01]  /*30d10*/  IADD3 R8, P6, R10.reuse, R68.reuse, RZ ;  /* 0x000000440a087210 */ /* 0x0c0fe20007fde0ff */
[----:B------:R-:W-:Y:S01]  /*30d20*/  ULDC UR4, c[0x0][0x22c] ;  /* 0x00008b0000047ab9 */ /* 0x000fe20000000800 */
[----:B------:R-:W-:Y:S01]  /*30d30*/  PRMT R13, R27, 0x7772, RZ ;  /* 0x000077721b0d7816 */ /* 0x000fe200000000ff */
[----:B------:R-:W2:Y:S01]  /*30d40*/  LDL.LU R18, [R1+0xe5c] ;  /* 0x000e5c0001127983 */ /* 0x000ea20000300800 */
[-C--:B------:R-:W-:Y:S01]  /*30d50*/  LEA.HI.X.SX32 R9, R10, R69.reuse, 0x1, P6 ;  /* 0x000000450a097211 */ /* 0x080fe200030f0eff */
[----:B------:R-:W-:Y:S01]  /*30d60*/  IMAD R10, R19, 0x2, R0 ;  /* 0x00000002130a7824 */ /* 0x000fe200078e0200 */
[C---:B------:R-:W-:Y:S01]  /*30d70*/  IADD3 R2, P6, R0.reuse, R68, RZ ;  /* 0x0000004400027210 */ /* 0x040fe20007fde0ff */
[----:B------:R-:W1:Y:S02]  /*30d80*/  LDC R17, c[0x0][0x248] ;  /* 0x00009200ff117b82 */ /* 0x000e640000000800 */
[----:B------:R0:W-:Y:S01]  /*30d90*/  @P5 STG.E.U8 desc[UR28][R8.64], R13 ;  /* 0x0000000d08005986 */ /* 0x0001e2000c10111c */
[----:B------:R-:W-:-:S02]  /*30da0*/  LEA.HI.X.SX32 R3, R0, R69, 0x1, P6 ;  /* 0x0000004500037211 */ /* 0x000fc400030f0eff */
[----:B------:R-:W-:-:S03]  /*30db0*/  PRMT R11, R24, 0x7773, RZ ;  /* 0x00007773180b7816 */ /* 0x000fc600000000ff */
[----:B------:R-:W1:Y:S01]  /*30dc0*/  LDC R19, c[0x0][0x248] ;  /* 0x00009200ff137b82 */ /* 0x000e620000000800 */
[----:B0-----:R-:W-:-:S07]  /*30dd0*/  IADD3 R8, P5, R10, R68, RZ ;  /* 0x000000440a087210 */ /* 0x001fce0007fbe0ff */
[----:B------:R-:W0:Y:S01]  /*30de0*/  LDC R13, c[0x0][0x248] ;  /* 0x00009200ff0d7b82 */ /* 0x000e220000000800 */
[----:B------:R-:W-:Y:S01]  /*30df0*/  LEA.HI.X.SX32 R9, R10, R69, 0x1, P5 ;  /* 0x000000450a097211 */ /* 0x000fe200028f0eff */
[----:B------:R-:W-:Y:S01]  /*30e00*/  IMAD R10, R21, 0x2, R10 ;  /* 0x00000002150a7824 */ /* 0x000fe200078e020a */
[----:B------:R4:W-:Y:S01]  /*30e10*/  @P3 STG.E.U8 desc[UR28][R2.64], R11 ;  /* 0x0000000b02003986 */ /* 0x0009e2000c10111c */
[----:B------:R-:W-:Y:S01]  /*30e20*/  ISETP.LT.AND P6, PT, R16, UR4, !P0 ;  /* 0x0000000410007c0c */ /* 0x000fe2000c7c1270 */
[----:B------:R-:W-:Y:S02]  /*30e30*/  ULDC UR4, c[0x0][0x248] ;  /* 0x0000920000047ab9 */ /* 0x000fe40000000800 */
[----:B------:R-:W2:Y:S01]  /*30e40*/  LDL.LU R16, [R1+0xe54] ;  /* 0x000e540001107983 */ /* 0x000ea20000300800 */
[----:B----4-:R-:W-:Y:S01]  /*30e50*/  IMAD R0, R20, UR4, RZ ;  /* 0x0000000414007c24 */ /* 0x010fe2000f8e02ff */
[----:B------:R-:W-:Y:S01]  /*30e60*/  ULDC UR4, c[0x0][0x22c] ;  /* 0x00008b0000047ab9 */ /* 0x000fe20000000800 */
[----:B------:R-:W-:Y:S01]  /*30e70*/  PRMT R27, R27, 0x7773, RZ ;  /* 0x000077731b1b7816 */ /* 0x000fe200000000ff */
[----:B------:R-:W4:Y:S01]  /*30e80*/  LDC R21, c[0x0][0x248] ;  /* 0x00009200ff157b82 */ /* 0x000f220000000800 */
[----:B------:R-:W-:-:S02]  /*30e90*/  IADD3 R2, P5, R10, R68, RZ ;  /* 0x000000440a027210 */ /* 0x000fc40007fbe0ff */
[----:B------:R-:W-:Y:S02]  /*30ea0*/  PRMT R11, R26, 0x7773, RZ ;  /* 0x000077731a0b7816 */ /* 0x000fe400000000ff */
[----:B------:R-:W-:Y:S01]  /*30eb0*/  LEA.HI.X.SX32 R3, R10, R69, 0x1, P5 ;  /* 0x000000450a037211 */ /* 0x000fe200028f0eff */
[----:B------:R1:W-:Y:S04]  /*30ec0*/  @P2 STG.E.U8 desc[UR28][R8.64], R25 ;  /* 0x0000001908002986 */ /* 0x0003e8000c10111c */
[----:B------:R2:W-:Y:S01]  /*30ed0*/  @P1 STG.E.U8 desc[UR28][R2.64], R11 ;  /* 0x0000000b02001986 */ /* 0x0005e2000c10111c */
[----:B------:R-:W-:Y:S01]  /*30ee0*/  ISETP.LT.AND P3, PT, R20, UR6, !P0 ;  /* 0x0000000614007c0c */ /* 0x000fe2000c761270 */
[----:B------:R-:W-:Y:S01]  /*30ef0*/  IMAD R10, R15, 0x4, R10 ;  /* 0x000000040f0a7824 */ /* 0x000fe200078e020a */
[----:B-1----:R-:W1:Y:S01]  /*30f00*/  LDC R25, c[0x0][0x248] ;  /* 0x00009200ff197b82 */ /* 0x002e620000000800 */
[----:B---3--:R-:W-:Y:S01]  /*30f10*/  ISETP.LT.AND P2, PT, R14, UR7, !P0 ;  /* 0x000000070e007c0c */ /* 0x008fe2000c741270 */
[----:B------:R-:W-:Y:S01]  /*30f20*/  ULDC UR6, c[0x0][0x22c] ;  /* 0x00008b0000067ab9 */ /* 0x000fe20000000800 */
[----:B------:R-:W3:Y:S01]  /*30f30*/  LDL.LU R14, [R1+0xe60] ;  /* 0x000e6000010e7983 */ /* 0x000ee20000300800 */
[----:B--2---:R-:W-:Y:S01]  /*30f40*/  ISETP.LT.AND P1, PT, R12, UR4, !P0 ;  /* 0x000000040c007c0c */ /* 0x004fe2000c721270 */
[----:B------:R-:W-:-:S02]  /*30f50*/  ULDC UR4, c[0x0][0x22c] ;  /* 0x00008b0000047ab9 */ /* 0x000fc40000000800 */
[----:B------:R-:W2:Y:S01]  /*30f60*/  LDL.LU R12, [R1+0xe64] ;  /* 0x000e6400010c7983 */ /* 0x000ea20000300800 */
[----:B------:R-:W-:Y:S01]  /*30f70*/  IADD3 R8, P5, R0, R68, RZ ;  /* 0x0000004400087210 */ /* 0x000fe20007fbe0ff */
[----:B------:R-:W-:-:S03]  /*30f80*/  ULDC UR7, c[0x0][0x22c] ;  /* 0x00008b0000077ab9 */ /* 0x000fc60000000800 */
[-C--:B------:R-:W-:Y:S02]  /*30f90*/  LEA.HI.X.SX32 R9, R0, R69.reuse, 0x1, P5 ;  /* 0x0000004500097211 */ /* 0x080fe400028f0eff */
[----:B------:R-:W-:Y:S02]  /*30fa0*/  IADD3 R2, P5, R10, R68, RZ ;  /* 0x000000440a027210 */ /* 0x000fe40007fbe0ff */
[----:B------:R-:W-:Y:S02]  /*30fb0*/  PRMT R15, R28, 0x7770, RZ ;  /* 0x000077701c0f7816 */ /* 0x000fe400000000ff */
[----:B------:R-:W-:Y:S01]  /*30fc0*/  LEA.HI.X.SX32 R3, R10, R69, 0x1, P5 ;  /* 0x000000450a037211 */ /* 0x000fe200028f0eff */
[----:B0-----:R-:W-:Y:S01]  /*30fd0*/  IMAD R10, R13, 0x2, R10 ;  /* 0x000000020d0a7824 */ /* 0x001fe200078e020a */
[----:B------:R0:W-:Y:S01]  /*30fe0*/  @P3 STG.E.U8 desc[UR28][R8.64], R27 ;  /* 0x0000001b08003986 */ /* 0x0001e2000c10111c */
[----:B------:R-:W-:Y:S01]  /*30ff0*/  ISETP.LT.AND P3, PT, R18, UR4, !P0 ;  /* 0x0000000412007c0c */ /* 0x000fe2000c761270 */
[----:B------:R-:W-:Y:S01]  /*31000*/  ULDC UR4, c[0x0][0x22c] ;  /* 0x00008b0000047ab9 */ /* 0x000fe20000000800 */
[----:B------:R-:W-:Y:S01]  /*31010*/  IMAD R0, R17, 0x2, R10 ;  /* 0x0000000211007824 */ /* 0x000fe200078e020a */
[----:B------:R4:W-:Y:S01]  /*31020*/  @P4 STG.E.U8 desc[UR28][R2.64], R15 ;  /* 0x0000000f02004986 */ /* 0x0009e2000c10111c */
[----:B------:R-:W-:Y:S01]  /*31030*/  PRMT R13, R29, 0x7770, RZ ;  /* 0x000077701d0d7816 */ /* 0x000fe200000000ff */
[----:B------:R-:W1:Y:S02]  /*31040*/  LDC R17, c[0x0][0x248] ;  /* 0x00009200ff117b82 */ /* 0x000e640000000800 */
[----:B------:R-:W2:Y:S01]  /*31050*/  LDL.LU R18, [R1+0xe6c] ;  /* 0x000e6c0001127983 */ /* 0x000ea20000300800 */
[----:B------:R-:W-:-:S05]  /*31060*/  PRMT R11, R30, 0x7770, RZ ;  /* 0x000077701e0b7816 */ /* 0x000fca00000000ff */
[----:B0-----:R-:W0:Y:S01]  /*31070*/  LDC R27, c[0x0][0x248] ;  /* 0x00009200ff1b7b82 */ /* 0x001e220000000800 */
[----:B----4-:R-:W-:-:S04]  /*31080*/  IADD3 R2, P4, R10, R68, RZ ;  /* 0x000000440a027210 */ /* 0x010fc80007f9e0ff */
[-C--:B------:R-:W-:Y:S01]  /*31090*/  LEA.HI.X.SX32 R3, R10, R69.reuse, 0x1, P4 ;  /* 0x000000450a037211 */ /* 0x080fe200020f0eff */
[----:B------:R-:W-:Y:S01]  /*310a0*/  IMAD R10, R19, 0x2, R0 ;  /* 0x00000002130a7824 */ /* 0x000fe200078e0200 */
[----:B------:R-:W-:Y:S01]  /*310b0*/  IADD3 R8, P4, R0, R68, RZ ;  /* 0x0000004400087210 */ /* 0x000fe20007f9e0ff */
[----:B------:R-:W4:Y:S01]  /*310c0*/  LDL.LU R19, [R1+0xbcc] ;  /* 0x000bcc0001137983 */ /* 0x000f220000300800 */
[----:B------:R-:W-:Y:S01]  /*310d0*/  ISETP.LT.AND P5, PT, R16, UR4, !P0 ;  /* 0x0000000410007c0c */ /* 0x000fe2000c7a1270 */
[----:B------:R-:W-:Y:S01]  /*310e0*/  ULDC UR4, c[0x0][0x22c] ;  /* 0x00008b0000047ab9 */ /* 0x000fe20000000800 */
[----:B------:R-:W-:Y:S01]  /*310f0*/  LEA.HI.X.SX32 R9, R0, R69, 0x1, P4 ;  /* 0x0000004500097211 */ /* 0x000fe200020f0eff */
[----:B------:R2:W-:Y:S04]  /*31100*/  @P6 STG.E.U8 desc[UR28][R2.64], R13 ;  /* 0x0000000d02006986 */ /* 0x0005e8000c10111c */
[----:B------:R2:W-:Y:S01]  /*31110*/  @P2 STG.E.U8 desc[UR28][R8.64], R11 ;  /* 0x0000000b08002986 */ /* 0x0005e2000c10111c */
[----:B---3--:R-:W-:Y:S01]  /*31120*/  ISETP.LT.AND P4, PT, R14, UR4, !P0 ;  /* 0x000000040e007c0c */ /* 0x008fe2000c781270 */
[----:B------:R-:W-:-:S02]  /*31130*/  ULDC UR4, c[0x0][0x22c] ;  /* 0x00008b0000047ab9 */ /* 0x000fc40000000800 */
[----:B------:R-:W3:Y:S04]  /*31140*/  LDL.LU R14, [R1+0xe74] ;  /* 0x000e7400010e7983 */ /* 0x000ee80000300800 */
[----:B------:R-:W3:Y:S01]  /*31150*/  LDL.LU R16, [R1+0xe78] ;  /* 0x000e780001107983 */ /* 0x000ee20000300800 */
[----:B--2---:R-:W-:Y:S01]  /*31160*/  ISETP.LT.AND P2, PT, R12, UR4, !P0 ;  /* 0x000000040c007c0c */ /* 0x004fe2000c741270 */
[----:B------:R-:W-:Y:S02]  /*31170*/  IMAD R0, R21, 0x2, R10 ;  /* 0x0000000215007824 */ /* 0x000fe400078e020a */
[----:B------:R-:W2:Y:S01]  /*31180*/  LDL.LU R12, [R1+0xe70] ;  /* 0x000e7000010c7983 */ /* 0x000ea20000300800 */
[CC--:B------:R-:W-:Y:S01]  /*31190*/  IADD3 R2, P6, R10.reuse, R68.reuse, RZ ;  /* 0x000000440a027210 */ /* 0x0c0fe20007fde0ff */
[----:B------:R-:W-:Y:S01]  /*311a0*/  ULDC UR4, c[0x0][0x22c] ;  /* 0x00008b0000047ab9 */ /* 0x000fe20000000800 */
[----:B------:R-:W-:Y:S01]  /*311b0*/  PRMT R15, R31, 0x7770, RZ ;  /* 0x000077701f0f7816 */ /* 0x000fe200000000ff */
[----:B------:R-:W0:Y:S01]  /*311c0*/  LDC R21, c[0x0][0x248] ;  /* 0x00009200ff157b82 */ /* 0x000e220000000800 */
[----:B------:R-:W-:Y:S01]  /*311d0*/  LEA.HI.X.SX32 R3, R10, R69, 0x1, P6 ;  /* 0x000000450a037211 */ /* 0x000fe200030f0eff */
[----:B------:R-:W-:Y:S01]  /*311e0*/  IMAD R10, R23, 0x2, R0 ;  /* 0x00000002170a7824 */ /* 0x000fe200078e0200 */
[----:B------:R-:W-:-:S03]  /*311f0*/  IADD3 R8, P6, R0, R68, RZ ;  /* 0x0000004400087210 */ /* 0x000fc60007fde0ff */
[----:B------:R1:W-:Y:S01]  /*31200*/  @P1 STG.E.U8 desc[UR28][R2.64], R15 ;  /* 0x0000000f02001986 */ /* 0x0003e2000c10111c */
[----:B------:R-:W-:Y:S01]  /*31210*/  LEA.HI.X.SX32 R9, R0, R69, 0x1, P6 ;  /* 0x0000004500097211 */ /* 0x000fe200030f0eff */
[----:B------:R-:W0:Y:S01]  /*31220*/  LDC R23, c[0x0][0x248] ;  /* 0x00009200ff177b82 */ /* 0x000e220000000800 */
[----:B------:R-:W-:Y:S02]  /*31230*/  PRMT R13, R28, 0x7771, RZ ;  /* 0x000077711c0d7816 */ /* 0x000fe400000000ff */
[----:B------:R-:W-:Y:S02]  /*31240*/  PRMT R11, R29, 0x7771, RZ ;  /* 0x000077711d0b7816 */ /* 0x000fe400000000ff */
[----:B-1----:R-:W-:-:S03]  /*31250*/  IADD3 R2, P6, R10, R68, RZ ;  /* 0x000000440a027210 */ /* 0x002fc60007fde0ff */
[----:B------:R-:W1:Y:S01]  /*31260*/  LDC R15, c[0x0][0x248] ;  /* 0x00009200ff0f7b82 */ /* 0x000e620000000800 */
[----:B------:R-:W-:Y:S01]  /*31270*/  LEA.HI.X.SX32 R3, R10, R69, 0x1, P6 ;  /* 0x000000450a037211 */ /* 0x000fe200030f0eff */
[----:B------:R-:W-:Y:S01]  /*31280*/  IMAD R10, R17, 0x2, R10 ;  /* 0x00000002110a7824 */ /* 0x000fe200078e020a */
[----:B------:R4:W-:Y:S01]  /*31290*/  @P3 STG.E.U8 desc[UR28][R8.64], R13 ;  /* 0x0000000d08003986 */ /* 0x0009e2000c10111c */
[----:B------:R-:W-:Y:S01]  /*312a0*/  ISETP.LT.AND P1, PT, R18, UR4, !P0 ;  /* 0x0000000412007c0c */ /* 0x000fe2000c721270 */
[----:B------:R-:W-:-:S03]  /*312b0*/  ULDC UR4, c[0x0][0x248] ;  /* 0x0000920000047ab9 */ /* 0x000fc60000000800 */
[----:B------:R-:W0:Y:S01]  /*312c0*/  LDC R17, c[0x0][0x248] ;  /* 0x00009200ff117b82 */ /* 0x000e220000000800 */
[----:B------:R4:W-:Y:S02]  /*312d0*/  @P5 STG.E.U8 desc[UR28][R2.64], R11 ;  /* 0x0000000b02005986 */ /* 0x0009e4000c10111c */
[C---:B----4-:R-:W-:Y:S01]  /*312e0*/  IMAD R0, R19.reuse, UR4, RZ ;  /* 0x0000000413007c24 */ /* 0x050fe2000f8e02ff */
[----:B------:R-:W-:Y:S01]  /*312f0*/  ISETP.LT.AND P6, PT, R19, UR6, !P0 ;  /* 0x0000000613007c0c */ /* 0x000fe2000c7c1270 */
[----:B------:R-:W4:Y:S01]  /*31300*/  LDL.LU R18, [R1+0xe7c] ;  /* 0x000e7c0001127983 */ /* 0x000f220000300800 */
[----:B------:R-:W-:Y:S01]  /*31310*/  ULDC UR6, c[0x0][0x22c] ;  /* 0x00008b0000067ab9 */ /* 0x000fe20000000800 */
[----:B------:R-:W-:Y:S01]  /*31320*/  ULDC UR4, c[0x0][0x22c] ;  /* 0x00008b0000047ab9 */ /* 0x000fe20000000800 */
[----:B------:R-:W1:Y:S01]  /*31330*/  LDC R19, c[0x0][0x248] ;  /* 0x00009200ff137b82 */ /* 0x000e620000000800 */
[----:B------:R-:W-:Y:S02]  /*31340*/  PRMT R9, R30, 0x7771, RZ ;  /* 0x000077711e097816 */ /* 0x000fe400000000ff */
[----:B------:R-:W-:-:S04]  /*31350*/  IADD3 R2, P3, R10, R68, RZ ;  /* 0x000000440a027210 */ /* 0x000fc80007f7e0ff */
[----:B------:R-:W-:-:S05]  /*31360*/  LEA.HI.X.SX32 R3, R10, R69, 0x1, P3 ;  /* 0x000000450a037211 */ /* 0x000fca00018f0eff */
[----:B------:R0:W-:Y:S02]  /*31370*/  @P4 STG.E.U8 desc[UR28][R2.64], R9 ;  /* 0x0000000902004986 */ /* 0x0001e4000c10111c */
[----:B0-----:R-:W-:Y:S02]  /*31380*/  IADD3 R2, P4, R0, R68, RZ ;  /* 0x0000004400027210 */ /* 0x001fe40007f9e0ff */
[----:B---3--:R-:W-:Y:S01]  /*31390*/  ISETP.LT.AND P3, PT, R14, UR7, !P0 ;  /* 0x000000070e007c0c */ /* 0x008fe2000c761270 */
[----:B------:R-:W-:Y:S01]  /*313a0*/  IMAD R10, R17, 0x4, R10 ;  /* 0x00000004110a7824 */ /* 0x000fe200078e020a */
[----:B------:R-:W3:Y:S01]  /*313b0*/  LDL.LU R14, [R1+0xe80] ;  /* 0x000e8000010e7983 */ /* 0x000ee20000300800 */
[----:B------:R-:W-:Y:S01]  /*313c0*/  LEA.HI.X.SX32 R3, R0, R69, 0x1, P4 ;  /* 0x0000004500037211 */ /* 0x000fe200020f0eff */
[----:B------:R-:W0:Y:S01]  /*313d0*/  LDC R17, c[0x0][0x248] ;  /* 0x00009200ff117b82 */ /* 0x000e220000000800 */
[----:B------:R-:W-:Y:S01]  /*313e0*/  PRMT R11, R31, 0x7771, RZ ;  /* 0x000077711f0b7816 */ /* 0x000fe200000000ff */
[----:B------:R-:W-:Y:S01]  /*313f0*/  ULDC UR7, c[0x0][0x22c] ;  /* 0x00008b0000077ab9 */ /* 0x000fe20000000800 */
[----:B--2---:R-:W-:-:S03]  /*31400*/  ISETP.LT.AND P4, PT, R12, UR6, !P0 ;  /* 0x000000060c007c0c */ /* 0x004fc6000c781270 */
[----:B------:R2:W-:Y:S01]  /*31410*/  @P6 STG.E.U8 desc[UR28][R2.64], R11 ;  /* 0x0000000b02006986 */ /* 0x0005e2000c10111c */
[----:B-1----:R-:W-:-:S03]  /*31420*/  IMAD R0, R15, 0x2, R10 ;  /* 0x000000020f007824 */ /* 0x002fc600078e020a */
[----:B------:R-:W3:Y:S01]  /*31430*/  LDL.LU R12, [R1+0xe84] ;  /* 0x000e8400010c7983 */ /* 0x000ee20000300800 */
[----:B------:R-:W-:Y:S01]  /*31440*/  PRMT R15, R28, 0x7772, RZ ;  /* 0x000077721c0f7816 */ /* 0x000fe200000000ff */
[----:B------:R-:W-:Y:S01]  /*31450*/  ULDC UR6, c[0x0][0x22c] ;  /* 0x00008b0000067ab9 */ /* 0x000fe20000000800 */
[----:B--2---:R-:W-:-:S04]  /*31460*/  IADD3 R2, P6, R10, R68, RZ ;  /* 0x000000440a027210 */ /* 0x004fc80007fde0ff */
[-C--:B------:R-:W-:Y:S01]  /*31470*/  LEA.HI.X.SX32 R3, R10, R69.reuse, 0x1, P6 ;  /* 0x000000450a037211 */ /* 0x080fe200030f0eff */
[----:B------:R-:W-:Y:S01]  /*31480*/  IMAD R10, R19, 0x2, R0 ;  /* 0x00000002130a7824 */ /* 0x000fe200078e0200 */
[C---:B------:R-:W-:Y:S01]  /*31490*/  IADD3 R8, P6, R0.reuse, R68, RZ ;  /* 0x0000004400087210 */ /* 0x040fe20007fde0ff */
[----:B------:R-:W1:Y:S02]  /*314a0*/  LDC R19, c[0x0][0x248] ;  /* 0x00009200ff137b82 */ /* 0x000e640000000800 */
[----:B------:R2:W-:Y:S01]  /*314b0*/  @P2 STG.E.U8 desc[UR28][R2.64], R15 ;  /* 0x0000000f02002986 */ /* 0x0005e2000c10111c */
[----:B------:R-:W-:Y:S02]  /*314c0*/  LEA.HI.X.SX32 R9, R0, R69, 0x1, P6 ;  /* 0x0000004500097211 */ /* 0x000fe400030f0eff */
[----:B------:R-:W-:Y:S01]  /*314d0*/  ISETP.LT.AND P5, PT, R16, UR4, !P0 ;  /* 0x0000000410007c0c */ /* 0x000fe2000c7a1270 */
[----:B------:R-:W-:Y:S01]  /*314e0*/  ULDC UR4, c[0x0][0x22c] ;  /* 0x00008b0000047ab9 */ /* 0x000fe20000000800 */
[----:B------:R-:W-:Y:S01]  /*314f0*/  PRMT R13, R29, 0x7772, RZ ;  /* 0x000077721d0d7816 */ /* 0x000fe200000000ff */
[----:B------:R-:W3:Y:S01]  /*31500*/  LDL.LU R16, [R1+0xe94] ;  /* 0x000e940001107983 */ /* 0x000ee20000300800 */
[----:B------:R-:W-:-:S02]  /*31510*/  PRMT R11, R30, 0x7772, RZ ;  /* 0x000077721e0b7816 */ /* 0x000fc400000000ff */
[----:B--2---:R-:W-:Y:S01]  /*31520*/  IADD3 R2, P6, R10, R68, RZ ;  /* 0x000000440a027210 */ /* 0x004fe20007fde0ff */
[----:B------:R-:W2:Y:S01]  /*31530*/  LDC R15, c[0x0][0x248] ;  /* 0x00009200ff0f7b82 */ /* 0x000ea20000000800 */
[----:B----4-:R-:W-:Y:S01]  /*31540*/  ISETP.LT.AND P2, PT, R18, UR4, !P0 ;  /* 0x0000000412007c0c */ /* 0x010fe2000c741270 */
[----:B------:R-:W-:Y:S01]  /*31550*/  ULDC UR4, c[0x0][0x22c] ;  /* 0x00008b0000047ab9 */ /* 0x000fe20000000800 */
[----:B------:R-:W-:Y:S01]  /*31560*/  LEA.HI.X.SX32 R3, R10, R69, 0x1, P6 ;  /* 0x000000450a037211 */ /* 0x000fe200030f0eff */
[----:B------:R4:W-:Y:S04]  /*31570*/  @P1 STG.E.U8 desc[UR28][R8.64], R13 ;  /* 0x0000000d08001986 */ /* 0x0009e8000c10111c */
[----:B------:R-:W2:Y:S04]  /*31580*/  LDL.LU R20, [R1+0xbc8] ;  /* 0x000bc80001147983 */ /* 0x000ea80000300800 */
[----:B------:R0:W-:Y:S01]  /*31590*/  @P3 STG.E.U8 desc[UR28][R2.64], R11 ;  /* 0x0000000b02003986 */ /* 0x0001e2000c10111c */
[----:B---3--:R-:W-:Y:S01]  /*315a0*/  ISETP.LT.AND P1, PT, R14, UR4, !P0 ;  /* 0x000000040e007c0c */ /* 0x008fe2000c721270 */
[----:B------:R-:W-:-:S02]  /*315b0*/  ULDC UR4, c[0x0][0x22c] ;  /* 0x00008b0000047ab9 */ /* 0x000fc40000000800 */
[----:B------:R-:W3:Y:S01]  /*315c0*/  LDL.LU R14, [R1+0xe90] ;  /* 0x000e9000010e7983 */ /* 0x000ee20000300800 */
[----:B------:R-:W-:Y:S01]  /*315d0*/  ISETP.LT.AND P3, PT, R12, UR4, !P0 ;  /* 0x000000040c007c0c */ /* 0x000fe2000c761270 */
[----:B------:R-:W-:Y:S02]  /*315e0*/  IMAD R0, R21, 0x2, R10 ;  /* 0x0000000215007824 */ /* 0x000fe400078e020a */
[----:B------:R-:W3:Y:S01]  /*315f0*/  LDL.LU R12, [R1+0xea0] ;  /* 0x000ea000010c7983 */ /* 0x000ee20000300800 */
[----:B----4-:R-:W-:Y:S01]  /*31600*/  PRMT R13, R31, 0x7772, RZ ;  /* 0x000077721f0d7816 */ /* 0x010fe200000000ff */
[----:B------:R-:W-:Y:S01]  /*31610*/  ULDC UR4, c[0x0][0x22c] ;  /* 0x00008b0000047ab9 */ /* 0x000fe20000000800 */
[----:B0-----:R-:W-:Y:S01]  /*31620*/  IMAD R10, R17, 0x2, R0 ;  /* 0x00000002110a7824 */ /* 0x001fe200078e0200 */
[-C--:B------:R-:W-:Y:S01]  /*31630*/  IADD3 R8, P6, R0, R68.reuse, RZ ;  /* 0x0000004400087210 */ /* 0x080fe20007fde0ff */
[----:B------:R-:W4:Y:S01]  /*31640*/  LDL.LU R18, [R1+0xea4] ;  /* 0x000ea40001127983 */ /* 0x000f220000300800 */
        /* <DEDUP_REMOVED lines=9> */
[----:B------:R-:W-:-:S05]  /*316e0*/  PRMT R31, R31, 0x7773, RZ ;  /* 0x000077731f1f7816 */ /* 0x000fca00000000ff */
[----:B------:R-:W0:Y:S01]  /*316f0*/  LDC R23, c[0x0][0x248] ;  /* 0x00009200ff177b82 */ /* 0x000e220000000800 */
[----:B-1----:R-:W-:-:S04]  /*31700*/  IADD3 R8, P5, R0, R68, RZ ;  /* 0x0000004400087210 */ /* 0x002fc80007fbe0ff */
[----:B------:R-:W-:Y:S01]  /*31710*/  LEA.HI.X.SX32 R9, R0, R69, 0x1, P5 ;  /* 0x0000004500097211 */ /* 0x000fe200028f0eff */
[----:B------:R-:W-:Y:S01]  /*31720*/  IMAD R0, R19, 0x2, R0 ;  /* 0x0000000213007824 */ /* 0x000fe200078e0200 */
[----:B------:R1:W-:Y:S01]  /*31730*/  @P4 STG.E.U8 desc[UR28][R2.64], R11 ;  /* 0x0000000b02004986 */ /* 0x0003e2000c10111c */
[----:B------:R-:W-:Y:S01]  /*31740*/  ISETP.LT.AND P6, PT, R16, UR4, !P0 ;  /* 0x0000000410007c0c */ /* 0x000fe2000c7c1270 */
[----:B------:R-:W-:Y:S01]  /*31750*/  ULDC UR4, c[0x0][0x248] ;  /* 0x0000920000047ab9 */ /* 0x000fe20000000800 */
[----:B------:R-:W0:Y:S01]  /*31760*/  LDC R13, c[0x0][0x248] ;  /* 0x00009200ff0d7b82 */ /* 0x000e220000000800 */
[----:B------:R-:W4:Y:S01]  /*31770*/  LDL.LU R16, [R1+0xe9c] ;  /* 0x000e9c0001107983 */ /* 0x000f220000300800 */
[----:B--2---:R-:W-:Y:S01]  /*31780*/  IMAD R10, R20, UR4, RZ ;  /* 0x00000004140a7c24 */ /* 0x004fe2000f8e02ff */
[----:B------:R-:W-:-:S05]  /*31790*/  ULDC UR4, c[0x0][0x22c] ;  /* 0x00008b0000047ab9 */ /* 0x000fca0000000800 */
[----:B------:R-:W2:Y:S01]  /*317a0*/  LDC R19, c[0x0][0x248] ;  /* 0x00009200ff137b82 */ /* 0x000ea20000000800 */
[----:B-1----:R-:W-:Y:S02]  /*317b0*/  IADD3 R2, P5, R0, R68, RZ ;  /* 0x0000004400027210 */ /* 0x002fe40007fbe0ff */
[----:B------:R-:W-:Y:S02]  /*317c0*/  PRMT R11, R30, 0x7773, RZ ;  /* 0x000077731e0b7816 */ /* 0x000fe400000000ff */
[----:B------:R-:W-:Y:S01]  /*317d0*/  LEA.HI.X.SX32 R3, R0, R69, 0x1, P5 ;  /* 0x0000004500037211 */ /* 0x000fe200028f0eff */
[----:B------:R1:W-:Y:S04]  /*317e0*/  @P2 STG.E.U8 desc[UR28][R8.64], R29 ;  /* 0x0000001d08002986 */ /* 0x0003e8000c10111c */
[----:B------:R1:W-:Y:S01]  /*317f0*/  @P1 STG.E.U8 desc[UR28][R2.64], R11 ;  /* 0x0000000b02001986 */ /* 0x0003e2000c10111c */
[----:B---3--:R-:W-:Y:S01]  /*31800*/  ISETP.LT.AND P2, PT, R14, UR7, !P0 ;  /* 0x000000070e007c0c */ /* 0x008fe2000c741270 */
[----:B------:R-:W-:-:S02]  /*31810*/  IMAD R0, R15, 0x4, R0 ;  /* 0x000000040f007824 */ /* 0x000fc400078e0200 */
[----:B------:R-:W3:Y:S01]  /*31820*/  LDL.LU R14, [R1+0xea8] ;  /* 0x000ea800010e7983 */ /* 0x000ee20000300800 */
[----:B------:R-:W-:Y:S01]  /*31830*/  ISETP.LT.AND P1, PT, R12, UR4, !P0 ;  /* 0x000000040c007c0c */ /* 0x000fe2000c721270 */
[----:B------:R-:W-:Y:S02]  /*31840*/  ULDC UR4, c[0x0][0x22c] ;  /* 0x00008b0000047ab9 */ /* 0x000fe40000000800 */
[----:B------:R-:W2:Y:S01]  /*31850*/  LDL.LU R12, [R1+0xeac] ;  /* 0x000eac00010c7983 */ /* 0x000ea20000300800 */
[-C--:B-1----:R-:W-:Y:S01]  /*31860*/  IADD3 R8, P5, R10, R68.reuse, RZ ;  /* 0x000000440a087210 */ /* 0x082fe20007fbe0ff */
[----:B------:R-:W-:Y:S01]  /*31870*/  ULDC UR7, c[0x0][0x22c] ;  /* 0x00008b0000077ab9 */ /* 0x000fe20000000800 */
[----:B------:R-:W-:Y:S01]  /*31880*/  ISETP.LT.AND P4, PT, R20, UR6, !P0 ;  /* 0x0000000614007c0c */ /* 0x000fe2000c781270 */
[----:B------:R-:W-:Y:S01]  /*31890*/  ULDC UR6, c[0x0][0x22c] ;  /* 0x00008b0000067ab9 */ /* 0x000fe20000000800 */
[----:B------:R-:W-:Y:S02]  /*318a0*/  LEA.HI.X.SX32 R9, R10, R69, 0x1, P5 ;  /* 0x000000450a097211 */ /* 0x000fe400028f0eff */
[----:B------:R-:W1:Y:S01]  /*318b0*/  LDC R10, c[0x0][0x248] ;  /* 0x00009200ff0a7b82 */ /* 0x000e620000000800 */
[----:B------:R-:W-:-:S02]  /*318c0*/  IADD3 R2, P5, R0, R68, RZ ;  /* 0x0000004400027210 */ /* 0x000fc40007fbe0ff */
[----:B------:R-:W-:Y:S02]  /*318d0*/  PRMT R15, R32, 0x7770, RZ ;  /* 0x00007770200f7816 */ /* 0x000fe400000000ff */
[----:B------:R-:W-:Y:S01]  /*318e0*/  LEA.HI.X.SX32 R3, R0, R69, 0x1, P5 ;  /* 0x0000004500037211 */ /* 0x000fe200028f0eff */
[----:B0-----:R-:W-:-:S03]  /*318f0*/  IMAD R0, R13, 0x2, R0 ;  /* 0x000000020d007824 */ /* 0x001fc600078e0200 */
[----:B------:R0:W-:Y:S01]  /*31900*/  @P4 STG.E.U8 desc[UR28][R8.64], R31 ;  /* 0x0000001f08004986 */ /* 0x0001e2000c10111c */
[----:B----4-:R-:W-:Y:S01]  /*31910*/  ISETP.LT.AND P4, PT, R18, UR4, !P0 ;  /* 0x0000000412007c0c */ /* 0x010fe2000c781270 */
[----:B------:R-:W-:Y:S02]  /*31920*/  ULDC UR4, c[0x0][0x22c] ;  /* 0x00008b0000047ab9 */ /* 0x000fe40000000800 */
[----:B------:R4:W-:Y:S04]  /*31930*/  @P3 STG.E.U8 desc[UR28][R2.64], R15 ;  /* 0x0000000f02003986 */ /* 0x0009e8000c10111c */
[----:B------:R-:W2:Y:S01]  /*31940*/  LDL.LU R18, [R1+0xeb4] ;  /* 0x000eb40001127983 */ /* 0x000ea20000300800 */
[----:B0-----:R-:W-:-:S03]  /*31950*/  IMAD R9, R17, 0x2, R0 ;  /* 0x0000000211097824 */ /* 0x001fc600078e0200 */
[----:B------:R-:W2:Y:S01]  /*31960*/  LDL.LU R20, [R1+0xbc4] ;  /* 0x000bc40001147983 */ /* 0x000ea20000300800 */
[----:B------:R-:W-:Y:S01]  /*31970*/  PRMT R13, R33, 0x7770, RZ ;  /* 0x00007770210d7816 */ /* 0x000fe200000000ff */
[----:B------:R-:W0:Y:S01]  /*31980*/  LDC R17, c[0x0][0x248] ;  /* 0x00009200ff117b82 */ /* 0x000e220000000800 */
[----:B----4-:R-:W-:-:S04]  /*31990*/  IADD3 R2, P3, R0, R68, RZ ;  /* 0x0000004400027210 */ /* 0x010fc80007f7e0ff */
[-C--:B------:R-:W-:Y:S02]  /*319a0*/  LEA.HI.X.SX32 R3, R0, R69.reuse, 0x1, P3 ;  /* 0x0000004500037211 */ /* 0x080fe400018f0eff */
[C---:B------:R-:W-:Y:S01]  /*319b0*/  IADD3 R8, P3, R9.reuse, R68, RZ ;  /* 0x0000004409087210 */ /* 0x040fe20007f7e0ff */
[----:B-1----:R-:W-:Y:S01]  /*319c0*/  IMAD R0, R10, 0x2, R9 ;  /* 0x000000020a007824 */ /* 0x002fe200078e0209 */
[----:B------:R-:W-:Y:S01]  /*319d0*/  ISETP.LT.AND P5, PT, R16, UR4, !P0 ;  /* 0x0000000410007c0c */ /* 0x000fe2000c7a1270 */
[----:B------:R-:W-:Y:S01]  /*319e0*/  ULDC UR4, c[0x0][0x22c] ;  /* 0x00008b0000047ab9 */ /* 0x000fe20000000800 */
[----:B------:R-:W-:Y:S02]  /*319f0*/  PRMT R11, R34, 0x7770, RZ ;  /* 0x00007770220b7816 */ /* 0x000fe400000000ff */
        /* <DEDUP_REMOVED lines=10> */
[CC--:B-1----:R-:W-:Y:S01]  /*31aa0*/  IADD3 R2, P6, R0.reuse, R68.reuse, RZ ;  /* 0x0000004400027210 */ /* 0x0c2fe20007fde0ff */
[----:B------:R-:W-:Y:S01]  /*31ab0*/  ULDC UR4, c[0x0][0x22c] ;  /* 0x00008b0000047ab9 */ /* 0x000fe20000000800 */
[----:B------:R-:W-:Y:S01]  /*31ac0*/  PRMT R15, R35, 0x7770, RZ ;  /* 0x00007770230f7816 */ /* 0x000fe200000000ff */
[----:B------:R-:W1:Y:S01]  /*31ad0*/  LDC R19, c[0x0][0x248] ;  /* 0x00009200ff137b82 */ /* 0x000e620000000800 */
[----:B------:R-:W-:Y:S01]  /*31ae0*/  LEA.HI.X.SX32 R3, R0, R69, 0x1, P6 ;  /* 0x0000004500037211 */ /* 0x000fe200030f0eff */
[----:B------:R-:W-:Y:S01]  /*31af0*/  IMAD R0, R21, 0x2, R10 ;  /* 0x0000000215007824 */ /* 0x000fe200078e020a */
[----:B----4-:R-:W-:-:S03]  /*31b00*/  IADD3 R8, P6, R10, R68, RZ ;  /* 0x000000440a087210 */ /* 0x010fc60007fde0ff */
[----:B------:R4:W-:Y:S01]  /*31b10*/  @P1 STG.E.U8 desc[UR28][R2.64], R15 ;  /* 0x0000000f02001986 */ /* 0x0009e2000c10111c */
[----:B------:R-:W-:Y:S01]  /*31b20*/  LEA.HI.X.SX32 R9, R10, R69, 0x1, P6 ;  /* 0x000000450a097211 */ /* 0x000fe200030f0eff */
[----:B------:R-:W1:Y:S01]  /*31b30*/  LDC R21, c[0x0][0x248] ;  /* 0x00009200ff157b82 */ /* 0x000e620000000800 */
[----:B------:R-:W-:Y:S02]  /*31b40*/  PRMT R13, R32, 0x7771, RZ ;  /* 0x00007771200d7816 */ /* 0x000fe400000000ff */
[----:B------:R-:W-:-:S05]  /*31b50*/  PRMT R11, R33, 0x7771, RZ ;  /* 0x00007771210b7816 */ /* 0x000fca00000000ff */
[----:B------:R-:W1:Y:S01]  /*31b60*/  LDC R10, c[0x0][0x248] ;  /* 0x00009200ff0a7b82 */ /* 0x000e620000000800 */
[----:B----4-:R-:W-:-:S04]  /*31b70*/  IADD3 R2, P6, R0, R68, RZ ;  /* 0x0000004400027210 */ /* 0x010fc80007fde0ff */
[----:B------:R-:W-:Y:S01]  /*31b80*/  LEA.HI.X.SX32 R3, R0, R69, 0x1, P6 ;  /* 0x0000004500037211 */ /* 0x000fe200030f0eff */
[----:B0-----:R-:W-:Y:S01]  /*31b90*/  IMAD R0, R17, 0x2, R0 ;  /* 0x0000000211007824 */ /* 0x001fe200078e0200 */
[----:B------:R0:W-:Y:S01]  /*31ba0*/  @P4 STG.E.U8 desc[UR28][R8.64], R13 ;  /* 0x0000000d08004986 */ /* 0x0001e2000c10111c */
[----:B------:R-:W-:Y:S01]  /*31bb0*/  ISETP.LT.AND P1, PT, R18, UR4, !P0 ;  /* 0x0000000412007c0c */ /* 0x000fe2000c721270 */
[----:B------:R-:W-:Y:S01]  /*31bc0*/  ULDC UR4, c[0x0][0x248] ;  /* 0x0000920000047ab9 */ /* 0x000fe20000000800 */
[----:B------:R-:W-:Y:S01]  /*31bd0*/  ISETP.LT.AND P6, PT, R20, UR6, !P0 ;  /* 0x0000000614007c0c */ /* 0x000fe2000c7c1270 */
[----:B------:R4:W-:Y:S01]  /*31be0*/  @P5 STG.E.U8 desc[UR28][R2.64], R11 ;  /* 0x0000000b02005986 */ /* 0x0009e2000c10111c */
[----:B------:R-:W-:Y:S01]  /*31bf0*/  ULDC UR6, c[0x0][0x22c] ;  /* 0x00008b0000067ab9 */ /* 0x000fe20000000800 */
[----:B------:R-:W1:Y:S02]  /*31c00*/  LDC R17, c[0x0][0x248] ;  /* 0x00009200ff117b82 */ /* 0x000e640000000800 */
[----:B------:R-:W2:Y:S01]  /*31c10*/  LDL.LU R18, [R1+0xec4] ;  /* 0x000ec40001127983 */ /* 0x000ea20000300800 */
[----:B0-----:R-:W-:-:S05]  /*31c20*/  PRMT R9, R34, 0x7771, RZ ;  /* 0x0000777122097816 */ /* 0x001fca00000000ff */
[----:B------:R-:W0:Y:S01]  /*31c30*/  LDC R15, c[0x0][0x248] ;  /* 0x00009200ff0f7b82 */ /* 0x000e220000000800 */
[----:B----4-:R-:W-:Y:S01]  /*31c40*/  IADD3 R2, P4, R0, R68, RZ ;  /* 0x0000004400027210 */ /* 0x010fe20007f9e0ff */
[----:B------:R-:W-:Y:S01]  /*31c50*/  IMAD R8, R20, UR4, RZ ;  /* 0x0000000414087c24 */ /* 0x000fe2000f8e02ff */
[----:B------:R-:W-:Y:S01]  /*31c60*/  PRMT R11, R35, 0x7771, RZ ;  /* 0x00007771230b7816 */ /* 0x000fe200000000ff */
[----:B------:R-:W-:Y:S01]  /*31c70*/  ULDC UR4, c[0x0][0x22c] ;  /* 0x00008b0000047ab9 */ /* 0x000fe20000000800 */
[----:B------:R-:W-:-:S05]  /*31c80*/  LEA.HI.X.SX32 R3, R0, R69, 0x1, P4 ;  /* 0x0000004500037211 */ /* 0x000fca00020f0eff */
[----:B------:R4:W-:Y:S02]  /*31c90*/  @P3 STG.E.U8 desc[UR28][R2.64], R9 ;  /* 0x0000000902003986 */ /* 0x0009e4000c10111c */
[----:B----4-:R-:W-:Y:S02]  /*31ca0*/  IADD3 R2, P3, R8, R68, RZ ;  /* 0x0000004408027210 */ /* 0x010fe40007f7e0ff */
[----:B---3--:R-:W-:Y:S01]  /*31cb0*/  ISETP.LT.AND P4, PT, R14, UR7, !P0 ;  /* 0x000000070e007c0c */ /* 0x008fe2000c781270 */
[----:B-1----:R-:W-:Y:S01]  /*31cc0*/  IMAD R0, R17, 0x4, R0 ;  /* 0x0000000411007824 */ /* 0x002fe200078e0200 */
[----:B------:R-:W3:Y:S01]  /*31cd0*/  LDL.LU R14, [R1+0xec8] ;  /* 0x000ec800010e7983 */ /* 0x000ee20000300800 */
[----:B------:R-:W-:Y:S01]  /*31ce0*/  LEA.HI.X.SX32 R3, R8, R69, 0x1, P3 ;  /* 0x0000004508037211 */ /* 0x000fe200018f0eff */
[----:B------:R-:W1:Y:S01]  /*31cf0*/  LDC R17, c[0x0][0x248] ;  /* 0x00009200ff117b82 */ /* 0x000e620000000800 */
[----:B------:R-:W-:Y:S01]  /*31d00*/  ISETP.LT.AND P5, PT, R16, UR4, !P0 ;  /* 0x0000000410007c0c */ /* 0x000fe2000c7a1270 */
[----:B0-----:R-:W-:Y:S01]  /*31d10*/  IMAD R9, R15, 0x2, R0 ;  /* 0x000000020f097824 */ /* 0x001fe200078e0200 */
[C---:B------:R-:W-:Y:S01]  /*31d20*/  PRMT R13, R33.reuse, 0x7772, RZ ;  /* 0x00007772210d7816 */ /* 0x040fe200000000ff */
[----:B------:R-:W-:Y:S01]  /*31d30*/  ULDC UR7, c[0x0][0x22c] ;  /* 0x00008b0000077ab9 */ /* 0x000fe20000000800 */
[----:B--2---:R-:W-:Y:S01]  /*31d40*/  ISETP.LT.AND P3, PT, R12, UR6, !P0 ;  /* 0x000000060c007c0c */ /* 0x004fe2000c761270 */
[----:B------:R0:W-:Y:S01]  /*31d50*/  @P6 STG.E.U8 desc[UR28][R2.64], R11 ;  /* 0x0000000b02006986 */ /* 0x0001e2000c10111c */
[----:B------:R-:W-:Y:S01]  /*31d60*/  PRMT R15, R32, 0x7772, RZ ;  /* 0x00007772200f7816 */ /* 0x000fe200000000ff */
[----:B------:R-:W-:Y:S01]  /*31d70*/  ULDC UR4, c[0x0][0x22c] ;  /* 0x00008b0000047ab9 */ /* 0x000fe20000000800 */
[----:B------:R-:W-:Y:S01]  /*31d80*/  PRMT R33, R33, 0x7773, RZ ;  /* 0x0000777321217816 */ /* 0x000fe200000000ff */
[----:B------:R-:W2:Y:S01]  /*31d90*/  LDL.LU R12, [R1+0xecc] ;  /* 0x000ecc00010c7983 */ /* 0x000ea20000300800 */
[----:B------:R-:W-:-:S03]  /*31da0*/  ULDC UR6, c[0x0][0x22c] ;  /* 0x00008b0000067ab9 */ /* 0x000fc60000000800 */
[----:B------:R-:W4:Y:S01]  /*31db0*/  LDL.LU R16, [R1+0xedc] ;  /* 0x000edc0001107983 */ /* 0x000f220000300800 */
[----:B0-----:R-:W-:-:S03]  /*31dc0*/  IADD3 R2, P6, R0, R68, RZ ;  /* 0x0000004400027210 */ /* 0x001fc60007fde0ff */
[----:B------:R-:W4:Y:S01]  /*31dd0*/  LDL.LU R20, [R1+0xbc0] ;  /* 0x000bc00001147983 */ /* 0x000f220000300800 */
[----:B------:R-:W-:Y:S01]  /*31de0*/  LEA.HI.X.SX32 R3, R0, R69, 0x1, P6 ;  /* 0x0000004500037211 */ /* 0x000fe200030f0eff */
[----:B------:R-:W-:Y:S01]  /*31df0*/  IMAD R0, R10, 0x2, R9 ;  /* 0x000000020a007824 */ /* 0x000fe200078e0209 */
        /* <DEDUP_REMOVED lines=29> */
[----:B------:R-:W-:Y:S02]  /*31fd0*/  PRMT R11, R32, 0x7773, RZ ;  /* 0x00007773200b7816 */ /* 0x000fe400000000ff */
[----:B------:R-:W-:Y:S01]  /*31fe0*/  PRMT R35, R35, 0x7773, RZ ;  /* 0x0000777323237816 */ /* 0x000fe200000000ff */
[----:B------:R-:W1:Y:S01]  /*31ff0*/  LDC R21, c[0x0][0x248] ;  /* 0x00009200ff157b82 */ /* 0x000e620000000800 */
[----:B0-----:R-:W-:-:S07]  /*32000*/  IADD3 R8, P5, R10, R68, RZ ;  /* 0x000000440a087210 */ /* 0x001fce0007fbe0ff */
[----:B------:R-:W0:Y:S01]  /*32010*/  LDC R13, c[0x0][0x248] ;  /* 0x00009200ff0d7b82 */ /* 0x000e220000000800 */
[----:B------:R-:W-:Y:S01]  /*32020*/  LEA.HI.X.SX32 R9, R10, R69, 0x1, P5 ;  /* 0x000000450a097211 */ /* 0x000fe200028f0eff */
[----:B------:R-:W-:Y:S01]  /*32030*/  IMAD R10, R19, 0x2, R10 ;  /* 0x00000002130a7824 */ /* 0x000fe200078e020a */
[----:B------:R4:W-:Y:S02]  /*32040*/  @P3 STG.E.U8 desc[UR28][R2.64], R11 ;  /* 0x0000000b02003986 */ /* 0x0009e4000c10111c */
[----:B----4-:R-:W-:Y:S01]  /*32050*/  ISETP.LT.AND P6, PT, R16, UR4, !P0 ;  /* 0x0000000410007c0c */ /* 0x010fe2000c7c1270 */
[----:B------:R-:W-:Y:S01]  /*32060*/  ULDC UR4, c[0x0][0x248] ;  /* 0x0000920000047ab9 */ /* 0x000fe20000000800 */
[----:B------:R-:W4:Y:S01]  /*32070*/  LDL.LU R16, [R1+0xee4] ;  /* 0x000ee40001107983 */ /* 0x000f220000300800 */
[----:B------:R-:W-:Y:S01]  /*32080*/  IMAD R0, R20, UR4, RZ ;  /* 0x0000000414007c24 */ /* 0x000fe2000f8e02ff */
[----:B------:R-:W-:Y:S01]  /*32090*/  ULDC UR4, c[0x0][0x22c] ;  /* 0x00008b0000047ab9 */ /* 0x000fe20000000800 */
[----:B------:R-:W1:Y:S01]  /*320a0*/  LDC R19, c[0x0][0x248] ;  /* 0x00009200ff137b82 */ /* 0x000e620000000800 */
[----:B------:R-:W-:-:S02]  /*320b0*/  IADD3 R2, P5, R10, R68, RZ ;  /* 0x000000440a027210 */ /* 0x000fc40007fbe0ff */
[----:B------:R-:W-:Y:S02]  /*320c0*/  PRMT R11, R34, 0x7773, RZ ;  /* 0x00007773220b7816 */ /* 0x000fe400000000ff */
[----:B------:R-:W-:Y:S01]  /*320d0*/  LEA.HI.X.SX32 R3, R10, R69, 0x1, P5 ;  /* 0x000000450a037211 */ /* 0x000fe200028f0eff */
[----:B------:R2:W-:Y:S04]  /*320e0*/  @P2 STG.E.U8 desc[UR28][R8.64], R33 ;  /* 0x0000002108002986 */ /* 0x0005e8000c10111c */
[----:B------:R0:W-:Y:S01]  /*320f0*/  @P1 STG.E.U8 desc[UR28][R2.64], R11 ;  /* 0x0000000b02001986 */ /* 0x0001e2000c10111c */
[----:B---3--:R-:W-:Y:S01]  /*32100*/  ISETP.LT.AND P2, PT, R14, UR7, !P0 ;  /* 0x000000070e007c0c */ /* 0x008fe2000c741270 */
[----:B------:R-:W-:Y:S02]  /*32110*/  IMAD R10, R15, 0x4, R10 ;  /* 0x000000040f0a7824 */ /* 0x000fe400078e020a */
[----:B------:R-:W3:Y:S01]  /*32120*/  LDL.LU R14, [R1+0xef0] ;  /* 0x000ef000010e7983 */ /* 0x000ee20000300800 */
[----:B--2---:R-:W-:Y:S01]  /*32130*/  ISETP.LT.AND P1, PT, R12, UR4, !P0 ;  /* 0x000000040c007c0c */ /* 0x004fe2000c721270 */
[----:B------:R-:W-:-:S02]  /*32140*/  ULDC UR4, c[0x0][0x22c] ;  /* 0x00008b0000047ab9 */ /* 0x000fc40000000800 */
[----:B------:R-:W2:Y:S01]  /*32150*/  LDL.LU R12, [R1+0xef4] ;  /* 0x000ef400010c7983 */ /* 0x000ea20000300800 */
[----:B------:R-:W-:Y:S01]  /*32160*/  ISETP.LT.AND P3, PT, R20, UR6, !P0 ;  /* 0x0000000614007c0c */ /* 0x000fe2000c761270 */
[----:B------:R-:W-:Y:S01]  /*32170*/  ULDC UR6, c[0x0][0x22c] ;  /* 0x00008b0000067ab9 */ /* 0x000fe20000000800 */
[----:B------:R-:W-:Y:S01]  /*32180*/  IADD3 R8, P5, R0, R68, RZ ;  /* 0x0000004400087210 */ /* 0x000fe20007fbe0ff */
[----:B------:R-:W-:-:S03]  /*32190*/  ULDC UR7, c[0x0][0x22c] ;  /* 0x00008b0000077ab9 */ /* 0x000fc60000000800 */
[-C--:B------:R-:W-:Y:S02]  /*321a0*/  LEA.HI.X.SX32 R9, R0, R69.reuse, 0x1, P5 ;  /* 0x0000004500097211 */ /* 0x080fe400028f0eff */
[-C--:B0-----:R-:W-:Y:S02]  /*321b0*/  IADD3 R2, P5, R10, R68.reuse, RZ ;  /* 0x000000440a027210 */ /* 0x081fe40007fbe0ff */
[----:B------:R-:W-:Y:S02]  /*321c0*/  PRMT R15, R36, 0x7770, RZ ;  /* 0x00007770240f7816 */ /* 0x000fe400000000ff */
[----:B------:R-:W-:Y:S01]  /*321d0*/  LEA.HI.X.SX32 R3, R10, R69, 0x1, P5 ;  /* 0x000000450a037211 */ /* 0x000fe200028f0eff */
[----:B------:R-:W-:Y:S01]  /*321e0*/  IMAD R10, R13, 0x2, R10 ;  /* 0x000000020d0a7824 */ /* 0x000fe200078e020a */
[----:B------:R-:W-:Y:S01]  /*321f0*/  @P3 STG.E.U8 desc[UR28][R8.64], R35 ;  /* 0x0000002308003986 */ /* 0x000fe2000c10111c */
[----:B------:R-:W-:Y:S01]  /*32200*/  ISETP.LT.AND P3, PT, R18, UR4, !P0 ;  /* 0x0000000412007c0c */ /* 0x000fe2000c761270 */
[----:B------:R-:W-:Y:S01]  /*32210*/  ULDC UR4, c[0x0][0x22c] ;  /* 0x00008b0000047ab9 */ /* 0x000fe20000000800 */
[----:B-1----:R-:W-:Y:S01]  /*32220*/  IMAD R0, R17, 0x2, R10 ;  /* 0x0000000211007824 */ /* 0x002fe200078e020a */
[----:B------:R0:W-:Y:S01]  /*32230*/  @P4 STG.E.U8 desc[UR28][R2.64], R15 ;  /* 0x0000000f02004986 */ /* 0x0001e2000c10111c */
[----:B------:R-:W-:Y:S01]  /*32240*/  PRMT R13, R37, 0x7770, RZ ;  /* 0x00007770250d7816 */ /* 0x000fe200000000ff */
[----:B------:R-:W1:Y:S02]  /*32250*/  LDC R17, c[0x0][0x248] ;  /* 0x00009200ff117b82 */ /* 0x000e640000000800 */
[----:B------:R-:W2:Y:S01]  /*32260*/  LDL.LU R18, [R1+0xefc] ;  /* 0x000efc0001127983 */ /* 0x000ea20000300800 */
[----:B0-----:R-:W-:-:S04]  /*32270*/  IADD3 R2, P4, R10, R68, RZ ;  /* 0x000000440a027210 */ /* 0x001fc80007f9e0ff */
[-C--:B------:R-:W-:Y:S01]  /*32280*/  LEA.HI.X.SX32 R3, R10, R69.reuse, 0x1, P4 ;  /* 0x000000450a037211 */ /* 0x080fe200020f0eff */
[----:B------:R-:W-:Y:S01]  /*32290*/  IMAD R10, R19, 0x2, R0 ;  /* 0x00000002130a7824 */ /* 0x000fe200078e0200 */
[----:B------:R-:W-:Y:S01]  /*322a0*/  IADD3 R8, P4, R0, R68, RZ ;  /* 0x0000004400087210 */ /* 0x000fe20007f9e0ff */
[----:B------:R-:W2:Y:S01]  /*322b0*/  LDL.LU R19, [R1+0xbbc] ;  /* 0x000bbc0001137983 */ /* 0x000ea20000300800 */
[----:B----4-:R-:W-:Y:S01]  /*322c0*/  ISETP.LT.AND P5, PT, R16, UR4, !P0 ;  /* 0x0000000410007c0c */ /* 0x010fe2000c7a1270 */
        /* <DEDUP_REMOVED lines=12> */
[CC--:B0-----:R-:W-:Y:S01]  /*32390*/  IADD3 R2, P6, R10.reuse, R68.reuse, RZ ;  /* 0x000000440a027210 */ /* 0x0c1fe20007fde0ff */
[----:B------:R-:W-:Y:S01]  /*323a0*/  ULDC UR4, c[0x0][0x22c] ;  /* 0x00008b0000047ab9 */ /* 0x000fe20000000800 */
[----:B------:R-:W-:Y:S01]  /*323b0*/  PRMT R15, R39, 0x7770, RZ ;  /* 0x00007770270f7816 */ /* 0x000fe200000000ff */
[----:B------:R-:W0:Y:S01]  /*323c0*/  LDC R21, c[0x0][0x248] ;  /* 0x00009200ff157b82 */ /* 0x000e220000000800 */
[----:B------:R-:W-:Y:S01]  /*323d0*/  LEA.HI.X.SX32 R3, R10, R69, 0x1, P6 ;  /* 0x000000450a037211 */ /* 0x000fe200030f0eff */
[----:B------:R-:W-:Y:S01]  /*323e0*/  IMAD R10, R23, 0x2, R0 ;  /* 0x00000002170a7824 */ /* 0x000fe200078e0200 */
[----:B----4-:R-:W-:-:S03]  /*323f0*/  IADD3 R8, P6, R0, R68, RZ ;  /* 0x0000004400087210 */ /* 0x010fc60007fde0ff */
[----:B------:R4:W-:Y:S01]  /*32400*/  @P1 STG.E.U8 desc[UR28][R2.64], R15 ;  /* 0x0000000f02001986 */ /* 0x0009e2000c10111c */
[----:B------:R-:W-:Y:S01]  /*32410*/  LEA.HI.X.SX32 R9, R0, R69, 0x1, P6 ;  /* 0x0000004500097211 */ /* 0x000fe200030f0eff */
[----:B------:R-:W0:Y:S01]  /*32420*/  LDC R23, c[0x0][0x248] ;  /* 0x00009200ff177b82 */ /* 0x000e220000000800 */
[----:B------:R-:W-:Y:S02]  /*32430*/  PRMT R13, R36, 0x7771, RZ ;  /* 0x00007771240d7816 */ /* 0x000fe400000000ff */
[----:B------:R-:W-:Y:S02]  /*32440*/  PRMT R11, R37, 0x7771, RZ ;  /* 0x00007771250b7816 */ /* 0x000fe400000000ff */
[----:B----4-:R-:W-:-:S03]  /*32450*/  IADD3 R2, P6, R10, R68, RZ ;  /* 0x000000440a027210 */ /* 0x010fc60007fde0ff */
[----:B------:R-:W4:Y:S01]  /*32460*/  LDC R15, c[0x0][0x248] ;  /* 0x00009200ff0f7b82 */ /* 0x000f220000000800 */
[----:B------:R-:W-:Y:S01]  /*32470*/  LEA.HI.X.SX32 R3, R10, R69, 0x1, P6 ;  /* 0x000000450a037211 */ /* 0x000fe200030f0eff */
[----:B-1----:R-:W-:Y:S01]  /*32480*/  IMAD R10, R17, 0x2, R10 ;  /* 0x00000002110a7824 */ /* 0x002fe200078e020a */
[----:B------:R1:W-:Y:S01]  /*32490*/  @P3 STG.E.U8 desc[UR28][R8.64], R13 ;  /* 0x0000000d08003986 */ /* 0x0003e2000c10111c */
[----:B------:R-:W-:Y:S01]  /*324a0*/  ISETP.LT.AND P1, PT, R18, UR4, !P0 ;  /* 0x0000000412007c0c */ /* 0x000fe2000c721270 */
[----:B------:R-:W-:-:S03]  /*324b0*/  ULDC UR4, c[0x0][0x248] ;  /* 0x0000920000047ab9 */ /* 0x000fc60000000800 */
[----:B------:R-:W0:Y:S01]  /*324c0*/  LDC R17, c[0x0][0x248] ;  /* 0x00009200ff117b82 */ /* 0x000e220000000800 */
[----:B------:R1:W-:Y:S01]  /*324d0*/  @P5 STG.E.U8 desc[UR28][R2.64], R11 ;  /* 0x0000000b02005986 */ /* 0x0003e2000c10111c */
[----:B------:R-:W-:-:S03]  /*324e0*/  IMAD R0, R19, UR4, RZ ;  /* 0x0000000413007c24 */ /* 0x000fc6000f8e02ff */
[----:B------:R-:W4:Y:S01]  /*324f0*/  LDL.LU R18, [R1+0xf0c] ;  /* 0x000f0c0001127983 */ /* 0x000f220000300800 */
[----:B------:R-:W-:Y:S01]  /*32500*/  ISETP.LT.AND P6, PT, R19, UR6, !P0 ;  /* 0x0000000613007c0c */ /* 0x000fe2000c7c1270 */
[----:B------:R-:W-:Y:S01]  /*32510*/  ULDC UR6, c[0x0][0x22c] ;  /* 0x00008b0000067ab9 */ /* 0x000fe20000000800 */
[----:B-1----:R-:W-:Y:S01]  /*32520*/  PRMT R9, R38, 0x7771, RZ ;  /* 0x0000777126097816 */ /* 0x002fe200000000ff */
[----:B------:R-:W1:Y:S01]  /*32530*/  LDC R19, c[0x0][0x248] ;  /* 0x00009200ff137b82 */ /* 0x000e620000000800 */
[----:B------:R-:W-:Y:S01]  /*32540*/  ULDC UR4, c[0x0][0x22c] ;  /* 0x00008b0000047ab9 */ /* 0x000fe20000000800 */
[----:B------:R-:W-:-:S04]  /*32550*/  IADD3 R2, P3, R10, R68, RZ ;  /* 0x000000440a027210 */ /* 0x000fc80007f7e0ff */
[----:B------:R-:W-:-:S05]  /*32560*/  LEA.HI.X.SX32 R3, R10, R69, 0x1, P3 ;  /* 0x000000450a037211 */ /* 0x000fca00018f0eff */
[----:B------:R3:W-:Y:S02]  /*32570*/  @P4 STG.E.U8 desc[UR28][R2.64], R9 ;  /* 0x0000000902004986 */ /* 0x0007e4000c10111c */
[----:B---3--:R-:W-:Y:S02]  /*32580*/  IADD3 R2, P4, R0, R68, RZ ;  /* 0x0000004400027210 */ /* 0x008fe40007f9e0ff */
[----:B------:R-:W-:Y:S01]  /*32590*/  ISETP.LT.AND P3, PT, R14, UR7, !P0 ;  /* 0x000000070e007c0c */ /* 0x000fe2000c761270 */
[----:B0-----:R-:W-:Y:S01]  /*325a0*/  IMAD R10, R17, 0x4, R10 ;  /* 0x00000004110a7824 */ /* 0x001fe200078e020a */
[----:B------:R-:W3:Y:S01]  /*325b0*/  LDL.LU R14, [R1+0xf10] ;  /* 0x000f1000010e7983 */ /* 0x000ee20000300800 */
[----:B------:R-:W-:Y:S01]  /*325c0*/  LEA.HI.X.SX32 R3, R0, R69, 0x1, P4 ;  /* 0x0000004500037211 */ /* 0x000fe200020f0eff */
[----:B------:R-:W0:Y:S01]  /*325d0*/  LDC R17, c[0x0][0x248] ;  /* 0x00009200ff117b82 */ /* 0x000e220000000800 */
[----:B------:R-:W-:Y:S01]  /*325e0*/  PRMT R11, R39, 0x7771, RZ ;  /* 0x00007771270b7816 */ /* 0x000fe200000000ff */
[----:B------:R-:W-:Y:S01]  /*325f0*/  ULDC UR7, c[0x0][0x22c] ;  /* 0x00008b0000077ab9 */ /* 0x000fe20000000800 */
[----:B--2---:R-:W-:-:S03]  /*32600*/  ISETP.LT.AND P4, PT, R12, UR6, !P0 ;  /* 0x000000060c007c0c */ /* 0x004fc6000c781270 */
[----:B------:R2:W-:Y:S01]  /*32610*/  @P6 STG.E.U8 desc[UR28][R2.64], R11 ;  /* 0x0000000b02006986 */ /* 0x0005e2000c10111c */
[----:B----4-:R-:W-:-:S03]  /*32620*/  IMAD R0, R15, 0x2, R10 ;  /* 0x000000020f007824 */ /* 0x010fc600078e020a */
[----:B------:R-:W4:Y:S01]  /*32630*/  LDL.LU R12, [R1+0xf14] ;  /* 0x000f1400010c7983 */ /* 0x000f220000300800 */
[----:B------:R-:W-:Y:S01]  /*32640*/  PRMT R15, R36, 0x7772, RZ ;  /* 0x00007772240f7816 */ /* 0x000fe200000000ff */
[----:B------:R-:W-:Y:S01]  /*32650*/  ULDC UR6, c[0x0][0x22c] ;  /* 0x00008b0000067ab9 */ /* 0x000fe20000000800 */
[----:B--2---:R-:W-:-:S04]  /*32660*/  IADD3 R2, P6, R10, R68, RZ ;  /* 0x000000440a027210 */ /* 0x004fc80007fde0ff */
[-C--:B------:R-:W-:Y:S01]  /*32670*/  LEA.HI.X.SX32 R3, R10, R69.reuse, 0x1, P6 ;  /* 0x000000450a037211 */ /* 0x080fe200030f0eff */
[----:B-1----:R-:W-:Y:S01]  /*32680*/  IMAD R10, R19, 0x2, R0 ;  /* 0x00000002130a7824 */ /* 0x002fe200078e0200 */
[C---:B------:R-:W-:Y:S01]  /*32690*/  IADD3 R8, P6, R0.reuse, R68, RZ ;  /* 0x0000004400087210 */ /* 0x040fe20007fde0ff */
[----:B------:R-:W1:Y:S02]  /*326a0*/  LDC R19, c[0x0][0x248] ;  /* 0x00009200ff137b82 */ /* 0x000e640000000800 */
[----:B------:R2:W-:Y:S01]  /*326b0*/  @P2 STG.E.U8 desc[UR28][R2.64], R15 ;  /* 0x0000000f02002986 */ /* 0x0005e2000c10111c */
[----:B------:R-:W-:Y:S02]  /*326c0*/  LEA.HI.X.SX32 R9, R0, R69, 0x1, P6 ;  /* 0x0000004500097211 */ /* 0x000fe400030f0eff */
[----:B------:R-:W-:Y:S01]  /*326d0*/  ISETP.LT.AND P5, PT, R16, UR4, !P0 ;  /* 0x0000000410007c0c */ /* 0x000fe2000c7a1270 */
[----:B------:R-:W-:Y:S01]  /*326e0*/  ULDC UR4, c[0x0][0x22c] ;  /* 0x00008b0000047ab9 */ /* 0x000fe20000000800 */
[----:B------:R-:W-:Y:S01]  /*326f0*/  PRMT R13, R37, 0x7772, RZ ;  /* 0x00007772250d7816 */ /* 0x000fe200000000ff */
[----:B------:R-:W4:Y:S01]  /*32700*/  LDL.LU R16, [R1+0xf24] ;  /* 0x000f240001107983 */ /* 0x000f220000300800 */
[----:B------:R-:W-:-:S02]  /*32710*/  PRMT R11, R38, 0x7772, RZ ;  /* 0x00007772260b7816 */ /* 0x000fc400000000ff */
[----:B--2---:R-:W-:Y:S01]  /*32720*/  IADD3 R2, P6, R10, R68, RZ ;  /* 0x000000440a027210 */ /* 0x004fe20007fde0ff */
[----:B------:R2:W-:Y:S01]  /*32730*/  @P1 STG.E.U8 desc[UR28][R8.64], R13 ;  /* 0x0000000d08001986 */ /* 0x0005e2000c10111c */
[----:B------:R-:W1:Y:S01]  /*32740*/  LDC R15, c[0x0][0x248] ;  /* 0x00009200ff0f7b82 */ /* 0x000e620000000800 */
[----:B------:R-:W-:Y:S01]  /*32750*/  ISETP.LT.AND P2, PT, R18, UR4, !P0 ;  /* 0x0000000412007c0c */ /* 0x000fe2000c741270 */
[----:B------:R-:W-:Y:S01]  /*32760*/  ULDC UR4, c[0x0][0x22c] ;  /* 0x00008b0000047ab9 */ /* 0x000fe20000000800 */
[----:B------:R-:W-:Y:S01]  /*32770*/  LEA.HI.X.SX32 R3, R10, R69, 0x1, P6 ;  /* 0x000000450a037211 */ /* 0x000fe200030f0eff */
[----:B------:R-:W2:Y:S04]  /*32780*/  LDL.LU R20, [R1+0xbb8] ;  /* 0x000bb80001147983 */ /* 0x000ea80000300800 */
[----:B------:R0:W-:Y:S01]  /*32790*/  @P3 STG.E.U8 desc[UR28][R2.64], R11 ;  /* 0x0000000b02003986 */ /* 0x0001e2000c10111c */
[----:B---3--:R-:W-:Y:S01]  /*327a0*/  ISETP.LT.AND P1, PT, R14, UR4, !P0 ;  /* 0x000000040e007c0c */ /* 0x008fe2000c721270 */
[----:B------:R-:W-:-:S02]  /*327b0*/  ULDC UR4, c[0x0][0x22c] ;  /* 0x00008b0000047ab9 */ /* 0x000fc40000000800 */
[----:B------:R-:W3:Y:S01]  /*327c0*/  LDL.LU R14, [R1+0xf20] ;  /* 0x000f2000010e7983 */ /* 0x000ee20000300800 */
[----:B----4-:R-:W-:Y:S01]  /*327d0*/  ISETP.LT.AND P3, PT, R12, UR4, !P0 ;  /* 0x000000040c007c0c */ /* 0x010fe2000c761270 */
[----:B------:R-:W-:Y:S02]  /*327e0*/  IMAD R0, R21, 0x2, R10 ;  /* 0x0000000215007824 */ /* 0x000fe400078e020a */
[----:B------:R-:W4:Y:S01]  /*327f0*/  LDL.LU R12, [R1+0xf30] ;  /* 0x000f3000010c7983 */ /* 0x000f220000300800 */
[----:B--2---:R-:W-:Y:S01]  /*32800*/  PRMT R13, R39, 0x7772, RZ ;  /* 0x00007772270d7816 */ /* 0x004fe200000000ff */
[----:B------:R-:W-:Y:S01]  /*32810*/  ULDC UR4, c[0x0][0x22c] ;  /* 0x00008b0000047ab9 */ /* 0x000fe20000000800 */
[----:B0-----:R-:W-:Y:S01]  /*32820*/  PRMT R11, R36, 0x7773, RZ ;  /* 0x00007773240b7816 */ /* 0x001fe200000000ff */
[----:B------:R-:W2:Y:S01]  /*32830*/  LDL.LU R18, [R1+0xf34] ;  /* 0x000f340001127983 */ /* 0x000ea20000300800 */
[CC--:B------:R-:W-:Y:S01]  /*32840*/  IADD3 R8, P6, R0.reuse, R68.reuse, RZ ;  /* 0x0000004400087210 */ /* 0x0c0fe20007fde0ff */
[----:B------:R-:W-:Y:S01]  /*32850*/  IMAD R10, R17, 0x2, R0 ;  /* 0x00000002110a7824 */ /* 0x000fe200078e0200 */
        /* <DEDUP_REMOVED lines=8> */
[----:B------:R-:W-:-:S07]  /*328e0*/  PRMT R39, R39, 0x7773, RZ ;  /* 0x0000777327277816 */ /* 0x000fce00000000ff */
        /* <DEDUP_REMOVED lines=8> */
[----:B------:R-:W2:Y:S01]  /*32970*/  LDL.LU R16, [R1+0xf2c] ;  /* 0x000f2c0001107983 */ /* 0x000ea20000300800 */
[----:B------:R-:W-:Y:S01]  /*32980*/  IMAD R10, R20, UR4, RZ ;  /* 0x00000004140a7c24 */ /* 0x000fe2000f8e02ff */
[----:B------:R-:W-:-:S05]  /*32990*/  ULDC UR4, c[0x0][0x22c] ;  /* 0x00008b0000047ab9 */ /* 0x000fca0000000800 */
[----:B------:R-:W0:Y:S01]  /*329a0*/  LDC R19, c[0x0][0x248] ;  /* 0x00009200ff137b82 */ /* 0x000e220000000800 */
[----:B-1----:R-:W-:Y:S02]  /*329b0*/  IADD3 R2, P5, R0, R68, RZ ;  /* 0x0000004400027210 */ /* 0x002fe40007fbe0ff */
[----:B------:R-:W-:Y:S02]  /*329c0*/  PRMT R11, R38, 0x7773, RZ ;  /* 0x00007773260b7816 */ /* 0x000fe400000000ff */
[----:B------:R-:W-:Y:S01]  /*329d0*/  LEA.HI.X.SX32 R3, R0, R69, 0x1, P5 ;  /* 0x0000004500037211 */ /* 0x000fe200028f0eff */
[----:B------:R1:W-:Y:S04]  /*329e0*/  @P2 STG.E.U8 desc[UR28][R8.64], R37 ;  /* 0x0000002508002986 */ /* 0x0003e8000c10111c */
[----:B------:R1:W-:Y:S01]  /*329f0*/  @P1 STG.E.U8 desc[UR28][R2.64], R11 ;  /* 0x0000000b02001986 */ /* 0x0003e2000c10111c */
[----:B---3--:R-:W-:-:S02]  /*32a00*/  ISETP.LT.AND P2, PT, R14, UR7, !P0 ;  /* 0x000000070e007c0c */ /* 0x008fc4000c741270 */
[----:B------:R-:W-:Y:S01]  /*32a10*/  ISETP.LT.AND P4, PT, R20, UR6, !P0 ;  /* 0x0000000614007c0c */ /* 0x000fe2000c781270 */
[----:B------:R-:W3:Y:S01]  /*32a20*/  LDL.LU R14, [R1+0xf38] ;  /* 0x000f3800010e7983 */ /* 0x000ee20000300800 */
[----:B-1----:R-:W-:Y:S01]  /*32a30*/  IADD3 R8, P5, R10, R68, RZ ;  /* 0x000000440a087210 */ /* 0x002fe20007fbe0ff */
[----:B------:R-:W-:Y:S01]  /*32a40*/  IMAD R0, R15, 0x4, R0 ;  /* 0x000000040f007824 */ /* 0x000fe200078e0200 */
[----:B------:R-:W-:Y:S01]  /*32a50*/  PRMT R11, R42, 0x7770, RZ ;  /* 0x000077702a0b7816 */ /* 0x000fe200000000ff */
[----:B------:R-:W-:Y:S01]  /*32a60*/  ULDC UR6, c[0x0][0x22c] ;  /* 0x00008b0000067ab9 */ /* 0x000fe20000000800 */
[----:B------:R-:W-:Y:S01]  /*32a70*/  LEA.HI.X.SX32 R9, R10, R69, 0x1, P5 ;  /* 0x000000450a097211 */ /* 0x000fe200028f0eff */
[----:B------:R-:W-:Y:S01]  /*32a80*/  ULDC UR7, c[0x0][0x22c] ;  /* 0x00008b0000077ab9 */ /* 0x000fe20000000800 */
[----:B------:R-:W1:Y:S05]  /*32a90*/  LDC R10, c[0x0][0x248] ;  /* 0x00009200ff0a7b82 */ /* 0x000e6a0000000800 */
[----:B------:R0:W-:Y:S01]  /*32aa0*/  @P4 STG.E.U8 desc[UR28][R8.64], R39 ;  /* 0x0000002708004986 */ /* 0x0001e2000c10111c */
[----:B----4-:R-:W-:Y:S01]  /*32ab0*/  ISETP.LT.AND P1, PT, R12, UR4, !P0 ;  /* 0x000000040c007c0c */ /* 0x010fe2000c721270 */
[----:B------:R-:W-:-:S02]  /*32ac0*/  ULDC UR4, c[0x0][0x22c] ;  /* 0x00008b0000047ab9 */ /* 0x000fc40000000800 */
[----:B------:R-:W4:Y:S01]  /*32ad0*/  LDL.LU R12, [R1+0xf3c] ;  /* 0x000f3c00010c7983 */ /* 0x000f220000300800 */
[----:B--2---:R-:W-:Y:S01]  /*32ae0*/  ISETP.LT.AND P4, PT, R18, UR4, !P0 ;  /* 0x0000000412007c0c */ /* 0x004fe2000c781270 */
[----:B------:R-:W-:Y:S02]  /*32af0*/  ULDC UR4, c[0x0][0x22c] ;  /* 0x00008b0000047ab9 */ /* 0x000fe40000000800 */
[----:B------:R-:W2:Y:S01]  /*32b00*/  LDL.LU R18, [R1+0xf44] ;  /* 0x000f440001127983 */ /* 0x000ea20000300800 */
[----:B------:R-:W-:Y:S02]  /*32b10*/  IADD3 R2, P5, R0, R68, RZ ;  /* 0x0000004400027210 */ /* 0x000fe40007fbe0ff */
[----:B------:R-:W-:Y:S01]  /*32b20*/  PRMT R15, R40, 0x7770, RZ ;  /* 0x00007770280f7816 */ /* 0x000fe200000000ff */
[----:B------:R-:W2:Y:S01]  /*32b30*/  LDL.LU R20, [R1+0xbb4] ;  /* 0x000bb40001147983 */ /* 0x000ea20000300800 */
[----:B------:R-:W-:Y:S01]  /*32b40*/  LEA.HI.X.SX32 R3, R0, R69, 0x1, P5 ;  /* 0x0000004500037211 */ /* 0x000fe200028f0eff */
[----:B0-----:R-:W-:-:S04]  /*32b50*/  IMAD R0, R13, 0x2, R0 ;  /* 0x000000020d007824 */ /* 0x001fc800078e0200 */
[----:B------:R0:W-:Y:S01]  /*32b60*/  @P3 STG.E.U8 desc[UR28][R2.64], R15 ;  /* 0x0000000f02003986 */ /* 0x0001e2000c10111c */
[----:B------:R-:W-:Y:S01]  /*32b70*/  IMAD R9, R17, 0x2, R0 ;  /* 0x0000000211097824 */ /* 0x000fe200078e0200 */
[----:B------:R-:W-:Y:S01]  /*32b80*/  PRMT R13, R41, 0x7770, RZ ;  /* 0x00007770290d7816 */ /* 0x000fe200000000ff */
[----:B------:R-:W2:Y:S01]  /*32b90*/  LDC R17, c[0x0][0x248] ;  /* 0x00009200ff117b82 */ /* 0x000ea20000000800 */
[----:B0-----:R-:W-:-:S04]  /*32ba0*/  IADD3 R2, P3, R0, R68, RZ ;  /* 0x0000004400027210 */ /* 0x001fc80007f7e0ff */
[-C--:B------:R-:W-:Y:S02]  /*32bb0*/  LEA.HI.X.SX32 R3, R0, R69.reuse, 0x1, P3 ;  /* 0x0000004500037211 */ /* 0x080fe400018f0eff */
[C---:B------:R-:W-:Y:S01]  /*32bc0*/  IADD3 R8, P3, R9.reuse, R68, RZ ;  /* 0x0000004409087210 */ /* 0x040fe20007f7e0ff */
[----:B-1----:R-:W-:Y:S01]  /*32bd0*/  IMAD R0, R10, 0x2, R9 ;  /* 0x000000020a007824 */ /* 0x002fe200078e0209 */
[----:B------:R-:W-:Y:S01]  /*32be0*/  ISETP.LT.AND P5, PT, R16, UR4, !P0 ;  /* 0x0000000410007c0c */ /* 0x000fe2000c7a1270 */
        /* <DEDUP_REMOVED lines=8> */
[C---:B0-----:R-:W-:Y:S02]  /*32c70*/  IADD3 R2, P6, R0.reuse, R68, RZ ;  /* 0x0000004400027210 */ /* 0x041fe40007fde0ff */
[----:B------:R-:W-:Y:S02]  /*32c80*/  PRMT R15, R43, 0x7770, RZ ;  /* 0x000077702b0f7816 */ /* 0x000fe400000000ff */
[----:B------:R-:W-:-:S05]  /*32c90*/  LEA.HI.X.SX32 R3, R0, R69, 0x1, P6 ;  /* 0x0000004500037211 */ /* 0x000fca00030f0eff */
[----:B------:R0:W-:Y:S01]  /*32ca0*/  @P1 STG.E.U8 desc[UR28][R2.64], R15 ;  /* 0x0000000f02001986 */ /* 0x0001e2000c10111c */
[----:B------:R-:W-:Y:S01]  /*32cb0*/  IMAD R10, R19, 0x2, R0 ;  /* 0x00000002130a7824 */ /* 0x000fe200078e0200 */
[----:B------:R-:W-:Y:S01]  /*32cc0*/  PRMT R13, R40, 0x7771, RZ ;  /* 0x00007771280d7816 */ /* 0x000fe200000000ff */
[----:B------:R-:W3:Y:S01]  /*32cd0*/  LDC R19, c[0x0][0x248] ;  /* 0x00009200ff137b82 */ /* 0x000ee20000000800 */
[----:B----4-:R-:W-:Y:S01]  /*32ce0*/  ISETP.LT.AND P2, PT, R12, UR4, !P0 ;  /* 0x000000040c007c0c */ /* 0x010fe2000c741270 */
[----:B------:R-:W-:Y:S01]  /*32cf0*/  ULDC UR4, c[0x0][0x22c] ;  /* 0x00008b0000047ab9 */ /* 0x000fe20000000800 */
[----:B------:R-:W4:Y:S01]  /*32d00*/  LDL.LU R12, [R1+0xf48] ;  /* 0x000f4800010c7983 */ /* 0x000f220000300800 */
[----:B-1----:R-:W-:-:S04]  /*32d10*/  PRMT R11, R41, 0x7771, RZ ;  /* 0x00007771290b7816 */ /* 0x002fc800000000ff */
[----:B0-----:R-:W0:Y:S01]  /*32d20*/  LDC R15, c[0x0][0x248] ;  /* 0x00009200ff0f7b82 */ /* 0x001e220000000800 */
[----:B--2---:R-:W-:Y:S01]  /*32d30*/  ISETP.LT.AND P1, PT, R18, UR4, !P0 ;  /* 0x0000000412007c0c */ /* 0x004fe2000c721270 */
[----:B------:R-:W-:Y:S01]  /*32d40*/  IMAD R0, R21, 0x2, R10 ;  /* 0x0000000215007824 */ /* 0x000fe200078e020a */
[----:B------:R-:W2:Y:S01]  /*32d50*/  LDL.LU R18, [R1+0xf54] ;  /* 0x000f540001127983 */ /* 0x000ea20000300800 */
[----:B------:R-:W-:Y:S01]  /*32d60*/  IADD3 R8, P6, R10, R68, RZ ;  /* 0x000000440a087210 */ /* 0x000fe20007fde0ff */
[----:B------:R-:W-:-:S03]  /*32d70*/  ULDC UR4, c[0x0][0x248] ;  /* 0x0000920000047ab9 */ /* 0x000fc60000000800 */
[----:B------:R-:W-:Y:S01]  /*32d80*/  LEA.HI.X.SX32 R9, R10, R69, 0x1, P6 ;  /* 0x000000450a097211 */ /* 0x000fe200030f0eff */
[----:B------:R-:W1:Y:S01]  /*32d90*/  LDC R21, c[0x0][0x248] ;  /* 0x00009200ff157b82 */ /* 0x000e620000000800 */
[----:B------:R-:W-:-:S04]  /*32da0*/  IADD3 R2, P6, R0, R68, RZ ;  /* 0x0000004400027210 */ /* 0x000fc80007fde0ff */
[----:B------:R-:W-:Y:S01]  /*32db0*/  LEA.HI.X.SX32 R3, R0, R69, 0x1, P6 ;  /* 0x0000004500037211 */ /* 0x000fe200030f0eff */
[----:B------:R-:W-:Y:S01]  /*32dc0*/  IMAD R0, R17, 0x2, R0 ;  /* 0x0000000211007824 */ /* 0x000fe200078e0200 */
[----:B------:R0:W-:Y:S01]  /*32dd0*/  @P4 STG.E.U8 desc[UR28][R8.64], R13 ;  /* 0x0000000d08004986 */ /* 0x0001e2000c10111c */
[----:B------:R-:W1:Y:S03]  /*32de0*/  LDC R17, c[0x0][0x248] ;  /* 0x00009200ff117b82 */ /* 0x000e660000000800 */
[----:B------:R0:W-:Y:S05]  /*32df0*/  @P5 STG.E.U8 desc[UR28][R2.64], R11 ;  /* 0x0000000b02005986 */ /* 0x0001ea000c10111c */
[----:B------:R-:W4:Y:S01]  /*32e00*/  LDC R10, c[0x0][0x248] ;  /* 0x00009200ff0a7b82 */ /* 0x000f220000000800 */
[----:B0-----:R-:W-:-:S02]  /*32e10*/  PRMT R9, R42, 0x7771, RZ ;  /* 0x000077712a097816 */ /* 0x001fc400000000ff */
[-C--:B------:R-:W-:Y:S01]  /*32e20*/  IADD3 R2, P4, R0, R68.reuse, RZ ;  /* 0x0000004400027210 */ /* 0x080fe20007f9e0ff */
[C---:B------:R-:W-:Y:S01]  /*32e30*/  IMAD R8, R20.reuse, UR4, RZ ;  /* 0x0000000414087c24 */ /* 0x040fe2000f8e02ff */
[----:B------:R-:W-:Y:S01]  /*32e40*/  ISETP.LT.AND P6, PT, R20, UR6, !P0 ;  /* 0x0000000614007c0c */ /* 0x000fe2000c7c1270 */
[----:B------:R-:W-:Y:S01]  /*32e50*/  ULDC UR6, c[0x0][0x22c] ;  /* 0x00008b0000067ab9 */ /* 0x000fe20000000800 */
[----:B------:R-:W-:Y:S01]  /*32e60*/  LEA.HI.X.SX32 R3, R0, R69, 0x1, P4 ;  /* 0x0000004500037211 */ /* 0x000fe200020f0eff */
[----:B------:R-:W-:Y:S01]  /*32e70*/  ULDC UR4, c[0x0][0x22c] ;  /* 0x00008b0000047ab9 */ /* 0x000fe20000000800 */
[----:B------:R-:W-:Y:S01]  /*32e80*/  ISETP.LT.AND P4, PT, R16, UR7, !P0 ;  /* 0x0000000710007c0c */ /* 0x000fe2000c781270 */
[----:B------:R-:W-:Y:S01]  /*32e90*/  ULDC UR7, c[0x0][0x22c] ;  /* 0x00008b0000077ab9 */ /* 0x000fe20000000800 */
[----:B------:R-:W2:Y:S04]  /*32ea0*/  LDL.LU R16, [R1+0xf58] ;  /* 0x000f580001107983 */ /* 0x000ea80000300800 */
[----:B------:R0:W-:Y:S02]  /*32eb0*/  @P3 STG.E.U8 desc[UR28][R2.64], R9 ;  /* 0x0000000902003986 */ /* 0x0001e4000c10111c */
[----:B0-----:R-:W-:-:S04]  /*32ec0*/  IADD3 R2, P3, R8, R68, RZ ;  /* 0x0000004408027210 */ /* 0x001fc80007f7e0ff */
[----:B------:R-:W-:Y:S01]  /*32ed0*/  LEA.HI.X.SX32 R3, R8, R69, 0x1, P3 ;  /* 0x0000004508037211 */ /* 0x000fe200018f0eff */
[----:B-1----:R-:W-:Y:S01]  /*32ee0*/  IMAD R0, R17, 0x4, R0 ;  /* 0x0000000411007824 */ /* 0x002fe200078e0200 */
[----:B------:R-:W-:Y:S01]  /*32ef0*/  PRMT R11, R43, 0x7771, RZ ;  /* 0x000077712b0b7816 */ /* 0x000fe200000000ff */
[----:B------:R-:W0:Y:S04]  /*32f00*/  LDC R17, c[0x0][0x248] ;  /* 0x00009200ff117b82 */ /* 0x000e280000000800 */
[----:B------:R1:W-:Y:S01]  /*32f10*/  @P6 STG.E.U8 desc[UR28][R2.64], R11 ;  /* 0x0000000b02006986 */ /* 0x0003e2000c10111c */
[----:B------:R-:W-:Y:S01]  /*32f20*/  IMAD R9, R15, 0x2, R0 ;  /* 0x000000020f097824 */ /* 0x000fe200078e0200 */
[----:B------:R-:W-:Y:S02]  /*32f30*/  PRMT R15, R40, 0x7772, RZ ;  /* 0x00007772280f7816 */ /* 0x000fe400000000ff */
[----:B---3--:R-:W-:Y:S01]  /*32f40*/  ISETP.LT.AND P5, PT, R14, UR4, !P0 ;  /* 0x000000040e007c0c */ /* 0x008fe2000c7a1270 */
[----:B------:R-:W-:Y:S01]  /*32f50*/  ULDC UR4, c[0x0][0x22c] ;  /* 0x00008b0000047ab9 */ /* 0x000fe20000000800 */
[----:B-1----:R-:W-:-:S04]  /*32f60*/  IADD3 R2, P6, R0, R68, RZ ;  /* 0x0000004400027210 */ /* 0x002fc80007fde0ff */
[----:B------:R-:W-:-:S05]  /*32f70*/  LEA.HI.X.SX32 R3, R0, R69, 0x1, P6 ;  /* 0x0000004500037211 */ /* 0x000fca00030f0eff */
[----:B------:R1:W-:Y:S01]  /*32f80*/  @P2 STG.E.U8 desc[UR28][R2.64], R15 ;  /* 0x0000000f02002986 */ /* 0x0003e2000c10111c */
[----:B----4-:R-:W-:Y:S01]  /*32f90*/  ISETP.LT.AND P3, PT, R12, UR6, !P0 ;  /* 0x000000060c007c0c */ /* 0x010fe2000c761270 */
[----:B------:R-:W-:Y:S02]  /*32fa0*/  IMAD R0, R10, 0x2, R9 ;  /* 0x000000020a007824 */ /* 0x000fe400078e0209 */
[----:B------:R-:W3:Y:S01]  /*32fb0*/  LDL.LU R12, [R1+0xf5c] ;  /* 0x000f5c00010c7983 */ /* 0x000ee20000300800 */
[-C--:B------:R-:W-:Y:S01]  /*32fc0*/  IADD3 R8, P6, R9, R68.reuse, RZ ;  /* 0x0000004409087210 */ /* 0x080fe20007fde0ff */
[----:B------:R-:W-:Y:S01]  /*32fd0*/  ULDC UR6, c[0x0][0x22c] ;  /* 0x00008b0000067ab9 */ /* 0x000fe20000000800 */
[----:B------:R-:W-:Y:S01]  /*32fe0*/  PRMT R13, R41, 0x7772, RZ ;  /* 0x00007772290d7816 */ /* 0x000fe200000000ff */
[----:B------:R-:W4:Y:S01]  /*32ff0*/  LDL.LU R14, [R1+0xf6c] ;  /* 0x000f6c00010e7983 */ /* 0x000f220000300800 */
[----:B--2---:R-:W-:Y:S01]  /*33000*/  ISETP.LT.AND P2, PT, R18, UR4, !P0 ;  /* 0x0000000412007c0c */ /* 0x004fe2000c741270 */
[----:B------:R-:W-:Y:S01]  /*33010*/  ULDC UR4, c[0x0][0x22c] ;  /* 0x00008b0000047ab9 */ /* 0x000fe20000000800 */
[----:B------:R-:W-:Y:S01]  /*33020*/  PRMT R11, R42, 0x7772, RZ ;  /* 0x000077722a0b7816 */ /* 0x000fe200000000ff */
[----:B------:R-:W2:Y:S01]  /*33030*/  LDL.LU R18, [R1+0xbb0] ;  /* 0x000bb00001127983 */ /* 0x000ea20000300800 */
[----:B------:R-:W-:Y:S01]  /*33040*/  LEA.HI.X.SX32 R9, R9, R69, 0x1, P6 ;  /* 0x0000004509097211 */ /* 0x000fe200030f0eff */
[----:B-1----:R-:W1:Y:S01]  /*33050*/  LDC R15, c[0x0][0x248] ;  /* 0x00009200ff0f7b82 */ /* 0x002e620000000800 */
[----:B------:R-:W-:-:S04]  /*33060*/  IADD3 R2, P6, R0, R68, RZ ;  /* 0x0000004400027210 */ /* 0x000fc80007fde0ff */
[----:B------:R-:W-:Y:S01]  /*33070*/  LEA.HI.X.SX32 R3, R0, R69, 0x1, P6 ;  /* 0x0000004500037211 */ /* 0x000fe200030f0eff */
[----:B------:R0:W-:Y:S04]  /*33080*/  @P1 STG.E.U8 desc[UR28][R8.64], R13 ;  /* 0x0000000d08001986 */ /* 0x0001e8000c10111c */
[----:B------:R0:W-:Y:S01]  /*33090*/  @P4 STG.E.U8 desc[UR28][R2.64], R11 ;  /* 0x0000000b02004986 */ /* 0x0001e2000c10111c */
[----:B------:R-:W-:Y:S02]  /*330a0*/  IMAD R10, R19, 0x2, R0 ;  /* 0x00000002130a7824 */ /* 0x000fe400078e0200 */
[----:B------:R-:W1:Y:S02]  /*330b0*/  LDC R19, c[0x0][0x248] ;  /* 0x00009200ff137b82 */ /* 0x000e640000000800 */
[----:B0-----:R-:W-:Y:S01]  /*330c0*/  IMAD R0, R17, 0x2, R10 ;  /* 0x0000000211007824 */ /* 0x001fe200078e020a */
[----:B------:R-:W-:Y:S01]  /*330d0*/  ISETP.LT.AND P1, PT, R16, UR4, !P0 ;  /* 0x0000000410007c0c */ /* 0x000fe2000c721270 */
[----:B------:R-:W-:Y:S01]  /*330e0*/  ULDC UR4, c[0x0][0x22c] ;  /* 0x00008b0000047ab9 */ /* 0x000fe20000000800 */
[----:B------:R-:W2:Y:S01]  /*330f0*/  LDL.LU R16, [R1+0xf68] ;  /* 0x000f680001107983 */ /* 0x000ea20000300800 */
[----:B------:R-:W-:-:S02]  /*33100*/  IADD3 R8, P6, R10, R68, RZ ;  /* 0x000000440a087210 */ /* 0x000fc40007fde0ff */
[----:B------:R-:W0:Y:S02]  /*33110*/  LDC R17, c[0x0][0x248] ;  /* 0x00009200ff117b82 */ /* 0x000e240000000800 */
[-C--:B------:R-:W-:Y:S02]  /*33120*/  LEA.HI.X.SX32 R9, R10, R69.reuse, 0x1, P6 ;  /* 0x000000450a097211 */ /* 0x080fe400030f0eff */
[C---:B------:R-:W-:Y:S02]  /*33130*/  IADD3 R2, P6, R0.reuse, R68, RZ ;  /* 0x0000004400027210 */ /* 0x040fe40007fde0ff */
[----:B------:R-:W-:Y:S02]  /*33140*/  PRMT R13, R43, 0x7772, RZ ;  /* 0x000077722b0d7816 */ /* 0x000fe400000000ff */
[----:B------:R-:W-:Y:S02]  /*33150*/  LEA.HI.X.SX32 R3, R0, R69, 0x1, P6 ;  /* 0x0000004500037211 */ /* 0x000fe400030f0eff */
[----:B------:R-:W-:Y:S01]  /*33160*/  PRMT R11, R40, 0x7773, RZ ;  /* 0x00007773280b7816 */ /* 0x000fe200000000ff */
[----:B------:R1:W-:Y:S01]  /*33170*/  @P5 STG.E.U8 desc[UR28][R8.64], R13 ;  /* 0x0000000d08005986 */ /* 0x0003e2000c10111c */
[----:B------:R-:W-:Y:S01]  /*33180*/  IMAD R10, R21, 0x2, R0 ;  /* 0x00000002150a7824 */ /* 0x000fe200078e0200 */
[----:B---3--:R-:W-:Y:S01]  /*33190*/  ISETP.LT.AND P4, PT, R12, UR4, !P0 ;  /* 0x000000040c007c0c */ /* 0x008fe2000c781270 */
[----:B------:R-:W-:Y:S01]  /*331a0*/  ULDC UR4, c[0x0][0x22c] ;  /* 0x00008b0000047ab9 */ /* 0x000fe20000000800 */
[----:B------:R-:W3:Y:S01]  /*331b0*/  LDL.LU R12, [R1+0xf74] ;  /* 0x000f7400010c7983 */ /* 0x000ee20000300800 */
[----:B------:R-:W-:Y:S01]  /*331c0*/  PRMT R41, R41, 0x7773, RZ ;  /* 0x0000777329297816 */ /* 0x000fe200000000ff */
[----:B------:R-:W3:Y:S02]  /*331d0*/  LDC R21, c[0x0][0x248] ;  /* 0x00009200ff157b82 */ /* 0x000ee40000000800 */
[----:B------:R-:W3:Y:S01]  /*331e0*/  LDL.LU R20, [R1+0xf70] ;  /* 0x000f700001147983 */ /* 0x000ee20000300800 */
[----:B----4-:R-:W-:Y:S01]  /*331f0*/  ISETP.LT.AND P6, PT, R14, UR4, !P0 ;  /* 0x000000040e007c0c */ /* 0x010fe2000c7c1270 */
[----:B------:R-:W-:-:S02]  /*33200*/  ULDC UR4, c[0x0][0x248] ;  /* 0x0000920000047ab9 */ /* 0x000fc40000000800 */
[----:B------:R-:W4:Y:S01]  /*33210*/  LDL.LU R14, [R1+0xf64] ;  /* 0x000f6400010e7983 */ /* 0x000f220000300800 */
[----:B--2---:R-:W-:-:S03]  /*33220*/  IMAD R0, R18, UR4, RZ ;  /* 0x0000000412007c24 */ /* 0x004fc6000f8e02ff */
[----:B------:R2:W-:Y:S01]  /*33230*/  @P3 STG.E.U8 desc[UR28][R2.64], R11 ;  /* 0x0000000b02003986 */ /* 0x0005e2000c10111c */
[----:B------:R-:W-:Y:S01]  /*33240*/  ISETP.LT.AND P3, PT, R18, UR6, !P0 ;  /* 0x0000000612007c0c */ /* 0x000fe2000c761270 */
[----:B------:R-:W-:Y:S01]  /*33250*/  ULDC UR4, c[0x0][0x22c] ;  /* 0x00008b0000047ab9 */ /* 0x000fe20000000800 */
[-C--:B-1----:R-:W-:Y:S01]  /*33260*/  IADD3 R8, P5, R10, R68.reuse, RZ ;  /* 0x000000440a087210 */ /* 0x082fe20007fbe0ff */
[----:B------:R-:W4:Y:S01]  /*33270*/  LDL.LU R18, [R1+0xf60] ;  /* 0x000f600001127983 */ /* 0x000f220000300800 */
[----:B------:R-:W-:Y:S01]  /*33280*/  PRMT R13, R42, 0x7773, RZ ;  /* 0x000077732a0d7816 */ /* 0x000fe200000000ff */
[----:B------:R-:W-:Y:S01]  /*33290*/  ULDC UR6, c[0x0][0x22c] ;  /* 0x00008b0000067ab9 */ /* 0x000fe20000000800 */
[-C--:B------:R-:W-:Y:S01]  /*332a0*/  LEA.HI.X.SX32 R9, R10, R69.reuse, 0x1, P5 ;  /* 0x000000450a097211 */ /* 0x080fe200028f0eff */
[----:B------:R-:W-:Y:S02]  /*332b0*/  IMAD R10, R19, 0x2, R10 ;  /* 0x00000002130a7824 */ /* 0x000fe400078e020a */
[----:B------:R-:W1:Y:S03]  /*332c0*/  LDC R19, c[0x0][0x248] ;  /* 0x00009200ff137b82 */ /* 0x000e660000000800 */
[C---:B--2---:R-:W-:Y:S01]  /*332d0*/  IADD3 R2, P5, R10.reuse, R68, RZ ;  /* 0x000000440a027210 */ /* 0x044fe20007fbe0ff */
[----:B------:R2:W-:Y:S03]  /*332e0*/  @P2 STG.E.U8 desc[UR28][R8.64], R41 ;  /* 0x0000002908002986 */ /* 0x0005e6000c10111c */
[----:B------:R-:W-:-:S05]  /*332f0*/  LEA.HI.X.SX32 R3, R10, R69, 0x1, P5 ;  /* 0x000000450a037211 */ /* 0x000fca00028f0eff */
[----:B------:R0:W-:Y:S01]  /*33300*/  @P1 STG.E.U8 desc[UR28][R2.64], R13 ;  /* 0x0000000d02001986 */ /* 0x0001e2000c10111c */
[----:B--2---:R-:W-:-:S04]  /*33310*/  IADD3 R8, P5, R0, R68, RZ ;  /* 0x0000004400087210 */ /* 0x004fc80007fbe0ff */
[----:B------:R-:W-:Y:S01]  /*33320*/  LEA.HI.X.SX32 R9, R0, R69, 0x1, P5 ;  /* 0x0000004500097211 */ /* 0x000fe200028f0eff */
[----:B------:R-:W-:Y:S01]  /*33330*/  IMAD R0, R15, 0x4, R10 ;  /* 0x000000040f007824 */ /* 0x000fe200078e020a */
[----:B------:R-:W-:-:S04]  /*33340*/  PRMT R43, R43, 0x7773, RZ ;  /* 0x000077732b2b7816 */ /* 0x000fc800000000ff */
[----:B------:R-:W-:Y:S02]  /*33350*/  IADD3 R10, P5, R0, R68, RZ ;  /* 0x00000044000a7210 */ /* 0x000fe40007fbe0ff */
[----:B0-----:R-:W-:Y:S02]  /*33360*/  PRMT R13, R44, 0x7770, RZ ;  /* 0x000077702c0d7816 */ /* 0x001fe400000000ff */
[----:B------:R-:W-:Y:S01]  /*33370*/  LEA.HI.X.SX32 R11, R0, R69, 0x1, P5 ;  /* 0x00000045000b7211 */ /* 0x000fe200028f0eff */
[----:B------:R-:W-:Y:S01]  /*33380*/  IMAD R0, R17, 0x2, R0 ;  /* 0x0000000211007824 */ /* 0x000fe200078e0200 */
[----:B------:R-:W-:Y:S01]  /*33390*/  ISETP.LT.AND P2, PT, R16, UR7, !P0 ;  /* 0x0000000710007c0c */ /* 0x000fe2000c741270 */
[----:B------:R0:W-:Y:S01]  /*333a0*/  @P3 STG.E.U8 desc[UR28][R8.64], R43 ;  /* 0x0000002b08003986 */ /* 0x0001e2000c10111c */
[----:B---3--:R-:W-:-:S03]  /*333b0*/  ISETP.LT.AND P1, PT, R12, UR4, !P0 ;  /* 0x000000040c007c0c */ /* 0x008fc6000c721270 */
[----:B------:R-:W2:Y:S01]  /*333c0*/  LDL.LU R16, [R1+0xf40] ;  /* 0x000f400001107983 */ /* 0x000ea20000300800 */
[----:B------:R-:W3:Y:S01]  /*333d0*/  LDC R12, c[0x0][0x248] ;  /* 0x00009200ff0c7b82 */ /* 0x000ee20000000800 */
[----:B-1----:R-:W-:Y:S01]  /*333e0*/  IMAD R3, R19, 0x2, R0 ;  /* 0x0000000213037824 */ /* 0x002fe200078e0200 */
[----:B------:R-:W-:Y:S01]  /*333f0*/  ULDC UR4, c[0x0][0x22c] ;  /* 0x00008b0000047ab9 */ /* 0x000fe20000000800 */
[----:B------:R1:W-:Y:S01]  /*33400*/  @P4 STG.E.U8 desc[UR28][R10.64], R13 ;  /* 0x0000000d0a004986 */ /* 0x0003e2000c10111c */
[-C--:B0-----:R-:W-:Y:S01]  /*33410*/  IADD3 R8, P4, R0, R68.reuse, RZ ;  /* 0x0000004400087210 */ /* 0x081fe20007f9e0ff */
[----:B------:R-:W-:Y:S01]  /*33420*/  ULDC UR7, c[0x0][0x22c] ;  /* 0x00008b0000077ab9 */ /* 0x000fe20000000800 */
[----:B------:R-:W-:Y:S01]  /*33430*/  ISETP.LT.AND P3, PT, R20, UR4, !P0 ;  /* 0x0000000414007c0c */ /* 0x000fe2000c761270 */
[----:B------:R-:W-:Y:S01]  /*33440*/  ULDC UR4, c[0x0][0x22c] ;  /* 0x00008b0000047ab9 */ /* 0x000fe20000000800 */
[----:B------:R-:W-:Y:S01]  /*33450*/  LEA.HI.X.SX32 R9, R0, R69, 0x1, P4 ;  /* 0x0000004500097211 */ /* 0x000fe200020f0eff */
[----:B------:R-:W2:Y:S01]  /*33460*/  LDL.LU R22, [R1+0xf28] ;  /* 0x000f280001167983 */ /* 0x000ea20000300800 */
[----:B------:R-:W-:-:S02]  /*33470*/  IADD3 R2, P4, R3, R68, RZ ;  /* 0x0000004403027210 */ /* 0x000fc40007f9e0ff */
[----:B----4-:R-:W-:Y:S01]  /*33480*/  ISETP.LT.AND P5, PT, R14, UR4, !P0 ;  /* 0x000000040e007c0c */ /* 0x010fe2000c7a1270 */
[----:B------:R-:W-:Y:S01]  /*33490*/  ULDC UR4, c[0x0][0x22c] ;  /* 0x00008b0000047ab9 */ /* 0x000fe20000000800 */
[----:B------:R-:W4:Y:S01]  /*334a0*/  LDL.LU R24, [R1+0xbac] ;  /* 0x000bac0001187983 */ /* 0x000f220000300800 */
[----:B------:R-:W0:Y:S01]  /*334b0*/  LDC R14, c[0x0][0x248] ;  /* 0x00009200ff0e7b82 */ /* 0x000e220000000800 */
[----:B---3--:R-:W-:Y:S01]  /*334c0*/  IMAD R0, R12, 0x2, R3 ;  /* 0x000000020c007824 */ /* 0x008fe200078e0203 */
[-C--:B------:R-:W-:Y:S02]  /*334d0*/  LEA.HI.X.SX32 R3, R3, R69.reuse, 0x1, P4 ;  /* 0x0000004503037211 */ /* 0x080fe400020f0eff */
[----:B------:R-:W-:Y:S02]  /*334e0*/  ISETP.LT.AND P4, PT, R18, UR4, !P0 ;  /* 0x0000000412007c0c */ /* 0x000fe4000c781270 */
[----:B------:R-:W-:Y:S01]  /*334f0*/  PRMT R17, R45, 0x7770, RZ ;  /* 0x000077702d117816 */ /* 0x000fe200000000ff */
[----:B------:R-:W3:Y:S01]  /*33500*/  LDL.LU R18, [R1+0xf1c] ;  /* 0x000f1c0001127983 */ /* 0x000ee20000300800 */
[----:B-1----:R-:W-:Y:S01]  /*33510*/  IMAD R13, R21, 0x2, R0 ;  /* 0x00000002150d7824 */ /* 0x002fe200078e0200 */
[----:B------:R-:W-:Y:S01]  /*33520*/  PRMT R15, R46, 0x7770, RZ ;  /* 0x000077702e0f7816 */ /* 0x000fe200000000ff */
[----:B------:R-:W-:Y:S01]  /*33530*/  ULDC UR4, c[0x0][0x22c] ;  /* 0x00008b0000047ab9 */ /* 0x000fe20000000800 */
[----:B------:R-:W-:Y:S01]  /*33540*/  @P6 STG.E.U8 desc[UR28][R8.64], R17 ;  /* 0x0000001108006986 */ /* 0x000fe2000c10111c */
[CC--:B------:R-:W-:Y:S01]  /*33550*/  IADD3 R10, P6, R0.reuse, R68.reuse, RZ ;  /* 0x00000044000a7210 */ /* 0x0c0fe20007fde0ff */
[----:B------:R-:W1:Y:S01]  /*33560*/  LDC R21, c[0x0][0x248] ;  /* 0x00009200ff157b82 */ /* 0x000e620000000800 */
[----:B------:R-:W-:Y:S01]  /*33570*/  PRMT R19, R47, 0x7770, RZ ;  /* 0x000077702f137816 */ /* 0x000fe200000000ff */
[----:B------:R-:W4:Y:S01]  /*33580*/  LDL.LU R20, [R1+0xf18] ;  /* 0x000f180001147983 */ /* 0x000f220000300800 */
[-C--:B------:R-:W-:Y:S01]  /*33590*/  LEA.HI.X.SX32 R11, R0, R69.reuse, 0x1, P6 ;  /* 0x00000045000b7211 */ /* 0x080fe200030f0eff */
[----:B0-----:R-:W-:Y:S01]  /*335a0*/  IMAD R0, R14, 0x2, R13 ;  /* 0x000000020e007824 */ /* 0x001fe200078e020d */
[CC--:B------:R-:W-:Y:S01]  /*335b0*/  IADD3 R12, P6, R13.reuse, R68.reuse, RZ ;  /* 0x000000440d0c7210 */ /* 0x0c0fe20007fde0ff */
[----:B------:R0:W-:Y:S02]  /*335c0*/  @P2 STG.E.U8 desc[UR28][R2.64], R15 ;  /* 0x0000000f02002986 */ /* 0x0001e4000c10111c */
[----:B------:R-:W1:Y:S01]  /*335d0*/  LDC R14, c[0x0][0x248] ;  /* 0x00009200ff0e7b82 */ /* 0x000e620000000800 */
[----:B------:R-:W-:Y:S01]  /*335e0*/  LEA.HI.X.SX32 R13, R13, R69, 0x1, P6 ;  /* 0x000000450d0d7211 */ /* 0x000fe200030f0eff */
[----:B------:R0:W-:Y:S02]  /*335f0*/  @P1 STG.E.U8 desc[UR28][R10.64], R19 ;  /* 0x000000130a001986 */ /* 0x0001e4000c10111c */
[----:B0-----:R-:W-:-:S02]  /*33600*/  IADD3 R2, P6, R0, R68, RZ ;  /* 0x0000004400027210 */ /* 0x001fc40007fde0ff */
[----:B------:R-:W-:Y:S02]  /*33610*/  PRMT R15, R44, 0x7771, RZ ;  /* 0x000077712c0f7816 */ /* 0x000fe400000000ff */
[----:B------:R-:W-:Y:S01]  /*33620*/  LEA.HI.X.SX32 R3, R0, R69, 0x1, P6 ;  /* 0x0000004500037211 */ /* 0x000fe200030f0eff */
[----:B------:R-:W-:Y:S01]  /*33630*/  IMAD R0, R23, 0x2, R0 ;  /* 0x0000000217007824 */ /* 0x000fe200078e0200 */
[----:B------:R-:W0:Y:S01]  /*33640*/  LDC R19, c[0x0][0x248] ;  /* 0x00009200ff137b82 */ /* 0x000e220000000800 */
[----:B------:R2:W-:Y:S03]  /*33650*/  @P3 STG.E.U8 desc[UR28][R12.64], R15 ;  /* 0x0000000f0c003986 */ /* 0x0005e6000c10111c */
[----:B------:R-:W-:-:S04]  /*33660*/  IADD3 R8, P3, R0, R68, RZ ;  /* 0x0000004400087210 */ /* 0x000fc80007f7e0ff */
[----:B------:R-:W-:Y:S01]  /*33670*/  LEA.HI.X.SX32 R9, R0, R69, 0x1, P3 ;  /* 0x0000004500097211 */ /* 0x000fe200018f0eff */
[----:B------:R-:W0:Y:S01]  /*33680*/  LDC R23, c[0x0][0x248] ;  /* 0x00009200ff177b82 */ /* 0x000e220000000800 */
[----:B--2---:R-:W-:Y:S01]  /*33690*/  ISETP.LT.AND P2, PT, R16, UR4, !P0 ;  /* 0x0000000410007c0c */ /* 0x004fe2000c741270 */
[----:B------:R-:W-:Y:S01]  /*336a0*/  ULDC UR4, c[0x0][0x22c] ;  /* 0x00008b0000047ab9 */ /* 0x000fe20000000800 */
[----:B------:R-:W2:Y:S01]  /*336b0*/  LDL.LU R16, [R1+0xef8] ;  /* 0x000ef80001107983 */ /* 0x000ea20000300800 */
[----:B------:R-:W-:-:S04]  /*336c0*/  PRMT R17, R45, 0x7771, RZ ;  /* 0x000077712d117816 */ /* 0x000fc800000000ff */
[----:B------:R-:W0:Y:S01]  /*336d0*/  LDC R12, c[0x0][0x248] ;  /* 0x00009200ff0c7b82 */ /* 0x000e220000000800 */
[----:B------:R-:W-:Y:S01]  /*336e0*/  ISETP.LT.AND P1, PT, R22, UR4, !P0 ;  /* 0x0000000416007c0c */ /* 0x000fe2000c721270 */
[----:B------:R-:W-:Y:S01]  /*336f0*/  ULDC UR4, c[0x0][0x248] ;  /* 0x0000920000047ab9 */ /* 0x000fe20000000800 */
[----:B------:R-:W2:Y:S01]  /*33700*/  LDL.LU R22, [R1+0xee0] ;  /* 0x000ee00001167983 */ /* 0x000ea20000300800 */
[----:B---3--:R-:W-:Y:S01]  /*33710*/  ISETP.LT.AND P3, PT, R18, UR7, !P0 ;  /* 0x0000000712007c0c */ /* 0x008fe2000c761270 */
[----:B----4-:R-:W-:Y:S02]  /*33720*/  IMAD R11, R24, UR4, RZ ;  /* 0x00000004180b7c24 */ /* 0x010fe4000f8e02ff */
[----:B------:R-:W3:Y:S01]  /*33730*/  LDL.LU R18, [R1+0xed4] ;  /* 0x000ed40001127983 */ /* 0x000ee20000300800 */
[----:B------:R-:W-:Y:S02]  /*33740*/  PRMT R15, R46, 0x7771, RZ ;  /* 0x000077712e0f7816 */ /* 0x000fe400000000ff */
[----:B------:R-:W-:Y:S01]  /*33750*/  ISETP.LT.AND P6, PT, R24, UR6, !P0 ;  /* 0x0000000618007c0c */ /* 0x000fe2000c7c1270 */
[----:B------:R4:W-:Y:S01]  /*33760*/  @P5 STG.E.U8 desc[UR28][R2.64], R17 ;  /* 0x0000001102005986 */ /* 0x0009e2000c10111c */
[----:B------:R-:W-:Y:S01]  /*33770*/  PRMT R13, R47, 0x7771, RZ ;  /* 0x000077712f0d7816 */ /* 0x000fe200000000ff */
[----:B-1----:R-:W-:Y:S01]  /*33780*/  IMAD R0, R21, 0x4, R0 ;  /* 0x0000000415007824 */ /* 0x002fe200078e0200 */
[----:B------:R-:W-:Y:S01]  /*33790*/  ULDC UR6, c[0x0][0x22c] ;  /* 0x00008b0000067ab9 */ /* 0x000fe20000000800 */
[----:B------:R0:W-:Y:S01]  /*337a0*/  @P4 STG.E.U8 desc[UR28][R8.64], R15 ;  /* 0x0000000f08004986 */ /* 0x0001e2000c10111c */
[C---:B------:R-:W-:Y:S01]  /*337b0*/  IADD3 R10, P4, R11.reuse, R68, RZ ;  /* 0x000000440b0a7210 */ /* 0x040fe20007f9e0ff */
[----:B------:R-:W-:Y:S01]  /*337c0*/  ULDC UR4, c[0x0][0x22c] ;  /* 0x00008b0000047ab9 */ /* 0x000fe20000000800 */
[----:B------:R-:W1:Y:S01]  /*337d0*/  LDC R21, c[0x0][0x248] ;  /* 0x00009200ff157b82 */ /* 0x000e620000000800 */
[----:B------:R-:W-:Y:S01]  /*337e0*/  ULDC UR7, c[0x0][0x22c] ;  /* 0x00008b0000077ab9 */ /* 0x000fe20000000800 */
[----:B------:R-:W-:-:S05]  /*337f0*/  LEA.HI.X.SX32 R11, R11, R69, 0x1, P4 ;  /* 0x000000450b0b7211 */ /* 0x000fca00020f0eff */
[----:B------:R2:W-:Y:S01]  /*33800*/  @P6 STG.E.U8 desc[UR28][R10.64], R13 ;  /* 0x0000000d0a006986 */ /* 0x0005e2000c10111c */
[-C--:B----4-:R-:W-:Y:S01]  /*33810*/  IADD3 R2, P6, R0, R68.reuse, RZ ;  /* 0x0000004400027210 */ /* 0x090fe20007fde0ff */
[----:B0-----:R-:W-:Y:S01]  /*33820*/  IMAD R9, R19, 0x2, R0 ;  /* 0x0000000213097824 */ /* 0x001fe200078e0200 */
[----:B------:R-:W-:Y:S02]  /*33830*/  PRMT R19, R44, 0x7772, RZ ;  /* 0x000077722c137816 */ /* 0x000fe400000000ff */
[----:B------:R-:W-:Y:S02]  /*33840*/  LEA.HI.X.SX32 R3, R0, R69, 0x1, P6 ;  /* 0x0000004500037211 */ /* 0x000fe400030f0eff */
[----:B------:R-:W-:Y:S01]  /*33850*/  IADD3 R8, P6, R9, R68, RZ ;  /* 0x0000004409087210 */ /* 0x000fe20007fde0ff */
[----:B------:R-:W-:Y:S01]  /*33860*/  IMAD R0, R12, 0x2, R9 ;  /* 0x000000020c007824 */ /* 0x000fe200078e0209 */
[----:B------:R-:W-:Y:S01]  /*33870*/  ISETP.LT.AND P5, PT, R20, UR4, !P0 ;  /* 0x0000000414007c0c */ /* 0x000fe2000c7a1270 */
[----:B------:R-:W-:Y:S01]  /*33880*/  ULDC UR4, c[0x0][0x22c] ;  /* 0x00008b0000047ab9 */ /* 0x000fe20000000800 */
[----:B------:R-:W-:-:S02]  /*33890*/  PRMT R17, R45, 0x7772, RZ ;  /* 0x000077722d117816 */ /* 0x000fc400000000ff */
[----:B------:R-:W-:Y:S01]  /*338a0*/  LEA.HI.X.SX32 R9, R9, R69, 0x1, P6 ;  /* 0x0000004509097211 */ /* 0x000fe200030f0eff */
[----:B------:R0:W-:Y:S04]  /*338b0*/  @P2 STG.E.U8 desc[UR28][R2.64], R19 ;  /* 0x0000001302002986 */ /* 0x0001e8000c10111c */
[----:B------:R4:W-:Y:S01]  /*338c0*/  @P1 STG.E.U8 desc[UR28][R8.64], R17 ;  /* 0x0000001108001986 */ /* 0x0009e2000c10111c */
[----:B--2---:R-:W-:Y:S01]  /*338d0*/  ISETP.LT.AND P4, PT, R16, UR6, !P0 ;  /* 0x0000000610007c0c */ /* 0x004fe2000c781270 */
[----:B------:R-:W-:Y:S02]  /*338e0*/  IMAD R13, R23, 0x2, R0 ;  /* 0x00000002170d7824 */ /* 0x000fe400078e0200 */
[----:B------:R-:W2:Y:S01]  /*338f0*/  LDL.LU R16, [R1+0xed0] ;  /* 0x000ed00001107983 */ /* 0x000ea20000300800 */
[----:B------:R-:W-:Y:S01]  /*33900*/  IADD3 R10, P6, R0, R68, RZ ;  /* 0x00000044000a7210 */ /* 0x000fe20007fde0ff */
[----:B------:R-:W2:Y:S01]  /*33910*/  LDC R23, c[0x0][0x248] ;  /* 0x00009200ff177b82 */ /* 0x000ea20000000800 */
[----:B------:R-:W-:Y:S01]  /*33920*/  ISETP.LT.AND P2, PT, R22, UR4, !P0 ;  /* 0x0000000416007c0c */ /* 0x000fe2000c741270 */
[----:B------:R-:W2:Y:S01]  /*33930*/  LDL.LU R20, [R1+0xeb0] ;  /* 0x000eb00001147983 */ /* 0x000ea20000300800 */
[----:B------:R-:W-:Y:S01]  /*33940*/  ULDC UR4, c[0x0][0x22c] ;  /* 0x00008b0000047ab9 */ /* 0x000fe20000000800 */
[----:B------:R-:W-:-:S04]  /*33950*/  PRMT R15, R46, 0x7772, RZ ;  /* 0x000077722e0f7816 */ /* 0x000fc800000000ff */
[----:B0-----:R-:W0:Y:S01]  /*33960*/  LDC R19, c[0x0][0x248] ;  /* 0x00009200ff137b82 */ /* 0x001e220000000800 */
[----:B------:R-:W2:Y:S01]  /*33970*/  LDL.LU R22, [R1+0xba8] ;  /* 0x000ba80001167983 */ /* 0x000ea20000300800 */
[----:B----4-:R-:W-:Y:S01]  /*33980*/  PRMT R17, R47, 0x7772, RZ ;  /* 0x000077722f117816 */ /* 0x010fe200000000ff */
[----:B------:R-:W-:Y:S01]  /*33990*/  ULDC UR6, c[0x0][0x22c] ;  /* 0x00008b0000067ab9 */ /* 0x000fe20000000800 */
[----:B---3--:R-:W-:Y:S01]  /*339a0*/  ISETP.LT.AND P1, PT, R18, UR4, !P0 ;  /* 0x0000000412007c0c */ /* 0x008fe2000c721270 */
[----:B------:R-:W-:Y:S01]  /*339b0*/  ULDC UR4, c[0x0][0x22c] ;  /* 0x00008b0000047ab9 */ /* 0x000fe20000000800 */
[----:B------:R-:W3:Y:S01]  /*339c0*/  LDL.LU R18, [R1+0xe98] ;  /* 0x000e980001127983 */ /* 0x000ee20000300800 */
[----:B------:R-:W-:Y:S01]  /*339d0*/  LEA.HI.X.SX32 R11, R0, R69, 0x1, P6 ;  /* 0x00000045000b7211 */ /* 0x000fe200030f0eff */
[----:B------:R-:W-:Y:S01]  /*339e0*/  IMAD R0, R14, 0x2, R13 ;  /* 0x000000020e007824 */ /* 0x000fe200078e020d */
[----:B------:R-:W-:-:S03]  /*339f0*/  IADD3 R12, P6, R13, R68, RZ ;  /* 0x000000440d0c7210 */ /* 0x000fc60007fde0ff */
[----:B-1----:R-:W-:Y:S01]  /*33a00*/  IMAD R14, R21, 0x2, R0 ;  /* 0x00000002150e7824 */ /* 0x002fe200078e0200 */
[-C--:B------:R-:W-:Y:S01]  /*33a10*/  LEA.HI.X.SX32 R13, R13, R69.reuse, 0x1, P6 ;  /* 0x000000450d0d7211 */ /* 0x080fe200030f0eff */
[----:B------:R1:W-:Y:S01]  /*33a20*/  @P3 STG.E.U8 desc[UR28][R10.64], R15 ;  /* 0x0000000f0a003986 */ /* 0x0003e2000c10111c */
[-C--:B------:R-:W-:Y:S01]  /*33a30*/  IADD3 R2, P6, R0, R68.reuse, RZ ;  /* 0x0000004400027210 */ /* 0x080fe20007fde0ff */
[----:B------:R-:W4:Y:S02]  /*33a40*/  LDC R21, c[0x0][0x248] ;  /* 0x00009200ff157b82 */ /* 0x000f240000000800 */
[----:B------:R0:W-:Y:S01]  /*33a50*/  @P5 STG.E.U8 desc[UR28][R12.64], R17 ;  /* 0x000000110c005986 */ /* 0x0001e2000c10111c */
[----:B------:R-:W-:Y:S02]  /*33a60*/  IADD3 R8, P5, R14, R68, RZ ;  /* 0x000000440e087210 */ /* 0x000fe40007fbe0ff */
[-C--:B------:R-:W-:Y:S02]  /*33a70*/  LEA.HI.X.SX32 R3, R0, R69.reuse, 0x1, P6 ;  /* 0x0000004500037211 */ /* 0x080fe400030f0eff */
[----:B------:R-:W-:-:S02]  /*33a80*/  LEA.HI.X.SX32 R9, R14, R69, 0x1, P5 ;  /* 0x000000450e097211 */ /* 0x000fc400028f0eff */
[----:B------:R-:W-:Y:S02]  /*33a90*/  PRMT R45, R45, 0x7773, RZ ;  /* 0x000077732d2d7816 */ /* 0x000fe400000000ff */
[----:B-1----:R-:W-:Y:S01]  /*33aa0*/  PRMT R15, R44, 0x7773, RZ ;  /* 0x000077732c0f7816 */ /* 0x002fe200000000ff */
[----:B0-----:R-:W0:Y:S04]  /*33ab0*/  LDC R17, c[0x0][0x248] ;  /* 0x00009200ff117b82 */ /* 0x001e280000000800 */
[----:B------:R1:W-:Y:S04]  /*33ac0*/  @P4 STG.E.U8 desc[UR28][R2.64], R15 ;  /* 0x0000000f02004986 */ /* 0x0003e8000c10111c */
[----:B------:R3:W-:Y:S01]  /*33ad0*/  @P2 STG.E.U8 desc[UR28][R8.64], R45 ;  /* 0x0000002d08002986 */ /* 0x0007e2000c10111c */
[----:B--2---:R-:W-:Y:S01]  /*33ae0*/  ISETP.LT.AND P3, PT, R16, UR4, !P0 ;  /* 0x0000000410007c0c */ /* 0x004fe2000c761270 */
[----:B------:R-:W-:-:S02]  /*33af0*/  ULDC UR4, c[0x0][0x22c] ;  /* 0x00008b0000047ab9 */ /* 0x000fc40000000800 */
[----:B------:R-:W2:Y:S01]  /*33b00*/  LDL.LU R16, [R1+0xe8c] ;  /* 0x000e8c0001107983 */ /* 0x000ea20000300800 */
[----:B------:R-:W-:Y:S01]  /*33b10*/  IMAD R14, R23, 0x2, R14 ;  /* 0x00000002170e7824 */ /* 0x000fe200078e020e */
[----:B-1----:R-:W1:Y:S01]  /*33b20*/  LDC R15, c[0x0][0x248] ;  /* 0x00009200ff0f7b82 */ /* 0x002e620000000800 */
[----:B------:R-:W-:Y:S01]  /*33b30*/  ISETP.LT.AND P6, PT, R20, UR4, !P0 ;  /* 0x0000000414007c0c */ /* 0x000fe2000c7c1270 */
[----:B------:R-:W-:Y:S01]  /*33b40*/  ULDC UR4, c[0x0][0x248] ;  /* 0x0000920000047ab9 */ /* 0x000fe20000000800 */
[----:B------:R-:W4:Y:S01]  /*33b50*/  LDL.LU R20, [R1+0xe88] ;  /* 0x000e880001147983 */ /* 0x000f220000300800 */
[----:B------:R-:W-:-:S04]  /*33b60*/  PRMT R13, R46, 0x7773, RZ ;  /* 0x000077732e0d7816 */ /* 0x000fc800000000ff */
[----:B------:R-:W4:Y:S01]  /*33b70*/  LDC R23, c[0x0][0x248] ;  /* 0x00009200ff177b82 */ /* 0x000f220000000800 */
[----:B------:R-:W4:Y:S01]  /*33b80*/  LDL.LU R12, [R1+0xe68] ;  /* 0x000e6800010c7983 */ /* 0x000f220000300800 */
[----:B---3--:R-:W-:Y:S01]  /*33b90*/  ISETP.LT.AND P2, PT, R18, UR7, !P0 ;  /* 0x0000000712007c0c */ /* 0x008fe2000c741270 */
[----:B------:R-:W-:Y:S02]  /*33ba0*/  IMAD R0, R22, UR4, RZ ;  /* 0x0000000416007c24 */ /* 0x000fe4000f8e02ff */
[----:B------:R-:W3:Y:S01]  /*33bb0*/  LDL.LU R18, [R1+0xe50] ;  /* 0x000e500001127983 */ /* 0x000ee20000300800 */
[-C--:B------:R-:W-:Y:S01]  /*33bc0*/  IADD3 R10, P5, R14, R68.reuse, RZ ;  /* 0x000000440e0a7210 */ /* 0x080fe20007fbe0ff */
[----:B------:R-:W-:Y:S01]  /*33bd0*/  ULDC UR4, c[0x0][0x22c] ;  /* 0x00008b0000047ab9 */ /* 0x000fe20000000800 */
[----:B------:R-:W-:Y:S01]  /*33be0*/  ISETP.LT.AND P4, PT, R22, UR6, !P0 ;  /* 0x0000000616007c0c */ /* 0x000fe2000c781270 */
[----:B------:R-:W-:Y:S01]  /*33bf0*/  ULDC UR7, c[0x0][0x22c] ;  /* 0x00008b0000077ab9 */ /* 0x000fe20000000800 */
[----:B------:R-:W-:Y:S01]  /*33c00*/  LEA.HI.X.SX32 R11, R14, R69, 0x1, P5 ;  /* 0x000000450e0b7211 */ /* 0x000fe200028f0eff */
[----:B------:R-:W-:Y:S01]  /*33c10*/  IMAD R14, R19, 0x4, R14 ;  /* 0x00000004130e7824 */ /* 0x000fe200078e020e */
[----:B------:R-:W-:Y:S01]  /*33c20*/  IADD3 R2, P5, R0, R68, RZ ;  /* 0x0000004400027210 */ /* 0x000fe20007fbe0ff */
[----:B------:R-:W-:-:S03]  /*33c30*/  ULDC UR6, c[0x0][0x22c] ;  /* 0x00008b0000067ab9 */ /* 0x000fc60000000800 */
[-C--:B------:R-:W-:Y:S02]  /*33c40*/  LEA.HI.X.SX32 R3, R0, R69.reuse, 0x1, P5 ;  /* 0x0000004500037211 */ /* 0x080fe400028f0eff */
[C---:B------:R-:W-:Y:S01]  /*33c50*/  IADD3 R8, P5, R14.reuse, R68, RZ ;  /* 0x000000440e087210 */ /* 0x040fe20007fbe0ff */
[----:B------:R1:W-:Y:S01]  /*33c60*/  @P1 STG.E.U8 desc[UR28][R10.64], R13 ;  /* 0x0000000d0a001986 */ /* 0x0003e2000c10111c */
[----:B------:R-:W-:Y:S02]  /*33c70*/  PRMT R47, R47, 0x7773, RZ ;  /* 0x000077732f2f7816 */ /* 0x000fe400000000ff */
[----:B------:R-:W-:Y:S01]  /*33c80*/  LEA.HI.X.SX32 R9, R14, R69, 0x1, P5 ;  /* 0x000000450e097211 */ /* 0x000fe200028f0eff */
[----:B0-----:R-:W-:Y:S02]  /*33c90*/  IMAD R14, R17, 0x2, R14 ;  /* 0x00000002110e7824 */ /* 0x001fe400078e020e */
[----:B------:R0:W-:Y:S01]  /*33ca0*/  @P4 STG.E.U8 desc[UR28][R2.64], R47 ;  /* 0x0000002f02004986 */ /* 0x0001e2000c10111c */
[----:B-1----:R-:W-:Y:S01]  /*33cb0*/  PRMT R13, R48, 0x7770, RZ ;  /* 0x00007770300d7816 */ /* 0x002fe200000000ff */
[----:B------:R-:W-:-:S04]  /*33cc0*/  IMAD R0, R15, 0x2, R14 ;  /* 0x000000020f007824 */ /* 0x000fc800078e020e */
[----:B------:R1:W-:Y:S01]  /*33cd0*/  @P3 STG.E.U8 desc[UR28][R8.64], R13 ;  /* 0x0000000d08003986 */ /* 0x0003e2000c10111c */
[----:B0-----:R-:W-:-:S04]  /*33ce0*/  IADD3 R2, P3, R14, R68, RZ ;  /* 0x000000440e027210 */ /* 0x001fc80007f7e0ff */
[----:B------:R-:W-:Y:S02]  /*33cf0*/  LEA.HI.X.SX32 R3, R14, R69, 0x1, P3 ;  /* 0x000000450e037211 */ /* 0x000fe400018f0eff */
[----:B------:R-:W-:-:S04]  /*33d00*/  IADD3 R10, P3, R0, R68, RZ ;  /* 0x00000044000a7210 */ /* 0x000fc80007f7e0ff */
[----:B------:R-:W-:Y:S02]  /*33d10*/  LEA.HI.X.SX32 R11, R0, R69, 0x1, P3 ;  /* 0x00000045000b7211 */ /* 0x000fe400018f0eff */
[----:B--2---:R-:W-:Y:S01]  /*33d20*/  ISETP.LT.AND P1, PT, R16, UR4, !P0 ;  /* 0x0000000410007c0c */ /* 0x004fe2000c721270 */
[----:B------:R-:W-:Y:S01]  /*33d30*/  ULDC UR4, c[0x0][0x22c] ;  /* 0x00008b0000047ab9 */ /* 0x000fe20000000800 */
[----:B------:R-:W2:Y:S04]  /*33d40*/  LDL.LU R16, [R1+0xe44] ;  /* 0x000e440001107983 */ /* 0x000ea80000300800 */
[----:B------:R-:W2:Y:S01]  /*33d50*/  LDL.LU R22, [R1+0xe40] ;  /* 0x000e400001167983 */ /* 0x000ea20000300800 */
[----:B----4-:R-:W-:Y:S01]  /*33d60*/  ISETP.LT.AND P4, PT, R20, UR4, !P0 ;  /* 0x0000000414007c0c */ /* 0x010fe2000c781270 */
[----:B------:R-:W-:-:S02]  /*33d70*/  ULDC UR4, c[0x0][0x22c] ;  /* 0x00008b0000047ab9 */ /* 0x000fc40000000800 */
[----:B------:R-:W4:Y:S01]  /*33d80*/  LDL.LU R20, [R1+0xba4] ;  /* 0x000ba40001147983 */ /* 0x000f220000300800 */
[----:B------:R-:W-:Y:S01]  /*33d90*/  ISETP.LT.AND P5, PT, R12, UR4, !P0 ;  /* 0x000000040c007c0c */ /* 0x000fe2000c7a1270 */
[----:B------:R-:W-:Y:S02]  /*33da0*/  ULDC UR4, c[0x0][0x22c] ;  /* 0x00008b0000047ab9 */ /* 0x000fe40000000800 */
[----:B---3--:R-:W-:Y:S01]  /*33db0*/  ISETP.LT.AND P3, PT, R18, UR4, !P0 ;  /* 0x0000000412007c0c */ /* 0x008fe2000c761270 */
[----:B------:R-:W-:Y:S01]  /*33dc0*/  IMAD R12, R21, 0x2, R0 ;  /* 0x00000002150c7824 */ /* 0x000fe200078e0200 */
[----:B------:R-:W3:Y:S01]  /*33dd0*/  LDL.LU R18, [R1+0xe20] ;  /* 0x000e200001127983 */ /* 0x000ee20000300800 */
[----:B------:R-:W-:Y:S01]  /*33de0*/  PRMT R19, R49, 0x7770, RZ ;  /* 0x0000777031137816 */ /* 0x000fe200000000ff */
[----:B------:R-:W-:Y:S01]  /*33df0*/  ULDC UR4, c[0x0][0x22c] ;  /* 0x00008b0000047ab9 */ /* 0x000fe20000000800 */
[----:B------:R-:W-:Y:S01]  /*33e00*/  IMAD R0, R23, 0x2, R12 ;  /* 0x0000000217007824 */ /* 0x000fe200078e020c */
[----:B------:R-:W-:Y:S01]  /*33e10*/  PRMT R15, R50, 0x7770, RZ ;  /* 0x00007770320f7816 */ /* 0x000fe200000000ff */
[----:B------:R-:W0:Y:S01]  /*33e20*/  LDC R21, c[0x0][0x248] ;  /* 0x00009200ff157b82 */ /* 0x000e220000000800 */
[----:B------:R1:W-:Y:S02]  /*33e30*/  @P6 STG.E.U8 desc[UR28][R2.64], R19 ;  /* 0x0000001302006986 */ /* 0x0003e4000c10111c */
[----:B-1----:R-:W-:Y:S01]  /*33e40*/  IADD3 R8, P6, R12, R68, RZ ;  /* 0x000000440c087210 */ /* 0x002fe20007fde0ff */
[----:B------:R-:W-:-:S03]  /*33e50*/  IMAD R14, R25, 0x2, R0 ;  /* 0x00000002190e7824 */ /* 0x000fc600078e0200 */
[-C--:B------:R-:W-:Y:S02]  /*33e60*/  LEA.HI.X.SX32 R9, R12, R69.reuse, 0x1, P6 ;  /* 0x000000450c097211 */ /* 0x080fe400030f0eff */
[CC--:B------:R-:W-:Y:S01]  /*33e70*/  IADD3 R12, P6, R0.reuse, R68.reuse, RZ ;  /* 0x00000044000c7210 */ /* 0x0c0fe20007fde0ff */
[----:B------:R1:W-:Y:S01]  /*33e80*/  @P2 STG.E.U8 desc[UR28][R10.64], R15 ;  /* 0x0000000f0a002986 */ /* 0x0003e2000c10111c */
[----:B------:R-:W-:Y:S01]  /*33e90*/  PRMT R17, R51, 0x7770, RZ ;  /* 0x0000777033117816 */ /* 0x000fe200000000ff */
[----:B------:R-:W0:Y:S01]  /*33ea0*/  LDC R23, c[0x0][0x248] ;  /* 0x00009200ff177b82 */ /* 0x000e220000000800 */
[----:B------:R-:W-:Y:S02]  /*33eb0*/  LEA.HI.X.SX32 R13, R0, R69, 0x1, P6 ;  /* 0x00000045000d7211 */ /* 0x000fe400030f0eff */
[----:B------:R-:W-:-:S04]  /*33ec0*/  IADD3 R2, P6, R14, R68, RZ ;  /* 0x000000440e027210 */ /* 0x000fc80007fde0ff */
[----:B------:R-:W-:Y:S01]  /*33ed0*/  LEA.HI.X.SX32 R3, R14, R69, 0x1, P6 ;  /* 0x000000450e037211 */ /* 0x000fe200030f0eff */
[----:B------:R-:W-:Y:S01]  /*33ee0*/  IMAD R14, R27, 0x2, R14 ;  /* 0x000000021b0e7824 */ /* 0x000fe200078e020e */
[----:B------:R-:W0:Y:S01]  /*33ef0*/  LDC R19, c[0x0][0x248] ;  /* 0x00009200ff137b82 */ /* 0x000e220000000800 */
[----:B-1----:R-:W-:Y:S01]  /*33f00*/  PRMT R11, R48, 0x7771, RZ ;  /* 0x00007771300b7816 */ /* 0x002fe200000000ff */
[----:B------:R1:W-:Y:S04]  /*33f10*/  @P1 STG.E.U8 desc[UR28][R8.64], R17 ;  /* 0x0000001108001986 */ /* 0x0003e8000c10111c */
[----:B------:R3:W-:Y:S02]  /*33f20*/  @P4 STG.E.U8 desc[UR28][R12.64], R11 ;  /* 0x0000000b0c004986 */ /* 0x0007e4000c10111c */
[----:B------:R-:W0:Y:S01]  /*33f30*/  LDC R25, c[0x0][0x248] ;  /* 0x00009200ff197b82 */ /* 0x000e220000000800 */
[----:B-1----:R-:W-:-:S07]  /*33f40*/  IADD3 R8, P4, R14, R68, RZ ;  /* 0x000000440e087210 */ /* 0x002fce0007f9e0ff */
[----:B------:R-:W1:Y:S01]  /*33f50*/  LDC R17, c[0x0][0x248] ;  /* 0x00009200ff117b82 */ /* 0x000e620000000800 */
[----:B------:R-:W-:Y:S02]  /*33f60*/  LEA.HI.X.SX32 R9, R14, R69, 0x1, P4 ;  /* 0x000000450e097211 */ /* 0x000fe400020f0eff */
[----:B--2---:R-:W-:Y:S01]  /*33f70*/  ISETP.LT.AND P2, PT, R16, UR4, !P0 ;  /* 0x0000000410007c0c */ /* 0x004fe2000c741270 */
[----:B------:R-:W-:Y:S01]  /*33f80*/  ULDC UR4, c[0x0][0x22c] ;  /* 0x00008b0000047ab9 */ /* 0x000fe20000000800 */
[----:B------:R-:W2:Y:S04]  /*33f90*/  LDL.LU R16, [R1+0xe08] ;  /* 0x000e080001107983 */ /* 0x000ea80000300800 */
[----:B------:R-:W2:Y:S04]  /*33fa0*/  LDL.LU R10, [R1+0xdfc] ;  /* 0x000dfc00010a7983 */ /* 0x000ea80000300800 */
[----:B------:R-:W2:Y:S01]  /*33fb0*/  LDL.LU R24, [R1+0xdf8] ;  /* 0x000df80001187983 */ /* 0x000ea20000300800 */
[----:B---3--:R-:W-:-:S02]  /*33fc0*/  ISETP.LT.AND P4, PT, R18, UR7, !P0 ;  /* 0x0000000712007c0c */ /* 0x008fc4000c781270 */
[----:B------:R-:W-:Y:S01]  /*33fd0*/  PRMT R15, R49, 0x7771, RZ ;  /* 0x00007771310f7816 */ /* 0x000fe200000000ff */
[----:B------:R-:W3:Y:S01]  /*33fe0*/  LDL.LU R18, [R1+0xdd8] ;  /* 0x000dd80001127983 */ /* 0x000ee20000300800 */
[----:B------:R-:W-:Y:S01]  /*33ff0*/  ISETP.LT.AND P1, PT, R22, UR4, !P0 ;  /* 0x0000000416007c0c */ /* 0x000fe2000c721270 */
[----:B------:R-:W-:Y:S01]  /*34000*/  ULDC UR4, c[0x0][0x248] ;  /* 0x0000920000047ab9 */ /* 0x000fe20000000800 */
[----:B------:R-:W-:Y:S01]  /*34010*/  PRMT R11, R50, 0x7771, RZ ;  /* 0x00007771320b7816 */ /* 0x000fe200000000ff */
[C---:B----4-:R-:W-:Y:S01]  /*34020*/  IMAD R0, R20.reuse, UR4, RZ ;  /* 0x0000000414007c24 */ /* 0x050fe2000f8e02ff */
[----:B------:R-:W-:Y:S01]  /*34030*/  ISETP.LT.AND P6, PT, R20, UR6, !P0 ;  /* 0x0000000614007c0c */ /* 0x000fe2000c7c1270 */
[----:B------:R4:W-:Y:S01]  /*34040*/  @P5 STG.E.U8 desc[UR28][R2.64], R15 ;  /* 0x0000000f02005986 */ /* 0x0009e2000c10111c */
[----:B------:R-:W-:Y:S01]  /*34050*/  PRMT R13, R51, 0x7771, RZ ;  /* 0x00007771330d7816 */ /* 0x000fe200000000ff */
[----:B0-----:R-:W-:Y:S01]  /*34060*/  IMAD R14, R19, 0x4, R14 ;  /* 0x00000004130e7824 */ /* 0x001fe200078e020e */
[----:B------:R-:W-:Y:S01]  /*34070*/  ULDC UR6, c[0x0][0x22c] ;  /* 0x00008b0000067ab9 */ /* 0x000fe20000000800 */
[----:B------:R0:W-:Y:S01]  /*34080*/  @P3 STG.E.U8 desc[UR28][R8.64], R11 ;  /* 0x0000000b08003986 */ /* 0x0001e2000c10111c */
[----:B------:R-:W-:Y:S01]  /*34090*/  ULDC UR4, c[0x0][0x22c] ;  /* 0x00008b0000047ab9 */ /* 0x000fe20000000800 */
[----:B------:R-:W-:-:S02]  /*340a0*/  ULDC UR7, c[0x0][0x22c] ;  /* 0x00008b0000077ab9 */ /* 0x000fc40000000800 */
[----:B------:R-:W3:Y:S01]  /*340b0*/  LDL.LU R22, [R1+0xdb8] ;  /* 0x000db80001167983 */ /* 0x000ee20000300800 */
[----:B----4-:R-:W-:-:S03]  /*340c0*/  IADD3 R2, P3, R0, R68, RZ ;  /* 0x0000004400027210 */ /* 0x010fc60007f7e0ff */
[----:B------:R-:W4:Y:S01]  /*340d0*/  LDL.LU R20, [R1+0xdb4] ;  /* 0x000db40001147983 */ /* 0x000f220000300800 */
[----:B------:R-:W3:Y:S01]  /*340e0*/  LDC R15, c[0x0][0x248] ;  /* 0x00009200ff0f7b82 */ /* 0x000ee20000000800 */
[----:B------:R-:W-:Y:S01]  /*340f0*/  LEA.HI.X.SX32 R3, R0, R69, 0x1, P3 ;  /* 0x0000004500037211 */ /* 0x000fe200018f0eff */
[----:B-1----:R-:W-:-:S04]  /*34100*/  IMAD R0, R17, 0x2, R14 ;  /* 0x0000000211007824 */ /* 0x002fc800078e020e */
[----:B------:R-:W-:Y:S01]  /*34110*/  @P6 STG.E.U8 desc[UR28][R2.64], R13 ;  /* 0x0000000d02006986 */ /* 0x000fe2000c10111c */
[----:B0-----:R-:W-:Y:S02]  /*34120*/  IADD3 R8, P6, R14, R68, RZ ;  /* 0x000000440e087210 */ /* 0x001fe40007fde0ff */
[----:B------:R-:W-:Y:S02]  /*34130*/  PRMT R19, R48, 0x7772, RZ ;  /* 0x0000777230137816 */ /* 0x000fe400000000ff */
[----:B------:R-:W-:Y:S02]  /*34140*/  LEA.HI.X.SX32 R9, R14, R69, 0x1, P6 ;  /* 0x000000450e097211 */ /* 0x000fe400030f0eff */
[----:B------:R-:W-:-:S03]  /*34150*/  PRMT R17, R49, 0x7772, RZ ;  /* 0x0000777231117816 */ /* 0x000fc600000000ff */
[----:B------:R0:W-:Y:S01]  /*34160*/  @P2 STG.E.U8 desc[UR28][R8.64], R19 ;  /* 0x0000001308002986 */ /* 0x0001e2000c10111c */
[----:B--2---:R-:W-:Y:S02]  /*34170*/  ISETP.LT.AND P3, PT, R10, UR6, !P0 ;  /* 0x000000060a007c0c */ /* 0x004fe4000c761270 */
[----:B------:R-:W-:Y:S01]  /*34180*/  ISETP.LT.AND P5, PT, R16, UR4, !P0 ;  /* 0x0000000410007c0c */ /* 0x000fe2000c7a1270 */
[----:B------:R-:W-:Y:S01]  /*34190*/  ULDC UR4, c[0x0][0x22c] ;  /* 0x00008b0000047ab9 */ /* 0x000fe20000000800 */
[C---:B------:R-:W-:Y:S01]  /*341a0*/  IADD3 R10, P6, R0.reuse, R68, RZ ;  /* 0x00000044000a7210 */ /* 0x040fe20007fde0ff */
[----:B------:R-:W1:Y:S01]  /*341b0*/  LDC R16, c[0x0][0x248] ;  /* 0x00009200ff107b82 */ /* 0x000e620000000800 */
[----:B------:R-:W-:Y:S01]  /*341c0*/  IMAD R12, R21, 0x2, R0 ;  /* 0x00000002150c7824 */ /* 0x000fe200078e0200 */
[----:B------:R-:W-:Y:S01]  /*341d0*/  PRMT R49, R49, 0x7773, RZ ;  /* 0x0000777331317816 */ /* 0x000fe200000000ff */
[----:B------:R-:W-:Y:S01]  /*341e0*/  ULDC UR6, c[0x0][0x22c] ;  /* 0x00008b0000067ab9 */ /* 0x000fe20000000800 */
[----:B------:R-:W-:-:S02]  /*341f0*/  LEA.HI.X.SX32 R11, R0, R69, 0x1, P6 ;  /* 0x00000045000b7211 */ /* 0x000fc400030f0eff */
[----:B------:R-:W-:Y:S01]  /*34200*/  ISETP.LT.AND P2, PT, R24, UR4, !P0 ;  /* 0x0000000418007c0c */ /* 0x000fe2000c741270 */
[----:B------:R-:W-:Y:S01]  /*34210*/  ULDC UR4, c[0x0][0x22c] ;  /* 0x00008b0000047ab9 */ /* 0x000fe20000000800 */
[----:B------:R-:W2:Y:S01]  /*34220*/  LDL.LU R24, [R1+0xba0] ;  /* 0x000ba00001187983 */ /* 0x000ea20000300800 */
[----:B------:R-:W4:Y:S03]  /*34230*/  LDC R21, c[0x0][0x248] ;  /* 0x00009200ff157b82 */ /* 0x000f260000000800 */
[----:B------:R1:W-:Y:S05]  /*34240*/  @P1 STG.E.U8 desc[UR28][R10.64], R17 ;  /* 0x000000110a001986 */ /* 0x0003ea000c10111c */
[----:B0-----:R-:W0:Y:S01]  /*34250*/  LDC R19, c[0x0][0x248] ;  /* 0x00009200ff137b82 */ /* 0x001e220000000800 */
[----:B---3--:R-:W-:Y:S01]  /*34260*/  ISETP.LT.AND P1, PT, R18, UR4, !P0 ;  /* 0x0000000412007c0c */ /* 0x008fe2000c721270 */
[----:B------:R-:W-:Y:S01]  /*34270*/  IMAD R0, R15, 0x2, R12 ;  /* 0x000000020f007824 */ /* 0x000fe200078e020c */
[----:B------:R-:W3:Y:S01]  /*34280*/  LDL.LU R18, [R1+0xdb0] ;  /* 0x000db00001127983 */ /* 0x000ee20000300800 */
[----:B------:R-:W-:Y:S01]  /*34290*/  IADD3 R2, P6, R12, R68, RZ ;  /* 0x000000440c027210 */ /* 0x000fe20007fde0ff */
[----:B------:R-:W-:Y:S01]  /*342a0*/  ULDC UR4, c[0x0][0x22c] ;  /* 0x00008b0000047ab9 */ /* 0x000fe20000000800 */
[----:B------:R-:W-:-:S02]  /*342b0*/  IMAD R9, R23, 0x2, R0 ;  /* 0x0000000217097824 */ /* 0x000fc400078e0200 */
[-C--:B------:R-:W-:Y:S02]  /*342c0*/  LEA.HI.X.SX32 R3, R12, R69.reuse, 0x1, P6 ;  /* 0x000000450c037211 */ /* 0x080fe400030f0eff */
[-C--:B------:R-:W-:Y:S02]  /*342d0*/  IADD3 R12, P6, R0, R68.reuse, RZ ;  /* 0x00000044000c7210 */ /* 0x080fe40007fde0ff */
[----:B------:R-:W-:Y:S02]  /*342e0*/  PRMT R15, R50, 0x7772, RZ ;  /* 0x00007772320f7816 */ /* 0x000fe400000000ff */
[----:B------:R-:W-:Y:S01]  /*342f0*/  LEA.HI.X.SX32 R13, R0, R69, 0x1, P6 ;  /* 0x00000045000d7211 */ /* 0x000fe200030f0eff */
[----:B-1----:R-:W-:Y:S01]  /*34300*/  IMAD R0, R16, 0x2, R9 ;  /* 0x0000000210007824 */ /* 0x002fe200078e0209 */
[----:B------:R-:W-:Y:S01]  /*34310*/  PRMT R17, R51, 0x7772, RZ ;  /* 0x0000777233117816 */ /* 0x000fe200000000ff */
[----:B------:R1:W-:Y:S01]  /*34320*/  @P4 STG.E.U8 desc[UR28][R2.64], R15 ;  /* 0x0000000f02004986 */ /* 0x0003e2000c10111c */
[----:B------:R-:W-:-:S03]  /*34330*/  IADD3 R8, P6, R9, R68, RZ ;  /* 0x0000004409087210 */ /* 0x000fc60007fde0ff */
[----:B------:R0:W-:Y:S01]  /*34340*/  @P5 STG.E.U8 desc[UR28][R12.64], R17 ;  /* 0x000000110c005986 */ /* 0x0001e2000c10111c */
[-C--:B------:R-:W-:Y:S02]  /*34350*/  IADD3 R10, P5, R0, R68.reuse, RZ ;  /* 0x00000044000a7210 */ /* 0x080fe40007fbe0ff */
[----:B------:R-:W-:Y:S01]  /*34360*/  ISETP.LT.AND P4, PT, R22, UR4, !P0 ;  /* 0x0000000416007c0c */ /* 0x000fe2000c781270 */
[----:B------:R-:W-:Y:S01]  /*34370*/  ULDC UR4, c[0x0][0x22c] ;  /* 0x00008b0000047ab9 */ /* 0x000fe20000000800 */
[----:B------:R-:W2:Y:S01]  /*34380*/  LDL.LU R22, [R1+0xd90] ;  /* 0x000d900001167983 */ /* 0x000ea20000300800 */
[-C--:B------:R-:W-:Y:S02]  /*34390*/  LEA.HI.X.SX32 R9, R9, R69.reuse, 0x1, P6 ;  /* 0x0000004509097211 */ /* 0x080fe400030f0eff */
[----:B-1----:R-:W-:Y:S02]  /*343a0*/  PRMT R15, R48, 0x7773, RZ ;  /* 0x00007773300f7816 */ /* 0x002fe400000000ff */
[----:B----4-:R-:W-:Y:S01]  /*343b0*/  ISETP.LT.AND P6, PT, R20, UR4, !P0 ;  /* 0x0000000414007c0c */ /* 0x010fe2000c7c1270 */
[----:B------:R-:W-:Y:S01]  /*343c0*/  ULDC UR4, c[0x0][0x248] ;  /* 0x0000920000047ab9 */ /* 0x000fe20000000800 */
[-C--:B------:R-:W-:Y:S01]  /*343d0*/  LEA.HI.X.SX32 R11, R0, R69.reuse, 0x1, P5 ;  /* 0x00000045000b7211 */ /* 0x080fe200028f0eff */
[----:B------:R-:W4:Y:S01]  /*343e0*/  LDL.LU R20, [R1+0xd78] ;  /* 0x000d780001147983 */ /* 0x000f220000300800 */
[----:B0-----:R-:W0:Y:S03]  /*343f0*/  LDC R17, c[0x0][0x248] ;  /* 0x00009200ff117b82 */ /* 0x001e260000000800 */
[----:B------:R-:W4:Y:S04]  /*34400*/  LDL.LU R14, [R1+0xd74] ;  /* 0x000d7400010e7983 */ /* 0x000f280000300800 */
[----:B------:R1:W-:Y:S04]  /*34410*/  @P3 STG.E.U8 desc[UR28][R8.64], R15 ;  /* 0x0000000f08003986 */ /* 0x0003e8000c10111c */
[----:B------:R2:W-:Y:S01]  /*34420*/  @P2 STG.E.U8 desc[UR28][R10.64], R49 ;  /* 0x000000310a002986 */ /* 0x0005e2000c10111c */
[----:B------:R-:W-:Y:S01]  /*34430*/  IMAD R0, R21, 0x2, R0 ;  /* 0x0000000215007824 */ /* 0x000fe200078e0200 */
[----:B------:R-:W-:Y:S01]  /*34440*/  PRMT R13, R50, 0x7773, RZ ;  /* 0x00007773320d7816 */ /* 0x000fe200000000ff */
[----:B------:R-:W4:Y:S08]  /*34450*/  LDC R21, c[0x0][0x248] ;  /* 0x00009200ff157b82 */ /* 0x000f300000000800 */
[----:B-1----:R-:W1:Y:S01]  /*34460*/  LDC R15, c[0x0][0x248] ;  /* 0x00009200ff0f7b82 */ /* 0x002e620000000800 */
[----:B---3--:R-:W-:Y:S01]  /*34470*/  ISETP.LT.AND P2, PT, R18, UR7, !P0 ;  /* 0x0000000712007c0c */ /* 0x008fe2000c741270 */
[----:B--2---:R-:W-:Y:S01]  /*34480*/  IMAD R12, R24, UR4, RZ ;  /* 0x00000004180c7c24 */ /* 0x004fe2000f8e02ff */
[----:B------:R-:W2:Y:S01]  /*34490*/  LDL.LU R18, [R1+0xd70] ;  /* 0x000d700001127983 */ /* 0x000ea20000300800 */
[-C--:B------:R-:W-:Y:S01]  /*344a0*/  IADD3 R2, P5, R0, R68.reuse, RZ ;  /* 0x0000004400027210 */ /* 0x080fe20007fbe0ff */
[----:B------:R-:W-:Y:S01]  /*344b0*/  ULDC UR4, c[0x0][0x22c] ;  /* 0x00008b0000047ab9 */ /* 0x000fe20000000800 */
[----:B------:R-:W-:Y:S01]  /*344c0*/  ISETP.LT.AND P3, PT, R24, UR6, !P0 ;  /* 0x0000000618007c0c */ /* 0x000fe2000c761270 */
[----:B------:R-:W3:Y:S01]  /*344d0*/  LDL.LU R16, [R1+0xd6c] ;  /* 0x000d6c0001107983 */ /* 0x000ee20000300800 */
[-C--:B------:R-:W-:Y:S01]  /*344e0*/  LEA.HI.X.SX32 R3, R0, R69.reuse, 0x1, P5 ;  /* 0x0000004500037211 */ /* 0x080fe200028f0eff */
[----:B------:R-:W-:Y:S01]  /*344f0*/  ULDC UR7, c[0x0][0x22c] ;  /* 0x00008b0000077ab9 */ /* 0x000fe20000000800 */
[CC--:B------:R-:W-:Y:S01]  /*34500*/  IADD3 R8, P5, R12.reuse, R68.reuse, RZ ;  /* 0x000000440c087210 */ /* 0x0c0fe20007fbe0ff */
[----:B------:R-:W-:Y:S01]  /*34510*/  IMAD R0, R19, 0x4, R0 ;  /* 0x0000000413007824 */ /* 0x000fe200078e0200 */
[----:B------:R-:W-:Y:S01]  /*34520*/  PRMT R51, R51, 0x7773, RZ ;  /* 0x0000777333337816 */ /* 0x000fe200000000ff */
[----:B------:R1:W-:Y:S01]  /*34530*/  @P1 STG.E.U8 desc[UR28][R2.64], R13 ;  /* 0x0000000d02001986 */ /* 0x0003e2000c10111c */
[----:B------:R-:W-:Y:S01]  /*34540*/  LEA.HI.X.SX32 R9, R12, R69, 0x1, P5 ;  /* 0x000000450c097211 */ /* 0x000fe200028f0eff */
[----:B------:R-:W2:Y:S01]  /*34550*/  LDC R19, c[0x0][0x248] ;  /* 0x00009200ff137b82 */ /* 0x000ea20000000800 */
[----:B------:R-:W-:Y:S01]  /*34560*/  IADD3 R10, P5, R0, R68, RZ ;  /* 0x00000044000a7210 */ /* 0x000fe20007fbe0ff */
[----:B------:R-:W-:-:S06]  /*34570*/  ULDC UR6, c[0x0][0x22c] ;  /* 0x00008b0000067ab9 */ /* 0x000fcc0000000800 */
[----:B------:R-:W4:Y:S01]  /*34580*/  LDC R12, c[0x0][0x248] ;  /* 0x00009200ff0c7b82 */ /* 0x000f220000000800 */
[-C--:B------:R-:W-:Y:S01]  /*34590*/  LEA.HI.X.SX32 R11, R0, R69.reuse, 0x1, P5 ;  /* 0x00000045000b7211 */ /* 0x080fe200028f0eff */
[----:B0-----:R-:W-:Y:S01]  /*345a0*/  IMAD R0, R17, 0x2, R0 ;  /* 0x0000000211007824 */ /* 0x001fe200078e0200 */
[----:B-1----:R-:W-:Y:S01]  /*345b0*/  PRMT R13, R52, 0x7770, RZ ;  /* 0x00007770340d7816 */ /* 0x002fe200000000ff */
[----:B------:R0:W-:Y:S01]  /*345c0*/  @P3 STG.E.U8 desc[UR28][R8.64], R51 ;  /* 0x0000003308003986 */ /* 0x0001e2000c10111c */
[----:B------:R-:W-:Y:S01]  /*345d0*/  ISETP.LT.AND P1, PT, R22, UR4, !P0 ;  /* 0x0000000416007c0c */ /* 0x000fe2000c721270 */
[----:B------:R-:W-:Y:S02]  /*345e0*/  ULDC UR4, c[0x0][0x22c] ;  /* 0x00008b0000047ab9 */ /* 0x000fe40000000800 */
[----:B------:R1:W-:Y:S01]  /*345f0*/  @P4 STG.E.U8 desc[UR28][R10.64], R13 ;  /* 0x0000000d0a004986 */ /* 0x0003e2000c10111c */
[-C--:B------:R-:W-:Y:S02]  /*34600*/  IADD3 R2, P4, R0, R68.reuse, RZ ;  /* 0x0000004400027210 */ /* 0x080fe40007f9e0ff */
[----:B----4-:R-:W-:Y:S01]  /*34610*/  ISETP.LT.AND P3, PT, R20, UR4, !P0 ;  /* 0x0000000414007c0c */ /* 0x010fe2000c761270 */
[----:B------:R-:W-:Y:S01]  /*34620*/  ULDC UR4, c[0x0][0x22c] ;  /* 0x00008b0000047ab9 */ /* 0x000fe20000000800 */
[----:B0-----:R-:W-:Y:S01]  /*34630*/  IMAD R9, R15, 0x2, R0 ;  /* 0x000000020f097824 */ /* 0x001fe200078e0200 */
[-C--:B------:R-:W-:Y:S01]  /*34640*/  LEA.HI.X.SX32 R3, R0, R69.reuse, 0x1, P4 ;  /* 0x0000004500037211 */ /* 0x080fe200020f0eff */
[----:B------:R-:W4:Y:S01]  /*34650*/  LDL.LU R22, [R1+0xd68] ;  /* 0x000d680001167983 */ /* 0x000f220000300800 */
[----:B------:R-:W-:Y:S01]  /*34660*/  ISETP.LT.AND P5, PT, R14, UR4, !P0 ;  /* 0x000000040e007c0c */ /* 0x000fe2000c7a1270 */
[----:B------:R-:W-:Y:S01]  /*34670*/  ULDC UR4, c[0x0][0x22c] ;  /* 0x00008b0000047ab9 */ /* 0x000fe20000000800 */
[C---:B------:R-:W-:Y:S01]  /*34680*/  IADD3 R8, P4, R9.reuse, R68, RZ ;  /* 0x0000004409087210 */ /* 0x040fe20007f9e0ff */
[----:B------:R-:W4:Y:S01]  /*34690*/  LDL.LU R23, [R1+0xb9c] ;  /* 0x000b9c0001177983 */ /* 0x000f220000300800 */
[----:B------:R-:W0:Y:S01]  /*346a0*/  LDC R14, c[0x0][0x248] ;  /* 0x00009200ff0e7b82 */ /* 0x000e220000000800 */
[----:B------:R-:W-:Y:S01]  /*346b0*/  IMAD R0, R12, 0x2, R9 ;  /* 0x000000020c007824 */ /* 0x000fe200078e0209 */
[----:B------:R-:W-:-:S02]  /*346c0*/  LEA.HI.X.SX32 R9, R9, R69, 0x1, P4 ;  /* 0x0000004509097211 */ /* 0x000fc400020f0eff */
[----:B--2---:R-:W-:Y:S02]  /*346d0*/  ISETP.LT.AND P4, PT, R18, UR4, !P0 ;  /* 0x0000000412007c0c */ /* 0x004fe4000c781270 */
[----:B------:R-:W-:Y:S01]  /*346e0*/  PRMT R17, R53, 0x7770, RZ ;  /* 0x0000777035117816 */ /* 0x000fe200000000ff */
[----:B------:R-:W2:Y:S01]  /*346f0*/  LDL.LU R18, [R1+0xd60] ;  /* 0x000d600001127983 */ /* 0x000ea20000300800 */
[----:B-1----:R-:W-:Y:S01]  /*34700*/  IMAD R13, R19, 0x2, R0 ;  /* 0x00000002130d7824 */ /* 0x002fe200078e0200 */
[----:B------:R-:W-:Y:S01]  /*34710*/  PRMT R15, R54, 0x7770, RZ ;  /* 0x00007770360f7816 */ /* 0x000fe200000000ff */
[----:B------:R-:W-:Y:S01]  /*34720*/  ULDC UR4, c[0x0][0x22c] ;  /* 0x00008b0000047ab9 */ /* 0x000fe20000000800 */
[----:B------:R1:W-:Y:S01]  /*34730*/  @P6 STG.E.U8 desc[UR28][R2.64], R17 ;  /* 0x0000001102006986 */ /* 0x0003e2000c10111c */
[----:B------:R-:W-:-:S03]  /*34740*/  IADD3 R10, P6, R0, R68, RZ ;  /* 0x00000044000a7210 */ /* 0x000fc60007fde0ff */
[----:B------:R-:W2:Y:S01]  /*34750*/  LDL.LU R20, [R1+0xd5c] ;  /* 0x000d5c0001147983 */ /* 0x000ea20000300800 */
[-C--:B------:R-:W-:Y:S01]  /*34760*/  LEA.HI.X.SX32 R11, R0, R69.reuse, 0x1, P6 ;  /* 0x00000045000b7211 */ /* 0x080fe200030f0eff */
[----:B0-----:R-:W-:Y:S01]  /*34770*/  IMAD R0, R14, 0x2, R13 ;  /* 0x000000020e007824 */ /* 0x001fe200078e020d */
[-C--:B------:R-:W-:Y:S02]  /*34780*/  IADD3 R12, P6, R13, R68.reuse, RZ ;  /* 0x000000440d0c7210 */ /* 0x080fe40007fde0ff */
[----:B------:R-:W-:Y:S01]  /*34790*/  PRMT R19, R55, 0x7770, RZ ;  /* 0x0000777037137816 */ /* 0x000fe200000000ff */
[----:B------:R0:W-:Y:S01]  /*347a0*/  @P2 STG.E.U8 desc[UR28][R8.64], R15 ;  /* 0x0000000f08002986 */ /* 0x0001e2000c10111c */
[----:B------:R-:W-:Y:S01]  /*347b0*/  LEA.HI.X.SX32 R13, R13, R69, 0x1, P6 ;  /* 0x000000450d0d7211 */ /* 0x000fe200030f0eff */
[----:B------:R-:W2:Y:S01]  /*347c0*/  LDC R14, c[0x0][0x248] ;  /* 0x00009200ff0e7b82 */ /* 0x000ea20000000800 */
[----:B-1----:R-:W-:Y:S02]  /*347d0*/  IADD3 R2, P6, R0, R68, RZ ;  /* 0x0000004400027210 */ /* 0x002fe40007fde0ff */
[----:B------:R-:W-:-:S02]  /*347e0*/  PRMT R17, R52, 0x7771, RZ ;  /* 0x0000777134117816 */ /* 0x000fc400000000ff */
[----:B------:R-:W-:Y:S01]  /*347f0*/  LEA.HI.X.SX32 R3, R0, R69, 0x1, P6 ;  /* 0x0000004500037211 */ /* 0x000fe200030f0eff */
[----:B------:R-:W-:Y:S01]  /*34800*/  IMAD R0, R21, 0x2, R0 ;  /* 0x0000000215007824 */ /* 0x000fe200078e0200 */
[----:B---3--:R-:W-:Y:S01]  /*34810*/  ISETP.LT.AND P2, PT, R16, UR4, !P0 ;  /* 0x0000000410007c0c */ /* 0x008fe2000c741270 */
[----:B------:R1:W-:Y:S01]  /*34820*/  @P1 STG.E.U8 desc[UR28][R10.64], R19 ;  /* 0x000000130a001986 */ /* 0x0003e2000c10111c */
[----:B------:R-:W-:Y:S01]  /*34830*/  ULDC UR4, c[0x0][0x22c] ;  /* 0x00008b0000047ab9 */ /* 0x000fe20000000800 */
[----:B------:R-:W3:Y:S02]  /*34840*/  LDC R21, c[0x0][0x248] ;  /* 0x00009200ff157b82 */ /* 0x000ee40000000800 */
[----:B------:R-:W3:Y:S04]  /*34850*/  LDL.LU R16, [R1+0xd54] ;  /* 0x000d540001107983 */ /* 0x000ee80000300800 */
[----:B------:R1:W-:Y:S01]  /*34860*/  @P3 STG.E.U8 desc[UR28][R12.64], R17 ;  /* 0x000000110c003986 */ /* 0x0003e2000c10111c */
[----:B0-----:R-:W-:-:S02]  /*34870*/  IADD3 R8, P3, R0, R68, RZ ;  /* 0x0000004400087210 */ /* 0x001fc40007f7e0ff */
[----:B----4-:R-:W-:Y:S01]  /*34880*/  ISETP.LT.AND P1, PT, R22, UR4, !P0 ;  /* 0x0000000416007c0c */ /* 0x010fe2000c721270 */
[----:B-1----:R-:W0:Y:S01]  /*34890*/  LDC R19, c[0x0][0x248] ;  /* 0x00009200ff137b82 */ /* 0x002e220000000800 */
[----:B------:R-:W4:Y:S01]  /*348a0*/  LDL.LU R22, [R1+0xd50] ;  /* 0x000d500001167983 */ /* 0x000f220000300800 */
[----:B------:R-:W-:Y:S01]  /*348b0*/  LEA.HI.X.SX32 R9, R0, R69, 0x1, P3 ;  /* 0x0000004500097211 */ /* 0x000fe200018f0eff */
[----:B------:R-:W-:Y:S01]  /*348c0*/  ULDC UR4, c[0x0][0x248] ;  /* 0x0000920000047ab9 */ /* 0x000fe20000000800 */
[----:B------:R-:W-:Y:S02]  /*348d0*/  PRMT R15, R53, 0x7771, RZ ;  /* 0x00007771350f7816 */ /* 0x000fe400000000ff */
[----:B------:R-:W-:Y:S02]  /*348e0*/  PRMT R11, R54, 0x7771, RZ ;  /* 0x00007771360b7816 */ /* 0x000fe400000000ff */
[----:B------:R-:W1:Y:S01]  /*348f0*/  LDC R12, c[0x0][0x248] ;  /* 0x00009200ff0c7b82 */ /* 0x000e620000000800 */
[----:B--2---:R-:W-:Y:S01]  /*34900*/  ISETP.LT.AND P3, PT, R18, UR7, !P0 ;  /* 0x0000000712007c0c */ /* 0x004fe2000c761270 */
[C---:B------:R-:W-:Y:S01]  /*34910*/  IMAD R10, R23.reuse, UR4, RZ ;  /* 0x00000004170a7c24 */ /* 0x040fe2000f8e02ff */
[----:B------:R-:W2:Y:S01]  /*34920*/  LDL.LU R18, [R1+0xd4c] ;  /* 0x000d4c0001127983 */ /* 0x000ea20000300800 */
[----:B------:R-:W-:Y:S01]  /*34930*/  ISETP.LT.AND P6, PT, R23, UR6, !P0 ;  /* 0x0000000617007c0c */ /* 0x000fe2000c7c1270 */
[----:B---3--:R-:W-:Y:S01]  /*34940*/  IMAD R0, R21, 0x4, R0 ;  /* 0x0000000415007824 */ /* 0x008fe200078e0200 */
[----:B------:R-:W-:Y:S01]  /*34950*/  PRMT R13, R55, 0x7771, RZ ;  /* 0x00007771370d7816 */ /* 0x000fe200000000ff */
[----:B------:R3:W-:Y:S01]  /*34960*/  @P5 STG.E.U8 desc[UR28][R2.64], R15 ;  /* 0x0000000f02005986 */ /* 0x0007e2000c10111c */
[----:B------:R-:W-:Y:S01]  /*34970*/  ULDC UR6, c[0x0][0x22c] ;  /* 0x00008b0000067ab9 */ /* 0x000fe20000000800 */
[----:B------:R-:W-:Y:S01]  /*34980*/  ULDC UR4, c[0x0][0x22c] ;  /* 0x00008b0000047ab9 */ /* 0x000fe20000000800 */
[----:B------:R-:W-:Y:S01]  /*34990*/  PRMT R17, R53, 0x7772, RZ ;  /* 0x0000777235117816 */ /* 0x000fe200000000ff */
[----:B------:R0:W-:Y:S01]  /*349a0*/  @P4 STG.E.U8 desc[UR28][R8.64], R11 ;  /* 0x0000000b08004986 */ /* 0x0001e2000c10111c */
[----:B------:R-:W2:Y:S01]  /*349b0*/  LDC R21, c[0x0][0x248] ;  /* 0x00009200ff157b82 */ /* 0x000ea20000000800 */
[----:B------:R-:W-:Y:S01]  /*349c0*/  ULDC UR7, c[0x0][0x22c] ;  /* 0x00008b0000077ab9 */ /* 0x000fe20000000800 */
[----:B---3--:R-:W-:-:S06]  /*349d0*/  IADD3 R2, P4, R10, R68, RZ ;  /* 0x000000440a027210 */ /* 0x008fcc0007f9e0ff */
[----:B------:R-:W3:Y:S01]  /*349e0*/  LDC R15, c[0x0][0x248] ;  /* 0x00009200ff0f7b82 */ /* 0x000ee20000000800 */
[----:B------:R-:W-:Y:S01]  /*349f0*/  LEA.HI.X.SX32 R3, R10, R69, 0x1, P4 ;  /* 0x000000450a037211 */ /* 0x000fe200020f0eff */
[----:B0-----:R-:W-:-:S04]  /*34a00*/  IMAD R11, R19, 0x2, R0 ;  /* 0x00000002130b7824 */ /* 0x001fc800078e0200 */
[----:B------:R0:W-:Y:S01]  /*34a10*/  @P6 STG.E.U8 desc[UR28][R2.64], R13 ;  /* 0x0000000d02006986 */ /* 0x0001e2000c10111c */
[-C--:B------:R-:W-:Y:S01]  /*34a20*/  IADD3 R8, P6, R0, R68.reuse, RZ ;  /* 0x0000004400087210 */ /* 0x080fe20007fde0ff */
[----:B------:R-:W2:Y:S01]  /*34a30*/  LDC R23, c[0x0][0x248] ;  /* 0x00009200ff177b82 */ /* 0x000ea20000000800 */
[----:B------:R-:W-:Y:S01]  /*34a40*/  ISETP.LT.AND P4, PT, R16, UR6, !P0 ;  /* 0x0000000610007c0c */ /* 0x000fe2000c781270 */
[----:B------:R-:W-:Y:S01]  /*34a50*/  ULDC UR6, c[0x0][0x22c] ;  /* 0x00008b0000067ab9 */ /* 0x000fe20000000800 */
[-C--:B------:R-:W-:Y:S01]  /*34a60*/  LEA.HI.X.SX32 R9, R0, R69.reuse, 0x1, P6 ;  /* 0x0000004500097211 */ /* 0x080fe200030f0eff */
[----:B------:R-:W2:Y:S01]  /*34a70*/  LDL.LU R16, [R1+0xd48] ;  /* 0x000d480001107983 */ /* 0x000ea20000300800 */
[C---:B------:R-:W-:Y:S02]  /*34a80*/  IADD3 R10, P6, R11.reuse, R68, RZ ;  /* 0x000000440b0a7210 */ /* 0x040fe40007fde0ff */
[----:B------:R-:W-:Y:S01]  /*34a90*/  PRMT R19, R52, 0x7772, RZ ;  /* 0x0000777234137816 */ /* 0x000fe200000000ff */
[----:B-1----:R-:W-:Y:S01]  /*34aa0*/  IMAD R0, R12, 0x2, R11 ;  /* 0x000000020c007824 */ /* 0x002fe200078e020b */
[----:B------:R-:W-:Y:S01]  /*34ab0*/  ISETP.LT.AND P5, PT, R20, UR4, !P0 ;  /* 0x0000000414007c0c */ /* 0x000fe2000c7a1270 */
[----:B------:R-:W-:Y:S01]  /*34ac0*/  ULDC UR4, c[0x0][0x22c] ;  /* 0x00008b0000047ab9 */ /* 0x000fe20000000800 */
[----:B------:R-:W-:Y:S01]  /*34ad0*/  LEA.HI.X.SX32 R11, R11, R69, 0x1, P6 ;  /* 0x000000450b0b7211 */ /* 0x000fe200030f0eff */
[----:B------:R-:W2:Y:S04]  /*34ae0*/  LDL.LU R20, [R1+0xd44] ;  /* 0x000d440001147983 */ /* 0x000ea80000300800 */
[----:B------:R1:W-:Y:S01]  /*34af0*/  @P2 STG.E.U8 desc[UR28][R8.64], R19 ;  /* 0x0000001308002986 */ /* 0x0003e2000c10111c */
[----:B----4-:R-:W-:Y:S01]  /*34b00*/  ISETP.LT.AND P2, PT, R22, UR4, !P0 ;  /* 0x0000000416007c0c */ /* 0x010fe2000c741270 */
[----:B------:R-:W-:-:S02]  /*34b10*/  ULDC UR4, c[0x0][0x22c] ;  /* 0x00008b0000047ab9 */ /* 0x000fc40000000800 */
[----:B------:R4:W-:Y:S04]  /*34b20*/  @P1 STG.E.U8 desc[UR28][R10.64], R17 ;  /* 0x000000110a001986 */ /* 0x0009e8000c10111c */
[----:B------:R-:W4:Y:S01]  /*34b30*/  LDL.LU R22, [R1+0xb98] ;  /* 0x000b980001167983 */ /* 0x000f220000300800 */
[-C--:B0-----:R-:W-:Y:S01]  /*34b40*/  IADD3 R2, P6, R0, R68.reuse, RZ ;  /* 0x0000004400027210 */ /* 0x081fe20007fde0ff */
[----:B---3--:R-:W-:Y:S01]  /*34b50*/  IMAD R13, R15, 0x2, R0 ;  /* 0x000000020f0d7824 */ /* 0x008fe200078e0200 */
[----:B------:R-:W-:Y:S01]  /*34b60*/  PRMT R53, R53, 0x7773, RZ ;  /* 0x0000777335357816 */ /* 0x000fe200000000ff */
[----:B-1----:R-:W0:Y:S01]  /*34b70*/  LDC R19, c[0x0][0x248] ;  /* 0x00009200ff137b82 */ /* 0x002e220000000800 */
[----:B--2---:R-:W-:Y:S01]  /*34b80*/  ISETP.LT.AND P1, PT, R18, UR4, !P0 ;  /* 0x0000000412007c0c */ /* 0x004fe2000c721270 */
[----:B------:R-:W-:Y:S01]  /*34b90*/  ULDC UR4, c[0x0][0x22c] ;  /* 0x00008b0000047ab9 */ /* 0x000fe20000000800 */
[----:B------:R-:W2:Y:S01]  /*34ba0*/  LDL.LU R18, [R1+0xd40] ;  /* 0x000d400001127983 */ /* 0x000ea20000300800 */
[----:B------:R-:W-:Y:S01]  /*34bb0*/  LEA.HI.X.SX32 R3, R0, R69, 0x1, P6 ;  /* 0x0000004500037211 */ /* 0x000fe200030f0eff */
[----:B------:R-:W-:Y:S01]  /*34bc0*/  IMAD R0, R14, 0x2, R13 ;  /* 0x000000020e007824 */ /* 0x000fe200078e020d */
[----:B------:R-:W-:-:S02]  /*34bd0*/  IADD3 R12, P6, R13, R68, RZ ;  /* 0x000000440d0c7210 */ /* 0x000fc40007fde0ff */
[----:B------:R-:W-:Y:S01]  /*34be0*/  PRMT R15, R54, 0x7772, RZ ;  /* 0x00007772360f7816 */ /* 0x000fe200000000ff */
[----:B------:R-:W-:Y:S01]  /*34bf0*/  IMAD R14, R21, 0x2, R0 ;  /* 0x00000002150e7824 */ /* 0x000fe200078e0200 */
[----:B------:R-:W-:Y:S01]  /*34c00*/  LEA.HI.X.SX32 R13, R13, R69, 0x1, P6 ;  /* 0x000000450d0d7211 */ /* 0x000fe200030f0eff */
[----:B------:R-:W1:Y:S01]  /*34c10*/  LDC R21, c[0x0][0x248] ;  /* 0x00009200ff157b82 */ /* 0x000e620000000800 */
[----:B----4-:R-:W-:Y:S01]  /*34c20*/  PRMT R17, R55, 0x7772, RZ ;  /* 0x0000777237117816 */ /* 0x010fe200000000ff */
[----:B------:R3:W-:Y:S01]  /*34c30*/  @P3 STG.E.U8 desc[UR28][R2.64], R15 ;  /* 0x0000000f02003986 */ /* 0x0007e2000c10111c */
[----:B------:R-:W-:-:S03]  /*34c40*/  IADD3 R8, P6, R0, R68, RZ ;  /* 0x0000004400087210 */ /* 0x000fc60007fde0ff */
[----:B------:R4:W-:Y:S01]  /*34c50*/  @P5 STG.E.U8 desc[UR28][R12.64], R17 ;  /* 0x000000110c005986 */ /* 0x0009e2000c10111c */
[----:B------:R-:W-:Y:S02]  /*34c60*/  IADD3 R10, P5, R14, R68, RZ ;  /* 0x000000440e0a7210 */ /* 0x000fe40007fbe0ff */
[-C--:B------:R-:W-:Y:S02]  /*34c70*/  LEA.HI.X.SX32 R9, R0, R69.reuse, 0x1, P6 ;  /* 0x0000004500097211 */ /* 0x080fe400030f0eff */
[----:B------:R-:W-:Y:S02]  /*34c80*/  LEA.HI.X.SX32 R11, R14, R69, 0x1, P5 ;  /* 0x000000450e0b7211 */ /* 0x000fe400028f0eff */
[----:B---3--:R-:W-:Y:S01]  /*34c90*/  PRMT R15, R52, 0x7773, RZ ;  /* 0x00007773340f7816 */ /* 0x008fe200000000ff */
[----:B----4-:R-:W3:Y:S01]  /*34ca0*/  LDC R17, c[0x0][0x248] ;  /* 0x00009200ff117b82 */ /* 0x010ee20000000800 */
[----:B------:R-:W-:Y:S01]  /*34cb0*/  ISETP.LT.AND P3, PT, R16, UR4, !P0 ;  /* 0x0000000410007c0c */ /* 0x000fe2000c761270 */
[----:B------:R-:W-:Y:S01]  /*34cc0*/  ULDC UR4, c[0x0][0x22c] ;  /* 0x00008b0000047ab9 */ /* 0x000fe20000000800 */
[----:B------:R-:W4:Y:S01]  /*34cd0*/  LDL.LU R16, [R1+0xd3c] ;  /* 0x000d3c0001107983 */ /* 0x000f220000300800 */
[----:B------:R-:W-:-:S03]  /*34ce0*/  ISETP.LT.AND P6, PT, R20, UR4, !P0 ;  /* 0x0000000414007c0c */ /* 0x000fc6000c7c1270 */
[----:B------:R0:W-:Y:S01]  /*34cf0*/  @P4 STG.E.U8 desc[UR28][R8.64], R15 ;  /* 0x0000000f08004986 */ /* 0x0001e2000c10111c */
[----:B------:R-:W-:Y:S01]  /*34d00*/  IMAD R14, R23, 0x2, R14 ;  /* 0x00000002170e7824 */ /* 0x000fe200078e020e */
[----:B------:R-:W-:Y:S01]  /*34d10*/  ULDC UR4, c[0x0][0x248] ;  /* 0x0000920000047ab9 */ /* 0x000fe20000000800 */
[----:B------:R-:W-:Y:S01]  /*34d20*/  PRMT R13, R54, 0x7773, RZ ;  /* 0x00007773360d7816 */ /* 0x000fe200000000ff */
[----:B------:R-:W4:Y:S01]  /*34d30*/  LDL.LU R20, [R1+0xd38] ;  /* 0x000d380001147983 */ /* 0x000f220000300800 */
[----:B------:R-:W-:Y:S01]  /*34d40*/  PRMT R55, R55, 0x7773, RZ ;  /* 0x0000777337377816 */ /* 0x000fe200000000ff */
[----:B------:R-:W1:Y:S02]  /*34d50*/  LDC R23, c[0x0][0x248] ;  /* 0x00009200ff177b82 */ /* 0x000e640000000800 */
[----:B------:R-:W4:Y:S04]  /*34d60*/  LDL.LU R12, [R1+0xd34] ;  /* 0x000d3400010c7983 */ /* 0x000f280000300800 */
[----:B------:R3:W-:Y:S02]  /*34d70*/  @P2 STG.E.U8 desc[UR28][R10.64], R53 ;  /* 0x000000350a002986 */ /* 0x0007e4000c10111c */
[----:B0-----:R-:W0:Y:S01]  /*34d80*/  LDC R15, c[0x0][0x248] ;  /* 0x00009200ff0f7b82 */ /* 0x001e220000000800 */
[----:B--2---:R-:W-:Y:S01]  /*34d90*/  ISETP.LT.AND P2, PT, R18, UR7, !P0 ;  /* 0x0000000712007c0c */ /* 0x004fe2000c741270 */
[----:B------:R-:W-:Y:S01]  /*34da0*/  IMAD R0, R22, UR4, RZ ;  /* 0x0000000416007c24 */ /* 0x000fe2000f8e02ff */
[----:B------:R-:W2:Y:S01]  /*34db0*/  LDL.LU R18, [R1+0xd30] ;  /* 0x000d300001127983 */ /* 0x000ea20000300800 */
[-C--:B------:R-:W-:Y:S01]  /*34dc0*/  IADD3 R2, P5, R14, R68.reuse, RZ ;  /* 0x000000440e027210 */ /* 0x080fe20007fbe0ff */
[----:B------:R-:W-:Y:S01]  /*34dd0*/  ULDC UR4, c[0x0][0x22c] ;  /* 0x00008b0000047ab9 */ /* 0x000fe20000000800 */
[----:B------:R-:W-:Y:S01]  /*34de0*/  ISETP.LT.AND P4, PT, R22, UR6, !P0 ;  /* 0x0000000616007c0c */ /* 0x000fe2000c781270 */
[----:B------:R-:W-:Y:S01]  /*34df0*/  ULDC UR7, c[0x0][0x22c] ;  /* 0x00008b0000077ab9 */ /* 0x000fe20000000800 */
[----:B------:R-:W-:Y:S01]  /*34e00*/  LEA.HI.X.SX32 R3, R14, R69, 0x1, P5 ;  /* 0x000000450e037211 */ /* 0x000fe200028f0eff */
[----:B------:R-:W-:Y:S01]  /*34e10*/  IMAD R14, R19, 0x4, R14 ;  /* 0x00000004130e7824 */ /* 0x000fe200078e020e */
[----:B------:R-:W-:Y:S01]  /*34e20*/  IADD3 R8, P5, R0, R68, RZ ;  /* 0x0000004400087210 */ /* 0x000fe20007fbe0ff */
[----:B------:R-:W1:Y:S01]  /*34e30*/  LDC R19, c[0x0][0x248] ;  /* 0x00009200ff137b82 */ /* 0x000e620000000800 */
[----:B------:R-:W-:-:S02]  /*34e40*/  ULDC UR6, c[0x0][0x22c] ;  /* 0x00008b0000067ab9 */ /* 0x000fc40000000800 */
[-C--:B------:R-:W-:Y:S02]  /*34e50*/  LEA.HI.X.SX32 R9, R0, R69.reuse, 0x1, P5 ;  /* 0x0000004500097211 */ /* 0x080fe400028f0eff */
[CC--:B---3--:R-:W-:Y:S01]  /*34e60*/  IADD3 R10, P5, R14.reuse, R68.reuse, RZ ;  /* 0x000000440e0a7210 */ /* 0x0c8fe20007fbe0ff */
[----:B------:R3:W-:Y:S03]  /*34e70*/  @P1 STG.E.U8 desc[UR28][R2.64], R13 ;  /* 0x0000000d02001986 */ /* 0x0007e6000c10111c */
[----:B------:R-:W-:Y:S01]  /*34e80*/  LEA.HI.X.SX32 R11, R14, R69, 0x1, P5 ;  /* 0x000000450e0b7211 */ /* 0x000fe200028f0eff */
[----:B------:R-:W-:Y:S01]  /*34e90*/  IMAD R14, R17, 0x2, R14 ;  /* 0x00000002110e7824 */ /* 0x000fe200078e020e */
[----:B------:R4:W-:Y:S01]  /*34ea0*/  @P4 STG.E.U8 desc[UR28][R8.64], R55 ;  /* 0x0000003708004986 */ /* 0x0009e2000c10111c */
[----:B---3--:R-:W-:Y:S02]  /*34eb0*/  PRMT R13, R56, 0x7770, RZ ;  /* 0x00007770380d7816 */ /* 0x008fe400000000ff */
[----:B0-----:R-:W-:Y:S01]  /*34ec0*/  IMAD R0, R15, 0x2, R14 ;  /* 0x000000020f007824 */ /* 0x001fe200078e020e */
[----:B----4-:R-:W-:Y:S01]  /*34ed0*/  ISETP.LT.AND P1, PT, R16, UR4, !P0 ;  /* 0x0000000410007c0c */ /* 0x010fe2000c721270 */
[----:B------:R-:W-:Y:S01]  /*34ee0*/  ULDC UR4, c[0x0][0x22c] ;  /* 0x00008b0000047ab9 */ /* 0x000fe20000000800 */
[----:B------:R0:W-:Y:S01]  /*34ef0*/  @P3 STG.E.U8 desc[UR28][R10.64], R13 ;  /* 0x0000000d0a003986 */ /* 0x0001e2000c10111c */
[----:B------:R-:W-:-:S03]  /*34f00*/  IADD3 R2, P3, R14, R68, RZ ;  /* 0x000000440e027210 */ /* 0x000fc60007f7e0ff */
[----:B------:R-:W3:Y:S01]  /*34f10*/  LDL.LU R16, [R1+0xd2c] ;  /* 0x000d2c0001107983 */ /* 0x000ee20000300800 */
[-C--:B------:R-:W-:Y:S02]  /*34f20*/  LEA.HI.X.SX32 R3, R14, R69.reuse, 0x1, P3 ;  /* 0x000000450e037211 */ /* 0x080fe400018f0eff */
[----:B------:R-:W-:Y:S01]  /*34f30*/  IADD3 R8, P3, R0, R68, RZ ;  /* 0x0000004400087210 */ /* 0x000fe20007f7e0ff */
[----:B------:R-:W4:Y:S01]  /*34f40*/  LDL.LU R22, [R1+0xd28] ;  /* 0x000d280001167983 */ /* 0x000f220000300800 */
[----:B------:R-:W-:Y:S01]  /*34f50*/  ISETP.LT.AND P4, PT, R20, UR4, !P0 ;  /* 0x0000000414007c0c */ /* 0x000fe2000c781270 */
[----:B------:R-:W-:Y:S01]  /*34f60*/  ULDC UR4, c[0x0][0x22c] ;  /* 0x00008b0000047ab9 */ /* 0x000fe20000000800 */
[----:B------:R-:W-:Y:S01]  /*34f70*/  LEA.HI.X.SX32 R9, R0, R69, 0x1, P3 ;  /* 0x0000004500097211 */ /* 0x000fe200018f0eff */
[----:B------:R-:W4:Y:S01]  /*34f80*/  LDL.LU R24, [R1+0xb94] ;  /* 0x000b940001187983 */ /* 0x000f220000300800 */
[----:B------:R-:W-:Y:S01]  /*34f90*/  ISETP.LT.AND P5, PT, R12, UR4, !P0 ;  /* 0x000000040c007c0c */ /* 0x000fe2000c7a1270 */
[----:B------:R-:W-:-:S02]  /*34fa0*/  ULDC UR4, c[0x0][0x22c] ;  /* 0x00008b0000047ab9 */ /* 0x000fc40000000800 */
[----:B--2---:R-:W-:Y:S01]  /*34fb0*/  ISETP.LT.AND P3, PT, R18, UR4, !P0 ;  /* 0x0000000412007c0c */ /* 0x004fe2000c761270 */
[----:B-1----:R-:W-:Y:S01]  /*34fc0*/  IMAD R12, R21, 0x2, R0 ;  /* 0x00000002150c7824 */ /* 0x002fe200078e0200 */
[----:B------:R-:W2:Y:S01]  /*34fd0*/  LDL.LU R18, [R1+0xd24] ;  /* 0x000d240001127983 */ /* 0x000ea20000300800 */
[----:B------:R-:W-:Y:S01]  /*34fe0*/  PRMT R17, R57, 0x7770, RZ ;  /* 0x0000777039117816 */ /* 0x000fe200000000ff */
[----:B------:R-:W-:Y:S01]  /*34ff0*/  ULDC UR4, c[0x0][0x22c] ;  /* 0x00008b0000047ab9 */ /* 0x000fe20000000800 */
[----:B------:R-:W-:Y:S01]  /*35000*/  IMAD R0, R19, 0x2, R12 ;  /* 0x0000000213007824 */ /* 0x000fe200078e020c */
[----:B------:R-:W-:Y:S01]  /*35010*/  PRMT R15, R58, 0x7770, RZ ;  /* 0x000077703a0f7816 */ /* 0x000fe200000000ff */
[----:B------:R-:W2:Y:S01]  /*35020*/  LDL.LU R20, [R1+0xd20] ;  /* 0x000d200001147983 */ /* 0x000ea20000300800 */
[----:B------:R-:W1:Y:S03]  /*35030*/  LDC R21, c[0x0][0x248] ;  /* 0x00009200ff157b82 */ /* 0x000e660000000800 */
[----:B------:R0:W-:Y:S02]  /*35040*/  @P6 STG.E.U8 desc[UR28][R2.64], R17 ;  /* 0x0000001102006986 */ /* 0x0001e4000c10111c */
[----:B0-----:R-:W-:Y:S01]  /*35050*/  IADD3 R10, P6, R12, R68, RZ ;  /* 0x000000440c0a7210 */ /* 0x001fe20007fde0ff */
[----:B------:R-:W-:-:S03]  /*35060*/  IMAD R14, R23, 0x2, R0 ;  /* 0x00000002170e7824 */ /* 0x000fc600078e0200 */
[-C--:B------:R-:W-:Y:S02]  /*35070*/  LEA.HI.X.SX32 R11, R12, R69.reuse, 0x1, P6 ;  /* 0x000000450c0b7211 */ /* 0x080fe400030f0eff */
[----:B------:R-:W-:Y:S01]  /*35080*/  PRMT R19, R59, 0x7770, RZ ;  /* 0x000077703b137816 */ /* 0x000fe200000000ff */
[----:B------:R0:W-:Y:S01]  /*35090*/  @P2 STG.E.U8 desc[UR28][R8.64], R15 ;  /* 0x0000000f08002986 */ /* 0x0001e2000c10111c */
[CC--:B------:R-:W-:Y:S01]  /*350a0*/  IADD3 R12, P6, R0.reuse, R68.reuse, RZ ;  /* 0x00000044000c7210 */ /* 0x0c0fe20007fde0ff */
[----:B------:R-:W1:Y:S03]  /*350b0*/  LDC R23, c[0x0][0x248] ;  /* 0x00009200ff177b82 */ /* 0x000e660000000800 */
[----:B------:R-:W-:Y:S02]  /*350c0*/  LEA.HI.X.SX32 R13, R0, R69, 0x1, P6 ;  /* 0x00000045000d7211 */ /* 0x000fe400030f0eff */
[----:B------:R-:W-:-:S02]  /*350d0*/  IADD3 R2, P6, R14, R68, RZ ;  /* 0x000000440e027210 */ /* 0x000fc40007fde0ff */
[----:B------:R-:W-:Y:S02]  /*350e0*/  PRMT R17, R56, 0x7771, RZ ;  /* 0x0000777138117816 */ /* 0x000fe400000000ff */
[----:B------:R-:W-:Y:S01]  /*350f0*/  LEA.HI.X.SX32 R3, R14, R69, 0x1, P6 ;  /* 0x000000450e037211 */ /* 0x000fe200030f0eff */
[----:B------:R-:W-:Y:S01]  /*35100*/  IMAD R14, R25, 0x2, R14 ;  /* 0x00000002190e7824 */ /* 0x000fe200078e020e */
[----:B------:R4:W-:Y:S01]  /*35110*/  @P1 STG.E.U8 desc[UR28][R10.64], R19 ;  /* 0x000000130a001986 */ /* 0x0009e2000c10111c */
[----:B---3--:R-:W-:-:S03]  /*35120*/  ISETP.LT.AND P2, PT, R16, UR4, !P0 ;  /* 0x0000000410007c0c */ /* 0x008fc6000c741270 */
[----:B------:R3:W-:Y:S01]  /*35130*/  @P4 STG.E.U8 desc[UR28][R12.64], R17 ;  /* 0x000000110c004986 */ /* 0x0007e2000c10111c */
[----:B------:R-:W-:Y:S01]  /*35140*/  ULDC UR4, c[0x0][0x22c] ;  /* 0x00008b0000047ab9 */ /* 0x000fe20000000800 */
[----:B0-----:R-:W-:Y:S02]  /*35150*/  IADD3 R8, P4, R14, R68, RZ ;  /* 0x000000440e087210 */ /* 0x001fe40007f9e0ff */
[----:B------:R-:W3:Y:S01]  /*35160*/  LDL.LU R16, [R1+0xd1c] ;  /* 0x000d1c0001107983 */ /* 0x000ee20000300800 */
[----:B----4-:R-:W-:Y:S01]  /*35170*/  ISETP.LT.AND P1, PT, R22, UR4, !P0 ;  /* 0x0000000416007c0c */ /* 0x010fe2000c721270 */
[----:B------:R-:W-:Y:S01]  /*35180*/  ULDC UR4, c[0x0][0x248] ;  /* 0x0000920000047ab9 */ /* 0x000fe20000000800 */
[----:B------:R-:W-:Y:S01]  /*35190*/  LEA.HI.X.SX32 R9, R14, R69, 0x1, P4 ;  /* 0x000000450e097211 */ /* 0x000fe200020f0eff */
[----:B------:R-:W4:Y:S01]  /*351a0*/  LDL.LU R22, [R1+0xd18] ;  /* 0x000d180001167983 */ /* 0x000f220000300800 */
[----:B------:R-:W0:Y:S01]  /*351b0*/  LDC R19, c[0x0][0x248] ;  /* 0x00009200ff137b82 */ /* 0x000e220000000800 */
[----:B--2---:R-:W-:-:S02]  /*351c0*/  ISETP.LT.AND P4, PT, R18, UR7, !P0 ;  /* 0x0000000712007c0c */ /* 0x004fc4000c781270 */
[----:B------:R-:W-:Y:S01]  /*351d0*/  PRMT R15, R57, 0x7771, RZ ;  /* 0x00007771390f7816 */ /* 0x000fe200000000ff */
[----:B------:R-:W2:Y:S01]  /*351e0*/  LDL.LU R18, [R1+0xd14] ;  /* 0x000d140001127983 */ /* 0x000ea20000300800 */
[----:B------:R-:W-:Y:S01]  /*351f0*/  PRMT R11, R58, 0x7771, RZ ;  /* 0x000077713a0b7816 */ /* 0x000fe200000000ff */
[C---:B------:R-:W-:Y:S01]  /*35200*/  IMAD R0, R24.reuse, UR4, RZ ;  /* 0x0000000418007c24 */ /* 0x040fe2000f8e02ff */
[----:B------:R-:W-:Y:S01]  /*35210*/  ISETP.LT.AND P6, PT, R24, UR6, !P0 ;  /* 0x0000000618007c0c */ /* 0x000fe2000c7c1270 */
[----:B------:R0:W-:Y:S01]  /*35220*/  @P5 STG.E.U8 desc[UR28][R2.64], R15 ;  /* 0x0000000f02005986 */ /* 0x0001e2000c10111c */
[----:B---3--:R-:W-:Y:S01]  /*35230*/  PRMT R13, R59, 0x7771, RZ ;  /* 0x000077713b0d7816 */ /* 0x008fe200000000ff */
[----:B-1----:R-:W-:Y:S01]  /*35240*/  IMAD R14, R21, 0x4, R14 ;  /* 0x00000004150e7824 */ /* 0x002fe200078e020e */
[----:B------:R-:W-:Y:S01]  /*35250*/  ULDC UR4, c[0x0][0x22c] ;  /* 0x00008b0000047ab9 */ /* 0x000fe20000000800 */
[----:B------:R1:W-:Y:S01]  /*35260*/  @P3 STG.E.U8 desc[UR28][R8.64], R11 ;  /* 0x0000000b08003986 */ /* 0x0003e2000c10111c */
[----:B------:R-:W-:Y:S01]  /*35270*/  PRMT R17, R57, 0x7772, RZ ;  /* 0x0000777239117816 */ /* 0x000fe200000000ff */
[----:B------:R-:W3:Y:S01]  /*35280*/  LDC R21, c[0x0][0x248] ;  /* 0x00009200ff157b82 */ /* 0x000ee20000000800 */
[----:B------:R-:W-:Y:S01]  /*35290*/  ULDC UR6, c[0x0][0x22c] ;  /* 0x00008b0000067ab9 */ /* 0x000fe20000000800 */
[----:B------:R-:W3:Y:S01]  /*352a0*/  LDL.LU R24, [R1+0xd10] ;  /* 0x000d100001187983 */ /* 0x000ee20000300800 */
[----:B------:R-:W-:Y:S01]  /*352b0*/  ULDC UR7, c[0x0][0x22c] ;  /* 0x00008b0000077ab9 */ /* 0x000fe20000000800 */
[----:B0-----:R-:W-:-:S04]  /*352c0*/  IADD3 R2, P3, R0, R68, RZ ;  /* 0x0000004400027210 */ /* 0x001fc80007f7e0ff */
[----:B------:R-:W0:Y:S01]  /*352d0*/  LDC R15, c[0x0][0x248] ;  /* 0x00009200ff0f7b82 */ /* 0x000e220000000800 */
[----:B------:R-:W-:Y:S01]  /*352e0*/  LEA.HI.X.SX32 R3, R0, R69, 0x1, P3 ;  /* 0x0000004500037211 */ /* 0x000fe200018f0eff */
[----:B------:R-:W-:-:S04]  /*352f0*/  IMAD R0, R19, 0x2, R14 ;  /* 0x0000000213007824 */ /* 0x000fc800078e020e */
[----:B------:R-:W-:Y:S01]  /*35300*/  @P6 STG.E.U8 desc[UR28][R2.64], R13 ;  /* 0x0000000d02006986 */ /* 0x000fe2000c10111c */
[-C--:B-1----:R-:W-:Y:S02]  /*35310*/  IADD3 R8, P6, R14, R68.reuse, RZ ;  /* 0x000000440e087210 */ /* 0x082fe40007fde0ff */
[----:B------:R-:W-:Y:S02]  /*35320*/  PRMT R19, R56, 0x7772, RZ ;  /* 0x0000777238137816 */ /* 0x000fe400000000ff */
[-C--:B------:R-:W-:Y:S02]  /*35330*/  LEA.HI.X.SX32 R9, R14, R69.reuse, 0x1, P6 ;  /* 0x000000450e097211 */ /* 0x080fe400030f0eff */
[----:B------:R-:W-:Y:S02]  /*35340*/  IADD3 R10, P6, R0, R68, RZ ;  /* 0x00000044000a7210 */ /* 0x000fe40007fde0ff */
[----:B------:R-:W-:Y:S01]  /*35350*/  ISETP.LT.AND P5, PT, R20, UR4, !P0 ;  /* 0x0000000414007c0c */ /* 0x000fe2000c7a1270 */
[----:B------:R-:W-:Y:S01]  /*35360*/  ULDC UR4, c[0x0][0x22c] ;  /* 0x00008b0000047ab9 */ /* 0x000fe20000000800 */
[----:B------:R-:W-:Y:S01]  /*35370*/  LEA.HI.X.SX32 R11, R0, R69, 0x1, P6 ;  /* 0x00000045000b7211 */ /* 0x000fe200030f0eff */
[----:B------:R-:W3:Y:S04]  /*35380*/  LDL.LU R20, [R1+0xd0c] ;  /* 0x000d0c0001147983 */ /* 0x000ee80000300800 */
[----:B------:R1:W-:Y:S01]  /*35390*/  @P2 STG.E.U8 desc[UR28][R8.64], R19 ;  /* 0x0000001308002986 */ /* 0x0003e2000c10111c */
[----:B----4-:R-:W-:Y:S01]  /*353a0*/  ISETP.LT.AND P2, PT, R22, UR4, !P0 ;  /* 0x0000000416007c0c */ /* 0x010fe2000c741270 */
[----:B------:R-:W-:-:S02]  /*353b0*/  ULDC UR4, c[0x0][0x22c] ;  /* 0x00008b0000047ab9 */ /* 0x000fc40000000800 */
[----:B------:R4:W-:Y:S04]  /*353c0*/  @P1 STG.E.U8 desc[UR28][R10.64], R17 ;  /* 0x000000110a001986 */ /* 0x0009e8000c10111c */
[----:B------:R-:W4:Y:S01]  /*353d0*/  LDL.LU R22, [R1+0xb90] ;  /* 0x000b900001167983 */ /* 0x000f220000300800 */
[----:B------:R-:W-:Y:S01]  /*353e0*/  ISETP.LT.AND P3, PT, R16, UR6, !P0 ;  /* 0x0000000610007c0c */ /* 0x000fe2000c761270 */
[----:B------:R-:W-:Y:S01]  /*353f0*/  IMAD R12, R23, 0x2, R0 ;  /* 0x00000002170c7824 */ /* 0x000fe200078e0200 */
[----:B------:R-:W4:Y:S01]  /*35400*/  LDC R16, c[0x0][0x248] ;  /* 0x00009200ff107b82 */ /* 0x000f220000000800 */
[----:B------:R-:W-:Y:S01]  /*35410*/  PRMT R57, R57, 0x7773, RZ ;  /* 0x0000777339397816 */ /* 0x000fe200000000ff */
[----:B------:R-:W-:-:S06]  /*35420*/  ULDC UR6, c[0x0][0x22c] ;  /* 0x00008b0000067ab9 */ /* 0x000fcc0000000800 */
[----:B-1----:R-:W1:Y:S01]  /*35430*/  LDC R19, c[0x0][0x248] ;  /* 0x00009200ff137b82 */ /* 0x002e620000000800 */
[----:B--2---:R-:W-:Y:S01]  /*35440*/  ISETP.LT.AND P1, PT, R18, UR4, !P0 ;  /* 0x0000000412007c0c */ /* 0x004fe2000c721270 */
[----:B0-----:R-:W-:Y:S01]  /*35450*/  IMAD R0, R15, 0x2, R12 ;  /* 0x000000020f007824 */ /* 0x001fe200078e020c */
[----:B------:R-:W2:Y:S01]  /*35460*/  LDL.LU R18, [R1+0xd08] ;  /* 0x000d080001127983 */ /* 0x000ea20000300800 */
[CC--:B------:R-:W-:Y:S01]  /*35470*/  IADD3 R2, P6, R12.reuse, R68.reuse, RZ ;  /* 0x000000440c027210 */ /* 0x0c0fe20007fde0ff */
[----:B------:R-:W-:Y:S01]  /*35480*/  ULDC UR4, c[0x0][0x22c] ;  /* 0x00008b0000047ab9 */ /* 0x000fe20000000800 */
[----:B---3--:R-:W-:Y:S01]  /*35490*/  IMAD R9, R21, 0x2, R0 ;  /* 0x0000000215097824 */ /* 0x008fe200078e0200 */
[----:B----4-:R-:W-:Y:S01]  /*354a0*/  PRMT R17, R59, 0x7772, RZ ;  /* 0x000077723b117816 */ /* 0x010fe200000000ff */
[----:B------:R-:W3:Y:S01]  /*354b0*/  LDL.LU R21, [R1+0xd04] ;  /* 0x000d040001157983 */ /* 0x000ee20000300800 */
[----:B------:R-:W-:Y:S01]  /*354c0*/  LEA.HI.X.SX32 R3, R12, R69, 0x1, P6 ;  /* 0x000000450c037211 */ /* 0x000fe200030f0eff */
[----:B------:R-:W0:Y:S01]  /*354d0*/  LDC R23, c[0x0][0x248] ;  /* 0x00009200ff177b82 */ /* 0x000e220000000800 */
[----:B------:R-:W-:-:S02]  /*354e0*/  IADD3 R12, P6, R0, R68, RZ ;  /* 0x00000044000c7210 */ /* 0x000fc40007fde0ff */
[----:B------:R-:W-:Y:S02]  /*354f0*/  PRMT R15, R58, 0x7772, RZ ;  /* 0x000077723a0f7816 */ /* 0x000fe400000000ff */
[-C--:B------:R-:W-:Y:S02]  /*35500*/  LEA.HI.X.SX32 R13, R0, R69.reuse, 0x1, P6 ;  /* 0x00000045000d7211 */ /* 0x080fe400030f0eff */
[C---:B------:R-:W-:Y:S01]  /*35510*/  IADD3 R8, P6, R9.reuse, R68, RZ ;  /* 0x0000004409087210 */ /* 0x040fe20007fde0ff */
[----:B------:R4:W-:Y:S01]  /*35520*/  @P4 STG.E.U8 desc[UR28][R2.64], R15 ;  /* 0x0000000f02004986 */ /* 0x0009e2000c10111c */
[----:B------:R-:W-:Y:S01]  /*35530*/  ISETP.LT.AND P4, PT, R24, UR4, !P0 ;  /* 0x0000000418007c0c */ /* 0x000fe2000c781270 */
[----:B------:R-:W-:Y:S01]  /*35540*/  IMAD R0, R16, 0x2, R9 ;  /* 0x0000000210007824 */ /* 0x000fe200078e0209 */
[----:B------:R-:W-:Y:S01]  /*35550*/  ULDC UR4, c[0x0][0x22c] ;  /* 0x00008b0000047ab9 */ /* 0x000fe20000000800 */
[----:B------:R-:W-:Y:S01]  /*35560*/  LEA.HI.X.SX32 R9, R9, R69, 0x1, P6 ;  /* 0x0000004509097211 */ /* 0x000fe200030f0eff */
[----:B------:R1:W-:Y:S01]  /*35570*/  @P5 STG.E.U8 desc[UR28][R12.64], R17 ;  /* 0x000000110c005986 */ /* 0x0003e2000c10111c */
[----:B----4-:R-:W-:-:S02]  /*35580*/  PRMT R15, R56, 0x7773, RZ ;  /* 0x00007773380f7816 */ /* 0x010fc400000000ff */
[----:B------:R-:W-:-:S03]  /*35590*/  ISETP.LT.AND P6, PT, R20, UR4, !P0 ;  /* 0x0000000414007c0c */ /* 0x000fc6000c7c1270 */
[----:B------:R4:W-:Y:S01]  /*355a0*/  @P3 STG.E.U8 desc[UR28][R8.64], R15 ;  /* 0x0000000f08003986 */ /* 0x0009e2000c10111c */
[----:B------:R-:W-:Y:S01]  /*355b0*/  IADD3 R10, P5, R0, R68, RZ ;  /* 0x00000044000a7210 */ /* 0x000fe20007fbe0ff */
[----:B-1----:R-:W1:Y:S01]  /*355c0*/  LDC R17, c[0x0][0x248] ;  /* 0x00009200ff117b82 */ /* 0x002e620000000800 */
[----:B------:R-:W-:Y:S01]  /*355d0*/  ULDC UR4, c[0x0][0x248] ;  /* 0x0000920000047ab9 */ /* 0x000fe20000000800 */
[----:B------:R-:W3:Y:S04]  /*355e0*/  LDL.LU R20, [R1+0xd00] ;  /* 0x000d000001147983 */ /* 0x000ee80000300800 */
[----:B------:R-:W3:Y:S02]  /*355f0*/  LDL.LU R14, [R1+0xcfc] ;  /* 0x000cfc00010e7983 */ /* 0x000ee40000300800 */
[----:B----4-:R-:W4:Y:S01]  /*35600*/  LDC R15, c[0x0][0x248] ;  /* 0x00009200ff0f7b82 */ /* 0x010f220000000800 */
[----:B--2---:R-:W-:-:S02]  /*35610*/  ISETP.LT.AND P3, PT, R18, UR7, !P0 ;  /* 0x0000000712007c0c */ /* 0x004fc4000c761270 */
[-C--:B------:R-:W-:Y:S01]  /*35620*/  LEA.HI.X.SX32 R11, R0, R69.reuse, 0x1, P5 ;  /* 0x00000045000b7211 */ /* 0x080fe200028f0eff */
[----:B------:R-:W2:Y:S01]  /*35630*/  LDL.LU R18, [R1+0xcf8] ;  /* 0x000cf80001127983 */ /* 0x000ea20000300800 */
[----:B------:R-:W-:Y:S01]  /*35640*/  IMAD R12, R22, UR4, RZ ;  /* 0x00000004160c7c24 */ /* 0x000fe2000f8e02ff */
[----:B------:R-:W-:Y:S01]  /*35650*/  PRMT R13, R58, 0x7773, RZ ;  /* 0x000077733a0d7816 */ /* 0x000fe200000000ff */
[----:B0-----:R-:W-:Y:S01]  /*35660*/  IMAD R0, R23, 0x2, R0 ;  /* 0x0000000217007824 */ /* 0x001fe200078e0200 */
[----:B------:R-:W2:Y:S01]  /*35670*/  LDL.LU R16, [R1+0xcf4] ;  /* 0x000cf40001107983 */ /* 0x000ea20000300800 */
[----:B------:R-:W-:Y:S01]  /*35680*/  ISETP.LT.AND P5, PT, R22, UR6, !P0 ;  /* 0x0000000616007c0c */ /* 0x000fe2000c7a1270 */
[----:B------:R-:W-:Y:S01]  /*35690*/  ULDC UR4, c[0x0][0x22c] ;  /* 0x00008b0000047ab9 */ /* 0x000fe20000000800 */
[----:B------:R-:W-:Y:S01]  /*356a0*/  PRMT R59, R59, 0x7773, RZ ;  /* 0x000077733b3b7816 */ /* 0x000fe200000000ff */
[----:B------:R0:W-:Y:S01]  /*356b0*/  @P2 STG.E.U8 desc[UR28][R10.64], R57 ;  /* 0x000000390a002986 */ /* 0x0001e2000c10111c */
[C---:B------:R-:W-:Y:S01]  /*356c0*/  IADD3 R2, P2, R0.reuse, R68, RZ ;  /* 0x0000004400027210 */ /* 0x040fe20007f5e0ff */
[----:B------:R-:W-:Y:S01]  /*356d0*/  ULDC UR7, c[0x0][0x22c] ;  /* 0x00008b0000077ab9 */ /* 0x000fe20000000800 */
[----:B------:R-:W-:Y:S01]  /*356e0*/  ULDC UR6, c[0x0][0x22c] ;  /* 0x00008b0000067ab9 */ /* 0x000fe20000000800 */
[----:B------:R-:W2:Y:S01]  /*356f0*/  LDL.LU R22, [R1+0xcf0] ;  /* 0x000cf00001167983 */ /* 0x000ea20000300800 */
[----:B------:R-:W-:-:S02]  /*35700*/  LEA.HI.X.SX32 R3, R0, R69, 0x1, P2 ;  /* 0x0000004500037211 */ /* 0x000fc400010f0eff */
[CC--:B------:R-:W-:Y:S01]  /*35710*/  IADD3 R8, P2, R12.reuse, R68.reuse, RZ ;  /* 0x000000440c087210 */ /* 0x0c0fe20007f5e0ff */
[----:B------:R-:W-:Y:S01]  /*35720*/  IMAD R0, R19, 0x4, R0 ;  /* 0x0000000413007824 */ /* 0x000fe200078e0200 */
[----:B------:R-:W2:Y:S01]  /*35730*/  LDL.LU R23, [R1+0xb8c] ;  /* 0x000b8c0001177983 */ /* 0x000ea20000300800 */
[----:B------:R-:W2:Y:S01]  /*35740*/  LDC R19, c[0x0][0x248] ;  /* 0x00009200ff137b82 */ /* 0x000ea20000000800 */
[----:B------:R-:W-:Y:S02]  /*35750*/  LEA.HI.X.SX32 R9, R12, R69, 0x1, P2 ;  /* 0x000000450c097211 */ /* 0x000fe400010f0eff */
[----:B------:R4:W-:Y:S05]  /*35760*/  @P1 STG.E.U8 desc[UR28][R2.64], R13 ;  /* 0x0000000d02001986 */ /* 0x0009ea000c10111c */
[----:B------:R-:W3:Y:S01]  /*35770*/  LDC R12, c[0x0][0x248] ;  /* 0x00009200ff0c7b82 */ /* 0x000ee20000000800 */
[----:B------:R3:W-:Y:S01]  /*35780*/  @P5 STG.E.U8 desc[UR28][R8.64], R59 ;  /* 0x0000003b08005986 */ /* 0x0007e2000c10111c */
[----:B0-----:R-:W-:-:S04]  /*35790*/  IADD3 R10, P5, R0, R68, RZ ;  /* 0x00000044000a7210 */ /* 0x001fc80007fbe0ff */
[----:B------:R-:W-:Y:S01]  /*357a0*/  LEA.HI.X.SX32 R11, R0, R69, 0x1, P5 ;  /* 0x00000045000b7211 */ /* 0x000fe200028f0eff */
[----:B-1----:R-:W-:Y:S01]  /*357b0*/  IMAD R0, R17, 0x2, R0 ;  /* 0x0000000211007824 */ /* 0x002fe200078e0200 */
[----:B----4-:R-:W-:-:S05]  /*357c0*/  PRMT R13, R4, 0x7770, RZ ;  /* 0x00007770040d7816 */ /* 0x010fca00000000ff */
[----:B------:R0:W-:Y:S01]  /*357d0*/  @P4 STG.E.U8 desc[UR28][R10.64], R13 ;  /* 0x0000000d0a004986 */ /* 0x0001e2000c10111c */
[CC--:B------:R-:W-:Y:S01]  /*357e0*/  IADD3 R2, P4, R0.reuse, R68.reuse, RZ ;  /* 0x0000004400027210 */ /* 0x0c0fe20007f9e0ff */
[----:B---3--:R-:W-:Y:S01]  /*357f0*/  IMAD R9, R15, 0x2, R0 ;  /* 0x000000020f097824 */ /* 0x008fe200078e0200 */
[----:B------:R-:W-:Y:S01]  /*35800*/  ISETP.LT.AND P2, PT, R21, UR4, !P0 ;  /* 0x0000000415007c0c */ /* 0x000fe2000c741270 */
[----:B------:R-:W-:Y:S01]  /*35810*/  ULDC UR4, c[0x0][0x22c] ;  /* 0x00008b0000047ab9 */ /* 0x000fe20000000800 */
[-C--:B------:R-:W-:Y:S01]  /*35820*/  LEA.HI.X.SX32 R3, R0, R69.reuse, 0x1, P4 ;  /* 0x0000004500037211 */ /* 0x080fe200020f0eff */
[----:B------:R-:W1:Y:S01]  /*35830*/  LDC R21, c[0x0][0x248] ;  /* 0x00009200ff157b82 */ /* 0x000e620000000800 */
[----:B------:R-:W-:Y:S02]  /*35840*/  IADD3 R8, P4, R9, R68, RZ ;  /* 0x0000004409087210 */ /* 0x000fe40007f9e0ff */
[----:B------:R-:W-:Y:S01]  /*35850*/  ISETP.LT.AND P1, PT, R20, UR4, !P0 ;  /* 0x0000000414007c0c */ /* 0x000fe2000c721270 */
[----:B------:R-:W-:Y:S01]  /*35860*/  ULDC UR4, c[0x0][0x22c] ;  /* 0x00008b0000047ab9 */ /* 0x000fe20000000800 */
[----:B------:R-:W-:Y:S01]  /*35870*/  PRMT R17, R5, 0x7770, RZ ;  /* 0x0000777005117816 */ /* 0x000fe200000000ff */
[----:B------:R-:W-:Y:S01]  /*35880*/  IMAD R0, R12, 0x2, R9 ;  /* 0x000000020c007824 */ /* 0x000fe200078e0209 */
[----:B------:R-:W-:Y:S01]  /*35890*/  ISETP.LT.AND P5, PT, R14, UR4, !P0 ;  /* 0x000000040e007c0c */ /* 0x000fe2000c7a1270 */
[----:B------:R-:W-:Y:S01]  /*358a0*/  ULDC UR4, c[0x0][0x22c] ;  /* 0x00008b0000047ab9 */ /* 0x000fe20000000800 */
[----:B------:R-:W-:Y:S01]  /*358b0*/  PRMT R15, R6, 0x7770, RZ ;  /* 0x00007770060f7816 */ /* 0x000fe200000000ff */
[----:B------:R-:W3:Y:S01]  /*358c0*/  LDL.LU R20, [R1+0xcec] ;  /* 0x000cec0001147983 */ /* 0x000ee20000300800 */
[----:B------:R-:W-:Y:S01]  /*358d0*/  LEA.HI.X.SX32 R9, R9, R69, 0x1, P4 ;  /* 0x0000004509097211 */ /* 0x000fe200020f0eff */
[----:B------:R-:W4:Y:S02]  /*358e0*/  LDC R14, c[0x0][0x248] ;  /* 0x00009200ff0e7b82 */ /* 0x000f240000000800 */
[----:B------:R1:W-:Y:S04]  /*358f0*/  @P6 STG.E.U8 desc[UR28][R2.64], R17 ;  /* 0x0000001102006986 */ /* 0x0003e8000c10111c */
[----:B------:R1:W-:Y:S01]  /*35900*/  @P3 STG.E.U8 desc[UR28][R8.64], R15 ;  /* 0x0000000f08003986 */ /* 0x0003e2000c10111c */
[----:B--2---:R-:W-:Y:S01]  /*35910*/  ISETP.LT.AND P4, PT, R18, UR4, !P0 ;  /* 0x0000000412007c0c */ /* 0x004fe2000c781270 */
[----:B------:R-:W-:-:S02]  /*35920*/  ULDC UR4, c[0x0][0x22c] ;  /* 0x00008b0000047ab9 */ /* 0x000fc40000000800 */
[----:B------:R-:W2:Y:S01]  /*35930*/  LDL.LU R18, [R1+0xce8] ;  /* 0x000ce80001127983 */ /* 0x000ea20000300800 */
[----:B------:R-:W-:Y:S01]  /*35940*/  ISETP.LT.AND P3, PT, R16, UR4, !P0 ;  /* 0x0000000410007c0c */ /* 0x000fe2000c761270 */
[----:B0-----:R-:W-:Y:S02]  /*35950*/  IMAD R13, R19, 0x2, R0 ;  /* 0x00000002130d7824 */ /* 0x001fe400078e0200 */
[----:B------:R-:W2:Y:S01]  /*35960*/  LDL.LU R16, [R1+0xce4] ;  /* 0x000ce40001107983 */ /* 0x000ea20000300800 */
[----:B------:R-:W-:Y:S01]  /*35970*/  IADD3 R10, P6, R0, R68, RZ ;  /* 0x00000044000a7210 */ /* 0x000fe20007fde0ff */
[----:B------:R-:W-:-:S03]  /*35980*/  ULDC UR4, c[0x0][0x22c] ;  /* 0x00008b0000047ab9 */ /* 0x000fc60000000800 */
[-C--:B------:R-:W-:Y:S01]  /*35990*/  LEA.HI.X.SX32 R11, R0, R69.reuse, 0x1, P6 ;  /* 0x00000045000b7211 */ /* 0x080fe200030f0eff */
[----:B----4-:R-:W-:Y:S01]  /*359a0*/  IMAD R0, R14, 0x2, R13 ;  /* 0x000000020e007824 */ /* 0x010fe200078e020d */
[CC--:B------:R-:W-:Y:S01]  /*359b0*/  IADD3 R12, P6, R13.reuse, R68.reuse, RZ ;  /* 0x000000440d0c7210 */ /* 0x0c0fe20007fde0ff */
[----:B------:R-:W0:Y:S03]  /*359c0*/  LDC R14, c[0x0][0x248] ;  /* 0x00009200ff0e7b82 */ /* 0x000e260000000800 */
[----:B------:R-:W-:Y:S02]  /*359d0*/  LEA.HI.X.SX32 R13, R13, R69, 0x1, P6 ;  /* 0x000000450d0d7211 */ /* 0x000fe400030f0eff */
[----:B-1----:R-:W-:Y:S02]  /*359e0*/  IADD3 R2, P6, R0, R68, RZ ;  /* 0x0000004400027210 */ /* 0x002fe40007fde0ff */
[----:B------:R-:W-:-:S02]  /*359f0*/  PRMT R19, R7, 0x7770, RZ ;  /* 0x0000777007137816 */ /* 0x000fc400000000ff */
[----:B------:R-:W-:Y:S02]  /*35a00*/  PRMT R17, R4, 0x7771, RZ ;  /* 0x0000777104117816 */ /* 0x000fe400000000ff */
[-C--:B------:R-:W-:Y:S01]  /*35a10*/  LEA.HI.X.SX32 R3, R0, R69.reuse, 0x1, P6 ;  /* 0x0000004500037211 */ /* 0x080fe200030f0eff */
[----:B------:R-:W-:Y:S01]  /*35a20*/  IMAD R0, R21, 0x2, R0 ;  /* 0x0000000215007824 */ /* 0x000fe200078e0200 */
[----:B------:R1:W-:Y:S01]  /*35a30*/  @P2 STG.E.U8 desc[UR28][R10.64], R19 ;  /* 0x000000130a002986 */ /* 0x0003e2000c10111c */
[----:B------:R-:W-:Y:S01]  /*35a40*/  ISETP.LT.AND P2, PT, R22, UR4, !P0 ;  /* 0x0000000416007c0c */ /* 0x000fe2000c741270 */
[----:B------:R-:W-:Y:S01]  /*35a50*/  ULDC UR4, c[0x0][0x248] ;  /* 0x0000920000047ab9 */ /* 0x000fe20000000800 */
[----:B------:R-:W-:Y:S01]  /*35a60*/  PRMT R15, R5, 0x7771, RZ ;  /* 0x00007771050f7816 */ /* 0x000fe200000000ff */
[----:B------:R-:W-:Y:S01]  /*35a70*/  @P1 STG.E.U8 desc[UR28][R12.64], R17 ;  /* 0x000000110c001986 */ /* 0x000fe2000c10111c */
[C---:B------:R-:W-:Y:S01]  /*35a80*/  IADD3 R8, P1, R0.reuse, R68, RZ ;  /* 0x0000004400087210 */ /* 0x040fe20007f3e0ff */
[----:B------:R-:W4:Y:S02]  /*35a90*/  LDC R21, c[0x0][0x248] ;  /* 0x00009200ff157b82 */ /* 0x000f240000000800 */
[----:B------:R-:W2:Y:S01]  /*35aa0*/  LDL.LU R22, [R1+0xce0] ;  /* 0x000ce00001167983 */ /* 0x000ea20000300800 */
[----:B------:R-:W-:-:S02]  /*35ab0*/  LEA.HI.X.SX32 R9, R0, R69, 0x1, P1 ;  /* 0x0000004500097211 */ /* 0x000fc400008f0eff */
[----:B-1----:R-:W-:Y:S01]  /*35ac0*/  PRMT R11, R6, 0x7771, RZ ;  /* 0x00007771060b7816 */ /* 0x002fe200000000ff */
[C---:B------:R-:W-:Y:S01]  /*35ad0*/  IMAD R10, R23.reuse, UR4, RZ ;  /* 0x00000004170a7c24 */ /* 0x040fe2000f8e02ff */
[----:B------:R1:W-:Y:S01]  /*35ae0*/  @P5 STG.E.U8 desc[UR28][R2.64], R15 ;  /* 0x0000000f02005986 */ /* 0x0003e2000c10111c */
[----:B------:R-:W-:Y:S01]  /*35af0*/  ULDC UR4, c[0x0][0x22c] ;  /* 0x00008b0000047ab9 */ /* 0x000fe20000000800 */
[----:B------:R-:W-:Y:S01]  /*35b00*/  ISETP.LT.AND P6, PT, R23, UR6, !P0 ;  /* 0x0000000617007c0c */ /* 0x000fe2000c7c1270 */
[----:B------:R-:W-:Y:S01]  /*35b10*/  ULDC UR6, c[0x0][0x22c] ;  /* 0x00008b0000067ab9 */ /* 0x000fe20000000800 */
[----:B------:R0:W-:Y:S01]  /*35b20*/  @P4 STG.E.U8 desc[UR28][R8.64], R11 ;  /* 0x0000000b08004986 */ /* 0x0001e2000c10111c */
[----:B------:R-:W0:Y:S01]  /*35b30*/  LDC R19, c[0x0][0x248] ;  /* 0x00009200ff137b82 */ /* 0x000e220000000800 */
[----:B-1----:R-:W-:-:S07]  /*35b40*/  IADD3 R2, P4, R10, R68, RZ ;  /* 0x000000440a027210 */ /* 0x002fce0007f9e0ff */
[----:B------:R-:W1:Y:S01]  /*35b50*/  LDC R12, c[0x0][0x248] ;  /* 0x00009200ff0c7b82 */ /* 0x000e620000000800 */
[----:B---3--:R-:W-:Y:S01]  /*35b60*/  ISETP.LT.AND P1, PT, R20, UR7, !P0 ;  /* 0x0000000714007c0c */ /* 0x008fe2000c721270 */
[----:B------:R-:W-:Y:S01]  /*35b70*/  ULDC UR7, c[0x0][0x22c] ;  /* 0x00008b0000077ab9 */ /* 0x000fe20000000800 */
[----:B------:R-:W3:Y:S01]  /*35b80*/  LDL.LU R20, [R1+0xcdc] ;  /* 0x000cdc0001147983 */ /* 0x000ee20000300800 */
[----:B------:R-:W-:-:S04]  /*35b90*/  LEA.HI.X.SX32 R3, R10, R69, 0x1, P4 ;  /* 0x000000450a037211 */ /* 0x000fc800020f0eff */
[----:B------:R-:W1:Y:S01]  /*35ba0*/  LDC R15, c[0x0][0x248] ;  /* 0x00009200ff0f7b82 */ /* 0x000e620000000800 */
[----:B------:R-:W-:Y:S01]  /*35bb0*/  PRMT R13, R7, 0x7771, RZ ;  /* 0x00007771070d7816 */ /* 0x000fe200000000ff */
[----:B----4-:R-:W-:Y:S01]  /*35bc0*/  IMAD R0, R21, 0x4, R0 ;  /* 0x0000000415007824 */ /* 0x010fe200078e0200 */
[----:B------:R-:W-:-:S05]  /*35bd0*/  PRMT R17, R5, 0x7772, RZ ;  /* 0x0000777205117816 */ /* 0x000fca00000000ff */
[----:B------:R-:W4:Y:S01]  /*35be0*/  LDC R23, c[0x0][0x248] ;  /* 0x00009200ff177b82 */ /* 0x000f220000000800 */
[----:B--2---:R-:W-:Y:S02]  /*35bf0*/  ISETP.LT.AND P5, PT, R18, UR4, !P0 ;  /* 0x0000000412007c0c */ /* 0x004fe4000c7a1270 */
[----:B------:R-:W-:Y:S01]  /*35c00*/  ISETP.LT.AND P4, PT, R16, UR6, !P0 ;  /* 0x0000000610007c0c */ /* 0x000fe2000c781270 */
[----:B------:R-:W2:Y:S01]  /*35c10*/  LDL.LU R18, [R1+0xcd8] ;  /* 0x000cd80001127983 */ /* 0x000ea20000300800 */
[----:B0-----:R-:W-:Y:S01]  /*35c20*/  IMAD R11, R19, 0x2, R0 ;  /* 0x00000002130b7824 */ /* 0x001fe200078e0200 */
[----:B------:R-:W-:Y:S02]  /*35c30*/  ULDC UR4, c[0x0][0x22c] ;  /* 0x00008b0000047ab9 */ /* 0x000fe40000000800 */
[----:B------:R-:W0:Y:S01]  /*35c40*/  LDC R21, c[0x0][0x248] ;  /* 0x00009200ff157b82 */ /* 0x000e220000000800 */
[----:B------:R-:W4:Y:S04]  /*35c50*/  LDL.LU R16, [R1+0xcd4] ;  /* 0x000cd40001107983 */ /* 0x000f280000300800 */
[----:B------:R1:W-:Y:S01]  /*35c60*/  @P6 STG.E.U8 desc[UR28][R2.64], R13 ;  /* 0x0000000d02006986 */ /* 0x0003e2000c10111c */
[----:B------:R-:W-:Y:S01]  /*35c70*/  IADD3 R8, P6, R0, R68, RZ ;  /* 0x0000004400087210 */ /* 0x000fe20007fde0ff */
[----:B------:R-:W-:-:S02]  /*35c80*/  ULDC UR6, c[0x0][0x22c] ;  /* 0x00008b0000067ab9 */ /* 0x000fc40000000800 */
[----:B------:R-:W4:Y:S01]  /*35c90*/  LDL.LU R24, [R1+0xb88] ;  /* 0x000b880001187983 */ /* 0x000f220000300800 */
[-C--:B------:R-:W-:Y:S01]  /*35ca0*/  LEA.HI.X.SX32 R9, R0, R69.reuse, 0x1, P6 ;  /* 0x0000004500097211 */ /* 0x080fe200030f0eff */
[----:B-1----:R-:W-:Y:S01]  /*35cb0*/  IMAD R0, R12, 0x2, R11 ;  /* 0x000000020c007824 */ /* 0x002fe200078e020b */
[CC--:B------:R-:W-:Y:S02]  /*35cc0*/  IADD3 R10, P6, R11.reuse, R68.reuse, RZ ;  /* 0x000000440b0a7210 */ /* 0x0c0fe40007fde0ff */
[----:B------:R-:W-:Y:S02]  /*35cd0*/  PRMT R19, R4, 0x7772, RZ ;  /* 0x0000777204137816 */ /* 0x000fe400000000ff */
[----:B------:R-:W-:Y:S01]  /*35ce0*/  LEA.HI.X.SX32 R11, R11, R69, 0x1, P6 ;  /* 0x000000450b0b7211 */ /* 0x000fe200030f0eff */
[----:B------:R-:W-:Y:S01]  /*35cf0*/  IMAD R13, R15, 0x2, R0 ;  /* 0x000000020f0d7824 */ /* 0x000fe200078e0200 */
[----:B------:R-:W-:Y:S01]  /*35d00*/  IADD3 R2, P6, R0, R68, RZ ;  /* 0x0000004400027210 */ /* 0x000fe20007fde0ff */
[----:B------:R1:W-:Y:S01]  /*35d10*/  @P3 STG.E.U8 desc[UR28][R8.64], R19 ;  /* 0x0000001308003986 */ /* 0x0003e2000c10111c */
[----:B------:R-:W-:-:S02]  /*35d20*/  PRMT R15, R6, 0x7772, RZ ;  /* 0x00007772060f7816 */ /* 0x000fc400000000ff */
[-C--:B------:R-:W-:Y:S01]  /*35d30*/  LEA.HI.X.SX32 R3, R0, R69.reuse, 0x1, P6 ;  /* 0x0000004500037211 */ /* 0x080fe200030f0eff */
[----:B------:R-:W-:Y:S01]  /*35d40*/  IMAD R0, R14, 0x2, R13 ;  /* 0x000000020e007824 */ /* 0x000fe200078e020d */
[CC--:B------:R-:W-:Y:S02]  /*35d50*/  IADD3 R12, P6, R13.reuse, R68.reuse, RZ ;  /* 0x000000440d0c7210 */ /* 0x0c0fe40007fde0ff */
[----:B------:R-:W-:Y:S01]  /*35d60*/  ISETP.LT.AND P3, PT, R22, UR4, !P0 ;  /* 0x0000000416007c0c */ /* 0x000fe2000c761270 */
[----:B------:R-:W-:Y:S01]  /*35d70*/  ULDC UR4, c[0x0][0x22c] ;  /* 0x00008b0000047ab9 */ /* 0x000fe20000000800 */
[----:B------:R0:W-:Y:S01]  /*35d80*/  @P2 STG.E.U8 desc[UR28][R10.64], R17 ;  /* 0x000000110a002986 */ /* 0x0001e2000c10111c */
[-C--:B------:R-:W-:Y:S02]  /*35d90*/  LEA.HI.X.SX32 R13, R13, R69.reuse, 0x1, P6 ;  /* 0x000000450d0d7211 */ /* 0x080fe400030f0eff */
[C---:B-1----:R-:W-:Y:S01]  /*35da0*/  IADD3 R8, P6, R0.reuse, R68, RZ ;  /* 0x0000004400087210 */ /* 0x042fe20007fde0ff */
[----:B------:R-:W4:Y:S01]  /*35db0*/  LDL.LU R22, [R1+0xcd0] ;  /* 0x000cd00001167983 */ /* 0x000f220000300800 */
[----:B------:R-:W1:Y:S03]  /*35dc0*/  LDC R19, c[0x0][0x248] ;  /* 0x00009200ff137b82 */ /* 0x000e660000000800 */
[----:B------:R0:W-:Y:S01]  /*35dd0*/  @P1 STG.E.U8 desc[UR28][R2.64], R15 ;  /* 0x0000000f02001986 */ /* 0x0001e2000c10111c */
[----:B------:R-:W-:-:S02]  /*35de0*/  LEA.HI.X.SX32 R9, R0, R69, 0x1, P6 ;  /* 0x0000004500097211 */ /* 0x000fc400030f0eff */
[----:B---3--:R-:W-:Y:S01]  /*35df0*/  ISETP.LT.AND P2, PT, R20, UR4, !P0 ;  /* 0x0000000414007c0c */ /* 0x008fe2000c741270 */
[----:B------:R-:W-:Y:S01]  /*35e00*/  ULDC UR4, c[0x0][0x22c] ;  /* 0x00008b0000047ab9 */ /* 0x000fe20000000800 */
[----:B------:R-:W3:Y:S01]  /*35e10*/  LDL.LU R20, [R1+0xccc] ;  /* 0x000ccc0001147983 */ /* 0x000ee20000300800 */
[----:B--2---:R-:W-:Y:S01]  /*35e20*/  ISETP.LT.AND P1, PT, R18, UR4, !P0 ;  /* 0x0000000412007c0c */ /* 0x004fe2000c721270 */
[----:B------:R-:W-:Y:S02]  /*35e30*/  ULDC UR4, c[0x0][0x22c] ;  /* 0x00008b0000047ab9 */ /* 0x000fe40000000800 */
[----:B------:R-:W2:Y:S01]  /*35e40*/  LDL.LU R18, [R1+0xcc8] ;  /* 0x000cc80001127983 */ /* 0x000ea20000300800 */
[----:B----4-:R-:W-:Y:S01]  /*35e50*/  ISETP.LT.AND P6, PT, R16, UR4, !P0 ;  /* 0x0000000410007c0c */ /* 0x010fe2000c7c1270 */
[----:B0-----:R-:W-:Y:S02]  /*35e60*/  IMAD R14, R21, 0x2, R0 ;  /* 0x00000002150e7824 */ /* 0x001fe400078e0200 */
[----:B------:R-:W4:Y:S01]  /*35e70*/  LDL.LU R16, [R1+0xcc4] ;  /* 0x000cc40001107983 */ /* 0x000f220000300800 */
[----:B------:R-:W-:Y:S01]  /*35e80*/  PRMT R17, R7, 0x7772, RZ ;  /* 0x0000777207117816 */ /* 0x000fe200000000ff */
[----:B------:R-:W-:Y:S01]  /*35e90*/  ULDC UR4, c[0x0][0x248] ;  /* 0x0000920000047ab9 */ /* 0x000fe20000000800 */
[----:B------:R-:W-:Y:S01]  /*35ea0*/  PRMT R15, R4, 0x7773, RZ ;  /* 0x00007773040f7816 */ /* 0x000fe200000000ff */
[----:B------:R-:W0:Y:S02]  /*35eb0*/  LDC R21, c[0x0][0x248] ;  /* 0x00009200ff157b82 */ /* 0x000e240000000800 */
[----:B------:R1:W-:Y:S01]  /*35ec0*/  @P5 STG.E.U8 desc[UR28][R12.64], R17 ;  /* 0x000000110c005986 */ /* 0x0003e2000c10111c */
[----:B------:R-:W-:-:S02]  /*35ed0*/  IADD3 R10, P5, R14, R68, RZ ;  /* 0x000000440e0a7210 */ /* 0x000fc40007fbe0ff */
[----:B------:R-:W-:Y:S02]  /*35ee0*/  PRMT R5, R5, 0x7773, RZ ;  /* 0x0000777305057816 */ /* 0x000fe400000000ff */
[-C--:B------:R-:W-:Y:S01]  /*35ef0*/  LEA.HI.X.SX32 R11, R14, R69.reuse, 0x1, P5 ;  /* 0x000000450e0b7211 */ /* 0x080fe200028f0eff */
[----:B------:R-:W-:Y:S01]  /*35f00*/  IMAD R14, R23, 0x2, R14 ;  /* 0x00000002170e7824 */ /* 0x000fe200078e020e */
[----:B------:R1:W-:Y:S01]  /*35f10*/  @P4 STG.E.U8 desc[UR28][R8.64], R15 ;  /* 0x0000000f08004986 */ /* 0x0003e2000c10111c */
[----:B------:R-:W-:Y:S01]  /*35f20*/  IMAD R0, R24, UR4, RZ ;  /* 0x0000000418007c24 */ /* 0x000fe2000f8e02ff */
[----:B-1----:R-:W1:Y:S02]  /*35f30*/  LDC R13, c[0x0][0x248] ;  /* 0x00009200ff0d7b82 */ /* 0x002e640000000800 */
[----:B------:R0:W-:Y:S01]  /*35f40*/  @P3 STG.E.U8 desc[UR28][R10.64], R5 ;  /* 0x000000050a003986 */ /* 0x0001e2000c10111c */
[-C--:B------:R-:W-:Y:S01]  /*35f50*/  IADD3 R2, P3, R14, R68.reuse, RZ ;  /* 0x000000440e027210 */ /* 0x080fe20007f7e0ff */
[----:B------:R-:W-:Y:S01]  /*35f60*/  ULDC UR4, c[0x0][0x22c] ;  /* 0x00008b0000047ab9 */ /* 0x000fe20000000800 */
[----:B------:R-:W-:Y:S01]  /*35f70*/  ISETP.LT.AND P4, PT, R24, UR6, !P0 ;  /* 0x0000000618007c0c */ /* 0x000fe2000c781270 */
[----:B------:R-:W4:Y:S01]  /*35f80*/  LDL.LU R12, [R1+0xcc0] ;  /* 0x000cc000010c7983 */ /* 0x000f220000300800 */
[----:B------:R-:W-:Y:S01]  /*35f90*/  LEA.HI.X.SX32 R3, R14, R69, 0x1, P3 ;  /* 0x000000450e037211 */ /* 0x000fe200018f0eff */
[----:B------:R-:W-:Y:S01]  /*35fa0*/  ULDC UR6, c[0x0][0x22c] ;  /* 0x00008b0000067ab9 */ /* 0x000fe20000000800 */
[----:B------:R-:W3:Y:S01]  /*35fb0*/  LDC R17, c[0x0][0x248] ;  /* 0x00009200ff117b82 */ /* 0x000ee20000000800 */
[----:B------:R-:W-:Y:S01]  /*35fc0*/  IADD3 R4, P3, R0, R68, RZ ;  /* 0x0000004400047210 */ /* 0x000fe20007f7e0ff */
[----:B------:R-:W-:Y:S01]  /*35fd0*/  IMAD R14, R19, 0x4, R14 ;  /* 0x00000004130e7824 */ /* 0x000fe200078e020e */
[----:B------:R-:W-:-:S02]  /*35fe0*/  PRMT R9, R7, 0x7773, RZ ;  /* 0x0000777307097816 */ /* 0x000fc400000000ff */
[----:B0-----:R-:W-:Y:S01]  /*35ff0*/  PRMT R11, R6, 0x7773, RZ ;  /* 0x00007773060b7816 */ /* 0x001fe200000000ff */
[----:B------:R-:W4:Y:S01]  /*36000*/  LDL.LU R10, [R1+0xcbc] ;  /* 0x000cbc00010a7983 */ /* 0x000f220000300800 */
[----:B------:R-:W-:Y:S01]  /*36010*/  LEA.HI.X.SX32 R5, R0, R69, 0x1, P3 ;  /* 0x0000004500057211 */ /* 0x000fe200018f0eff */
[----:B------:R-:W0:Y:S02]  /*36020*/  LDC R19, c[0x0][0x248] ;  /* 0x00009200ff137b82 */ /* 0x000e240000000800 */
[----:B------:R3:W-:Y:S04]  /*36030*/  @P2 STG.E.U8 desc[UR28][R2.64], R11 ;  /* 0x0000000b02002986 */ /* 0x0007e8000c10111c */
[----:B------:R4:W-:Y:S01]  /*36040*/  @P4 STG.E.U8 desc[UR28][R4.64], R9 ;  /* 0x0000000904004986 */ /* 0x0009e2000c10111c */
[----:B------:R-:W-:Y:S01]  /*36050*/  IADD3 R6, P4, R14, R68, RZ ;  /* 0x000000440e067210 */ /* 0x000fe20007f9e0ff */
[----:B------:R-:W0:Y:S01]  /*36060*/  LDC R23, c[0x0][0x248] ;  /* 0x00009200ff177b82 */ /* 0x000e220000000800 */
[----:B------:R-:W-:-:S02]  /*36070*/  PRMT R15, R64, 0x7770, RZ ;  /* 0x00007770400f7816 */ /* 0x000fc400000000ff */
[-C--:B------:R-:W-:Y:S01]  /*36080*/  LEA.HI.X.SX32 R7, R14, R69.reuse, 0x1, P4 ;  /* 0x000000450e077211 */ /* 0x080fe200020f0eff */
[----:B-1----:R-:W-:Y:S01]  /*36090*/  IMAD R14, R13, 0x2, R14 ;  /* 0x000000020d0e7824 */ /* 0x002fe200078e020e */
[----:B---3--:R-:W-:Y:S01]  /*360a0*/  ISETP.LT.AND P3, PT, R20, UR4, !P0 ;  /* 0x0000000414007c0c */ /* 0x008fe2000c761270 */
[----:B------:R-:W-:Y:S02]  /*360b0*/  ULDC UR4, c[0x0][0x22c] ;  /* 0x00008b0000047ab9 */ /* 0x000fe40000000800 */
[----:B------:R1:W-:Y:S01]  /*360c0*/  @P1 STG.E.U8 desc[UR28][R6.64], R15 ;  /* 0x0000000f06001986 */ /* 0x0003e2000c10111c */
[----:B------:R-:W-:Y:S01]  /*360d0*/  IADD3 R2, P1, R14, R68, RZ ;  /* 0x000000440e027210 */ /* 0x000fe20007f3e0ff */
[----:B------:R-:W-:Y:S01]  /*360e0*/  IMAD R0, R17, 0x2, R14 ;  /* 0x0000000211007824 */ /* 0x000fe200078e020e */
[----:B------:R-:W-:Y:S01]  /*360f0*/  ISETP.LT.AND P5, PT, R22, UR7, !P0 ;  /* 0x0000000716007c0c */ /* 0x000fe2000c7a1270 */
[----:B------:R-:W3:Y:S01]  /*36100*/  LDC R17, c[0x0][0x248] ;  /* 0x00009200ff117b82 */ /* 0x000ee20000000800 */
[----:B------:R-:W-:-:S02]  /*36110*/  LEA.HI.X.SX32 R3, R14, R69, 0x1, P1 ;  /* 0x000000450e037211 */ /* 0x000fc400008f0eff */
[----:B--2---:R-:W-:Y:S01]  /*36120*/  ISETP.LT.AND P2, PT, R18, UR4, !P0 ;  /* 0x0000000412007c0c */ /* 0x004fe2000c741270 */
[----:B------:R-:W-:Y:S01]  /*36130*/  ULDC UR4, c[0x0][0x22c] ;  /* 0x00008b0000047ab9 */ /* 0x000fe20000000800 */
[----:B------:R-:W2:Y:S01]  /*36140*/  LDL.LU R18, [R1+0xcb8] ;  /* 0x000cb80001127983 */ /* 0x000ea20000300800 */
[----:B------:R-:W-:Y:S01]  /*36150*/  PRMT R13, R65, 0x7770, RZ ;  /* 0x00007770410d7816 */ /* 0x000fe200000000ff */
[----:B------:R-:W-:Y:S01]  /*36160*/  IMAD R8, R21, 0x2, R0 ;  /* 0x0000000215087824 */ /* 0x000fe200078e0200 */
[----:B----4-:R-:W-:Y:S01]  /*36170*/  ISETP.LT.AND P4, PT, R16, UR4, !P0 ;  /* 0x0000000410007c0c */ /* 0x010fe2000c781270 */
[----:B------:R-:W4:Y:S01]  /*36180*/  LDL.LU R20, [R1+0xb84] ;  /* 0x000b840001147983 */ /* 0x000f220000300800 */
[----:B------:R-:W-:Y:S01]  /*36190*/  IADD3 R4, P1, R0, R68, RZ ;  /* 0x0000004400047210 */ /* 0x000fe20007f3e0ff */
[----:B------:R-:W-:Y:S01]  /*361a0*/  ULDC UR4, c[0x0][0x22c] ;  /* 0x00008b0000047ab9 */ /* 0x000fe20000000800 */
[----:B------:R-:W-:Y:S01]  /*361b0*/  PRMT R11, R66, 0x7770, RZ ;  /* 0x00007770420b7816 */ /* 0x000fe200000000ff */
[----:B------:R-:W4:Y:S01]  /*361c0*/  LDL.LU R16, [R1+0xcb4] ;  /* 0x000cb40001107983 */ /* 0x000f220000300800 */
[----:B-1----:R-:W-:Y:S01]  /*361d0*/  PRMT R15, R67, 0x7770, RZ ;  /* 0x00007770430f7816 */ /* 0x002fe200000000ff */
[----:B------:R-:W-:-:S02]  /*361e0*/  ULDC UR7, c[0x0][0x22c] ;  /* 0x00008b0000077ab9 */ /* 0x000fc40000000800 */
[----:B------:R-:W4:Y:S01]  /*361f0*/  LDL.LU R14, [R1+0xcb0] ;  /* 0x000cb000010e7983 */ /* 0x000f220000300800 */
[-C--:B------:R-:W-:Y:S01]  /*36200*/  LEA.HI.X.SX32 R5, R0, R69.reuse, 0x1, P1 ;  /* 0x0000004500057211 */ /* 0x080fe200008f0eff */
[----:B0-----:R-:W-:Y:S02]  /*36210*/  IMAD R0, R19, 0x2, R8 ;  /* 0x0000000213007824 */ /* 0x001fe400078e0208 */
[----:B------:R0:W-:Y:S01]  /*36220*/  @P6 STG.E.U8 desc[UR28][R2.64], R13 ;  /* 0x0000000d02006986 */ /* 0x0001e2000c10111c */
[CC--:B------:R-:W-:Y:S01]  /*36230*/  IADD3 R6, P6, R8.reuse, R68.reuse, RZ ;  /* 0x0000004408067210 */ /* 0x0c0fe20007fde0ff */
[----:B------:R-:W1:Y:S02]  /*36240*/  LDC R19, c[0x0][0x248] ;  /* 0x00009200ff137b82 */ /* 0x000e640000000800 */
[----:B------:R3:W-:Y:S01]  /*36250*/  @P5 STG.E.U8 desc[UR28][R4.64], R11 ;  /* 0x0000000b04005986 */ /* 0x0007e2000c10111c */
[----:B------:R-:W-:Y:S02]  /*36260*/  LEA.HI.X.SX32 R7, R8, R69, 0x1, P6 ;  /* 0x0000004508077211 */ /* 0x000fe400030f0eff */
[----:B------:R-:W-:Y:S01]  /*36270*/  ISETP.LT.AND P1, PT, R12, UR4, !P0 ;  /* 0x000000040c007c0c */ /* 0x000fe2000c721270 */
[----:B------:R-:W-:Y:S01]  /*36280*/  ULDC UR4, c[0x0][0x22c] ;  /* 0x00008b0000047ab9 */ /* 0x000fe20000000800 */
[----:B------:R-:W-:-:S02]  /*36290*/  IADD3 R8, P6, R0, R68, RZ ;  /* 0x0000004400087210 */ /* 0x000fc40007fde0ff */
[----:B0-----:R-:W-:Y:S01]  /*362a0*/  PRMT R13, R64, 0x7771, RZ ;  /* 0x00007771400d7816 */ /* 0x001fe200000000ff */
[----:B------:R0:W-:Y:S01]  /*362b0*/  @P3 STG.E.U8 desc[UR28][R6.64], R15 ;  /* 0x0000000f06003986 */ /* 0x0001e2000c10111c */
[----:B------:R-:W-:Y:S01]  /*362c0*/  ISETP.LT.AND P5, PT, R10, UR4, !P0 ;  /* 0x000000040a007c0c */ /* 0x000fe2000c7a1270 */
[----:B------:R-:W-:Y:S01]  /*362d0*/  IMAD R10, R23, 0x2, R0 ;  /* 0x00000002170a7824 */ /* 0x000fe200078e0200 */
[-C--:B------:R-:W-:Y:S01]  /*362e0*/  LEA.HI.X.SX32 R9, R0, R69.reuse, 0x1, P6 ;  /* 0x0000004500097211 */ /* 0x080fe200030f0eff */
[----:B------:R-:W-:Y:S01]  /*362f0*/  ULDC UR4, c[0x0][0x22c] ;  /* 0x00008b0000047ab9 */ /* 0x000fe20000000800 */
[----:B---3--:R-:W-:Y:S01]  /*36300*/  PRMT R11, R65, 0x7771, RZ ;  /* 0x00007771410b7816 */ /* 0x008fe200000000ff */
[----:B------:R-:W3:Y:S01]  /*36310*/  LDL.LU R12, [R1+0xcac] ;  /* 0x000cac00010c7983 */ /* 0x000ee20000300800 */
[CC--:B------:R-:W-:Y:S01]  /*36320*/  IADD3 R2, P6, R10.reuse, R68.reuse, RZ ;  /* 0x000000440a027210 */ /* 0x0c0fe20007fde0ff */
[----:B------:R-:W3:Y:S03]  /*36330*/  LDC R23, c[0x0][0x248] ;  /* 0x00009200ff177b82 */ /* 0x000ee60000000800 */
[-C--:B------:R-:W-:Y:S01]  /*36340*/  LEA.HI.X.SX32 R3, R10, R69.reuse, 0x1, P6 ;  /* 0x000000450a037211 */ /* 0x080fe200030f0eff */
[----:B------:R-:W-:Y:S01]  /*36350*/  IMAD R10, R17, 0x2, R10 ;  /* 0x00000002110a7824 */ /* 0x000fe200078e020a */
[----:B------:R-:W-:Y:S03]  /*36360*/  @P2 STG.E.U8 desc[UR28][R8.64], R13 ;  /* 0x0000000d08002986 */ /* 0x000fe6000c10111c */
[----:B------:R-:W1:Y:S01]  /*36370*/  LDC R17, c[0x0][0x248] ;  /* 0x00009200ff117b82 */ /* 0x000e620000000800 */
[C---:B------:R-:W-:Y:S01]  /*36380*/  IADD3 R4, P2, R10.reuse, R68, RZ ;  /* 0x000000440a047210 */ /* 0x040fe20007f5e0ff */
[----:B------:R4:W-:Y:S03]  /*36390*/  @P4 STG.E.U8 desc[UR28][R2.64], R11 ;  /* 0x0000000b02004986 */ /* 0x0009e6000c10111c */
[----:B------:R-:W-:-:S03]  /*363a0*/  LEA.HI.X.SX32 R5, R10, R69, 0x1, P2 ;  /* 0x000000450a057211 */ /* 0x000fc600010f0eff */
[----:B0-----:R-:W0:Y:S01]  /*363b0*/  LDC R15, c[0x0][0x248] ;  /* 0x00009200ff0f7b82 */ /* 0x001e220000000800 */
[----:B--2---:R-:W-:Y:S01]  /*363c0*/  ISETP.LT.AND P3, PT, R18, UR4, !P0 ;  /* 0x0000000412007c0c */ /* 0x004fe2000c761270 */
[----:B------:R-:W-:Y:S01]  /*363d0*/  ULDC UR4, c[0x0][0x248] ;  /* 0x0000920000047ab9 */ /* 0x000fe20000000800 */
[----:B------:R-:W2:Y:S01]  /*363e0*/  LDL.LU R18, [R1+0xca8] ;  /* 0x000ca80001127983 */ /* 0x000ea20000300800 */
[----:B------:R-:W-:Y:S01]  /*363f0*/  PRMT R7, R66, 0x7771, RZ ;  /* 0x0000777142077816 */ /* 0x000fe200000000ff */
[C---:B----4-:R-:W-:Y:S01]  /*36400*/  IMAD R0, R20.reuse, UR4, RZ ;  /* 0x0000000414007c24 */ /* 0x050fe2000f8e02ff */
[----:B------:R-:W-:Y:S01]  /*36410*/  ULDC UR4, c[0x0][0x22c] ;  /* 0x00008b0000047ab9 */ /* 0x000fe20000000800 */
[----:B------:R-:W-:Y:S01]  /*36420*/  ISETP.LT.AND P6, PT, R20, UR6, !P0 ;  /* 0x0000000614007c0c */ /* 0x000fe2000c7c1270 */
[----:B------:R-:W4:Y:S01]  /*36430*/  LDC R11, c[0x0][0x248] ;  /* 0x00009200ff0b7b82 */ /* 0x000f220000000800 */
[----:B------:R-:W-:Y:S01]  /*36440*/  ISETP.LT.AND P4, PT, R16, UR7, !P0 ;  /* 0x0000000710007c0c */ /* 0x000fe2000c781270 */
[----:B------:R0:W-:Y:S01]  /*36450*/  @P1 STG.E.U8 desc[UR28][R4.64], R7 ;  /* 0x0000000704001986 */ /* 0x0001e2000c10111c */
[----:B------:R-:W-:Y:S01]  /*36460*/  PRMT R9, R67, 0x7771, RZ ;  /* 0x0000777143097816 */ /* 0x000fe200000000ff */
[----:B-1----:R-:W-:Y:S01]  /*36470*/  IMAD R10, R17, 0x4, R10 ;  /* 0x00000004110a7824 */ /* 0x002fe200078e020a */
[----:B------:R-:W-:Y:S01]  /*36480*/  ISETP.LT.AND P2, PT, R14, UR4, !P0 ;  /* 0x000000040e007c0c */ /* 0x000fe2000c741270 */
[----:B------:R-:W2:Y:S01]  /*36490*/  LDL.LU R16, [R1+0xca4] ;  /* 0x000ca40001107983 */ /* 0x000ea20000300800 */
[C---:B------:R-:W-:Y:S01]  /*364a0*/  IADD3 R2, P1, R0.reuse, R68, RZ ;  /* 0x0000004400027210 */ /* 0x040fe20007f3e0ff */
[----:B------:R-:W-:Y:S01]  /*364b0*/  ULDC UR4, c[0x0][0x22c] ;  /* 0x00008b0000047ab9 */ /* 0x000fe20000000800 */
[----:B------:R-:W-:Y:S01]  /*364c0*/  PRMT R13, R65, 0x7772, RZ ;  /* 0x00007772410d7816 */ /* 0x000fe200000000ff */
[----:B------:R-:W2:Y:S01]  /*364d0*/  LDL.LU R14, [R1+0xca0] ;  /* 0x000ca000010e7983 */ /* 0x000ea20000300800 */
[----:B------:R-:W-:Y:S01]  /*364e0*/  LEA.HI.X.SX32 R3, R0, R69, 0x1, P1 ;  /* 0x0000004500037211 */ /* 0x000fe200008f0eff */
[----:B0-----:R-:W-:Y:S01]  /*364f0*/  IMAD R0, R15, 0x2, R10 ;  /* 0x000000020f007824 */ /* 0x001fe200078e020a */
[----:B------:R-:W0:Y:S01]  /*36500*/  LDC R17, c[0x0][0x248] ;  /* 0x00009200ff117b82 */ /* 0x000e220000000800 */
[----:B------:R-:W2:Y:S01]  /*36510*/  LDL.LU R21, [R1+0xc9c] ;  /* 0x000c9c0001157983 */ /* 0x000ea20000300800 */
[----:B------:R-:W-:Y:S01]  /*36520*/  ULDC UR6, c[0x0][0x22c] ;  /* 0x00008b0000067ab9 */ /* 0x000fe20000000800 */
[----:B------:R-:W-:-:S02]  /*36530*/  ULDC UR7, c[0x0][0x22c] ;  /* 0x00008b0000077ab9 */ /* 0x000fc40000000800 */
[----:B------:R1:W-:Y:S01]  /*36540*/  @P6 STG.E.U8 desc[UR28][R2.64], R9 ;  /* 0x0000000902006986 */ /* 0x0003e2000c10111c */
[-C--:B------:R-:W-:Y:S01]  /*36550*/  IADD3 R4, P6, R10, R68.reuse, RZ ;  /* 0x000000440a047210 */ /* 0x080fe20007fde0ff */
[----:B------:R-:W-:Y:S01]  /*36560*/  IMAD R8, R19, 0x2, R0 ;  /* 0x0000000213087824 */ /* 0x000fe200078e0200 */
[----:B------:R-:W-:Y:S01]  /*36570*/  PRMT R15, R64, 0x7772, RZ ;  /* 0x00007772400f7816 */ /* 0x000fe200000000ff */
[----:B------:R-:W2:Y:S01]  /*36580*/  LDL.LU R20, [R1+0xb80] ;  /* 0x000b800001147983 */ /* 0x000ea20000300800 */
[----:B------:R-:W-:Y:S01]  /*36590*/  LEA.HI.X.SX32 R5, R10, R69, 0x1, P6 ;  /* 0x000000450a057211 */ /* 0x000fe200030f0eff */
[----:B------:R-:W0:Y:S01]  /*365a0*/  LDC R19, c[0x0][0x248] ;  /* 0x00009200ff137b82 */ /* 0x000e220000000800 */
[----:B------:R-:W-:-:S04]  /*365b0*/  IADD3 R6, P6, R0, R68, RZ ;  /* 0x0000004400067210 */ /* 0x000fc80007fde0ff */
[-C--:B------:R-:W-:Y:S02]  /*365c0*/  LEA.HI.X.SX32 R7, R0, R69.reuse, 0x1, P6 ;  /* 0x0000004500077211 */ /* 0x080fe400030f0eff */
[----:B-1----:R-:W-:Y:S01]  /*365d0*/  IADD3 R2, P6, R8, R68, RZ ;  /* 0x0000004408027210 */ /* 0x002fe20007fde0ff */
[----:B------:R1:W-:Y:S01]  /*365e0*/  @P5 STG.E.U8 desc[UR28][R4.64], R15 ;  /* 0x0000000f04005986 */ /* 0x0003e2000c10111c */
[----:B----4-:R-:W-:Y:S01]  /*365f0*/  IMAD R0, R11, 0x2, R8 ;  /* 0x000000020b007824 */ /* 0x010fe200078e0208 */
[----:B------:R-:W-:Y:S02]  /*36600*/  PRMT R11, R66, 0x7772, RZ ;  /* 0x00007772420b7816 */ /* 0x000fe400000000ff */
[----:B------:R-:W-:Y:S01]  /*36610*/  LEA.HI.X.SX32 R3, R8, R69, 0x1, P6 ;  /* 0x0000004508037211 */ /* 0x000fe200030f0eff */
[----:B------:R4:W-:Y:S04]  /*36620*/  @P3 STG.E.U8 desc[UR28][R6.64], R13 ;  /* 0x0000000d06003986 */ /* 0x0009e8000c10111c */
[----:B------:R4:W-:Y:S01]  /*36630*/  @P4 STG.E.U8 desc[UR28][R2.64], R11 ;  /* 0x0000000b02004986 */ /* 0x0009e2000c10111c */
[----:B---3--:R-:W-:Y:S01]  /*36640*/  ISETP.LT.AND P1, PT, R12, UR6, !P0 ;  /* 0x000000060c007c0c */ /* 0x008fe2000c721270 */
[----:B------:R-:W-:Y:S01]  /*36650*/  ULDC UR6, c[0x0][0x22c] ;  /* 0x00008b0000067ab9 */ /* 0x000fe20000000800 */
[----:B------:R-:W3:Y:S01]  /*36660*/  LDC R12, c[0x0][0x248] ;  /* 0x00009200ff0c7b82 */ /* 0x000ee20000000800 */
[----:B------:R-:W-:-:S07]  /*36670*/  PRMT R65, R65, 0x7773, RZ ;  /* 0x0000777341417816 */ /* 0x000fce00000000ff */
[----:B-1----:R-:W1:Y:S01]  /*36680*/  LDC R15, c[0x0][0x248] ;  /* 0x00009200ff0f7b82 */ /* 0x002e620000000800 */
[----:B--2---:R-:W-:Y:S01]  /*36690*/  ISETP.LT.AND P5, PT, R18, UR4, !P0 ;  /* 0x0000000412007c0c */ /* 0x004fe2000c7a1270 */
[----:B------:R-:W-:Y:S01]  /*366a0*/  ULDC UR4, c[0x0][0x22c] ;  /* 0x00008b0000047ab9 */ /* 0x000fe20000000800 */
[----:B------:R-:W-:Y:S01]  /*366b0*/  IADD3 R8, P6, R0, R68, RZ ;  /* 0x0000004400087210 */ /* 0x000fe20007fde0ff */
[----:B0-----:R-:W-:Y:S01]  /*366c0*/  IMAD R5, R17, 0x2, R0 ;  /* 0x0000000211057824 */ /* 0x001fe200078e0200 */
[----:B----4-:R-:W-:-:S03]  /*366d0*/  PRMT R7, R67, 0x7772, RZ ;  /* 0x0000777243077816 */ /* 0x010fc600000000ff */
[----:B------:R-:W0:Y:S01]  /*366e0*/  LDC R13, c[0x0][0x248] ;  /* 0x00009200ff0d7b82 */ /* 0x000e220000000800 */
[----:B------:R-:W-:Y:S01]  /*366f0*/  ISETP.LT.AND P3, PT, R16, UR4, !P0 ;  /* 0x0000000410007c0c */ /* 0x000fe2000c761270 */
[----:B------:R-:W-:Y:S01]  /*36700*/  ULDC UR4, c[0x0][0x22c] ;  /* 0x00008b0000047ab9 */ /* 0x000fe20000000800 */
[----:B------:R-:W2:Y:S01]  /*36710*/  LDL.LU R16, [R1+0xc98] ;  /* 0x000c980001107983 */ /* 0x000ea20000300800 */
[----:B------:R-:W-:-:S04]  /*36720*/  LEA.HI.X.SX32 R9, R0, R69, 0x1, P6 ;  /* 0x0000004500097211 */ /* 0x000fc800030f0eff */
[----:B------:R-:W4:Y:S01]  /*36730*/  LDC R17, c[0x0][0x248] ;  /* 0x00009200ff117b82 */ /* 0x000f220000000800 */
[----:B------:R-:W-:Y:S01]  /*36740*/  ISETP.LT.AND P4, PT, R14, UR4, !P0 ;  /* 0x000000040e007c0c */ /* 0x000fe2000c781270 */
[----:B------:R-:W4:Y:S01]  /*36750*/  LDL.LU R18, [R1+0xc94] ;  /* 0x000c940001127983 */ /* 0x000f220000300800 */
[CC--:B------:R-:W-:Y:S01]  /*36760*/  IADD3 R4, P6, R5.reuse, R68.reuse, RZ ;  /* 0x0000004405047210 */ /* 0x0c0fe20007fde0ff */
[----:B---3--:R-:W-:Y:S01]  /*36770*/  IMAD R0, R12, 0x2, R5 ;  /* 0x000000020c007824 */ /* 0x008fe200078e0205 */
[----:B------:R-:W-:Y:S01]  /*36780*/  PRMT R11, R64, 0x7773, RZ ;  /* 0x00007773400b7816 */ /* 0x000fe200000000ff */
[----:B------:R-:W3:Y:S01]  /*36790*/  LDL.LU R14, [R1+0xc90] ;  /* 0x000c9000010e7983 */ /* 0x000ee20000300800 */
[-C--:B------:R-:W-:Y:S01]  /*367a0*/  LEA.HI.X.SX32 R5, R5, R69.reuse, 0x1, P6 ;  /* 0x0000004505057211 */ /* 0x080fe200030f0eff */
[----:B------:R-:W-:Y:S01]  /*367b0*/  ULDC UR4, c[0x0][0x22c] ;  /* 0x00008b0000047ab9 */ /* 0x000fe20000000800 */
[CC--:B------:R-:W-:Y:S01]  /*367c0*/  IADD3 R2, P6, R0.reuse, R68.reuse, RZ ;  /* 0x0000004400027210 */ /* 0x0c0fe20007fde0ff */
[----:B------:R-:W4:Y:S03]  /*367d0*/  LDL.LU R10, [R1+0xc8c] ;  /* 0x000c8c00010a7983 */ /* 0x000f260000300800 */
[-C--:B------:R-:W-:Y:S01]  /*367e0*/  LEA.HI.X.SX32 R3, R0, R69.reuse, 0x1, P6 ;  /* 0x0000004500037211 */ /* 0x080fe200030f0eff */
[----:B------:R-:W-:Y:S01]  /*367f0*/  IMAD R0, R19, 0x2, R0 ;  /* 0x0000000213007824 */ /* 0x000fe200078e0200 */
[----:B------:R1:W-:Y:S01]  /*36800*/  @P2 STG.E.U8 desc[UR28][R8.64], R7 ;  /* 0x0000000708002986 */ /* 0x0003e2000c10111c */
[----:B------:R-:W-:Y:S01]  /*36810*/  ISETP.LT.AND P6, PT, R20, UR6, !P0 ;  /* 0x0000000614007c0c */ /* 0x000fe2000c7c1270 */
[----:B------:R-:W-:Y:S01]  /*36820*/  ULDC UR6, c[0x0][0x22c] ;  /* 0x00008b0000067ab9 */ /* 0x000fe20000000800 */
[----:B------:R-:W-:Y:S01]  /*36830*/  PRMT R67, R67, 0x7773, RZ ;  /* 0x0000777343437816 */ /* 0x000fe200000000ff */
[----:B------:R3:W-:Y:S01]  /*36840*/  @P1 STG.E.U8 desc[UR28][R4.64], R11 ;  /* 0x0000000b04001986 */ /* 0x0007e2000c10111c */
[C---:B------:R-:W-:Y:S01]  /*36850*/  IADD3 R6, P1, R0.reuse, R68, RZ ;  /* 0x0000004400067210 */ /* 0x040fe20007f3e0ff */
[----:B------:R-:W4:Y:S02]  /*36860*/  LDC R19, c[0x0][0x248] ;  /* 0x00009200ff137b82 */ /* 0x000f240000000800 */
[----:B------:R0:W-:Y:S01]  /*36870*/  @P5 STG.E.U8 desc[UR28][R2.64], R65 ;  /* 0x0000004102005986 */ /* 0x0001e2000c10111c */
[----:B-1----:R-:W-:-:S02]  /*36880*/  LEA.HI.X.SX32 R7, R0, R69, 0x1, P1 ;  /* 0x0000004500077211 */ /* 0x002fc400008f0eff */
[----:B------:R-:W-:-:S03]  /*36890*/  PRMT R9, R66, 0x7773, RZ ;  /* 0x0000777342097816 */ /* 0x000fc600000000ff */
[----:B------:R-:W1:Y:S02]  /*368a0*/  LDC R8, c[0x0][0x248] ;  /* 0x00009200ff087b82 */ /* 0x000e640000000800 */
[----:B------:R0:W-:Y:S01]  /*368b0*/  @P3 STG.E.U8 desc[UR28][R6.64], R9 ;  /* 0x0000000906003986 */ /* 0x0001e2000c10111c */
[----:B------:R-:W-:Y:S01]  /*368c0*/  ISETP.LT.AND P2, PT, R21, UR4, !P0 ;  /* 0x0000000415007c0c */ /* 0x000fe2000c741270 */
[----:B------:R-:W-:Y:S01]  /*368d0*/  ULDC UR4, c[0x0][0x248] ;  /* 0x0000920000047ab9 */ /* 0x000fe20000000800 */
[----:B--2---:R-:W-:Y:S02]  /*368e0*/  ISETP.LT.AND P1, PT, R16, UR7, !P0 ;  /* 0x0000000710007c0c */ /* 0x004fe4000c721270 */
[----:B---3--:R-:W-:Y:S01]  /*368f0*/  ISETP.LT.AND P3, PT, R14, UR6, !P0 ;  /* 0x000000060e007c0c */ /* 0x008fe2000c761270 */
[----:B------:R-:W2:Y:S01]  /*36900*/  LDL.LU R16, [R1+0xc88] ;  /* 0x000c880001107983 */ /* 0x000ea20000300800 */
[----:B------:R-:W-:Y:S01]  /*36910*/  IMAD R4, R20, UR4, RZ ;  /* 0x0000000414047c24 */ /* 0x000fe2000f8e02ff */
[----:B------:R-:W-:Y:S01]  /*36920*/  PRMT R11, R72, 0x7770, RZ ;  /* 0x00007770480b7816 */ /* 0x000fe200000000ff */
[----:B0-----:R-:W-:Y:S01]  /*36930*/  IMAD R0, R13, 0x4, R0 ;  /* 0x000000040d007824 */ /* 0x001fe200078e0200 */
[----:B------:R-:W3:Y:S01]  /*36940*/  LDL.LU R14, [R1+0xc84] ;  /* 0x000c8400010e7983 */ /* 0x000ee20000300800 */
[----:B------:R-:W-:Y:S01]  /*36950*/  ULDC UR4, c[0x0][0x22c] ;  /* 0x00008b0000047ab9 */ /* 0x000fe20000000800 */
[----:B------:R-:W0:Y:S01]  /*36960*/  LDC R21, c[0x0][0x248] ;  /* 0x00009200ff157b82 */ /* 0x000e220000000800 */
[----:B------:R-:W-:Y:S01]  /*36970*/  ULDC UR6, c[0x0][0x22c] ;  /* 0x00008b0000067ab9 */ /* 0x000fe20000000800 */
[----:B------:R-:W3:Y:S01]  /*36980*/  LDL.LU R12, [R1+0xc80] ;  /* 0x000c8000010c7983 */ /* 0x000ee20000300800 */
[C---:B------:R-:W-:Y:S01]  /*36990*/  IADD3 R2, P5, R4.reuse, R68, RZ ;  /* 0x0000004404027210 */ /* 0x040fe20007fbe0ff */
[----:B------:R-:W-:Y:S01]  /*369a0*/  IMAD R7, R15, 0x2, R0 ;  /* 0x000000020f077824 */ /* 0x000fe200078e0200 */
[----:B------:R-:W-:Y:S01]  /*369b0*/  ULDC UR7, c[0x0][0x22c] ;  /* 0x00008b0000077ab9 */ /* 0x000fe20000000800 */
[----:B------:R-:W3:Y:S01]  /*369c0*/  LDL.LU R20, [R1+0xb7c] ;  /* 0x000b7c0001147983 */ /* 0x000ee20000300800 */
[----:B------:R-:W-:-:S05]  /*369d0*/  LEA.HI.X.SX32 R3, R4, R69, 0x1, P5 ;  /* 0x0000004504037211 */ /* 0x000fca00028f0eff */
[----:B------:R4:W-:Y:S01]  /*369e0*/  @P6 STG.E.U8 desc[UR28][R2.64], R67 ;  /* 0x0000004302006986 */ /* 0x0009e2000c10111c */
[----:B------:R-:W-:-:S04]  /*369f0*/  IADD3 R4, P6, R0, R68, RZ ;  /* 0x0000004400047210 */ /* 0x000fc80007fde0ff */
[-C--:B------:R-:W-:Y:S01]  /*36a00*/  LEA.HI.X.SX32 R5, R0, R69.reuse, 0x1, P6 ;  /* 0x0000004500057211 */ /* 0x080fe200030f0eff */
[----:B-1----:R-:W-:Y:S01]  /*36a10*/  IMAD R0, R8, 0x2, R7 ;  /* 0x0000000208007824 */ /* 0x002fe200078e0207 */
[CC--:B------:R-:W-:Y:S02]  /*36a20*/  IADD3 R6, P6, R7.reuse, R68.reuse, RZ ;  /* 0x0000004407067210 */ /* 0x0c0fe40007fde0ff */
[----:B----4-:R-:W-:Y:S01]  /*36a30*/  ISETP.LT.AND P5, PT, R18, UR4, !P0 ;  /* 0x0000000412007c0c */ /* 0x010fe2000c7a1270 */
[----:B------:R-:W-:Y:S01]  /*36a40*/  ULDC UR4, c[0x0][0x22c] ;  /* 0x00008b0000047ab9 */ /* 0x000fe20000000800 */
[----:B------:R1:W-:Y:S01]  /*36a50*/  @P4 STG.E.U8 desc[UR28][R4.64], R11 ;  /* 0x0000000b04004986 */ /* 0x0003e2000c10111c */
[-C--:B------:R-:W-:Y:S02]  /*36a60*/  LEA.HI.X.SX32 R7, R7, R69.reuse, 0x1, P6 ;  /* 0x0000004507077211 */ /* 0x080fe400030f0eff */
[----:B------:R-:W-:Y:S01]  /*36a70*/  ISETP.LT.AND P4, PT, R10, UR4, !P0 ;  /* 0x000000040a007c0c */ /* 0x000fe2000c781270 */
[----:B------:R-:W-:Y:S01]  /*36a80*/  IMAD R10, R17, 0x2, R0 ;  /* 0x00000002110a7824 */ /* 0x000fe200078e0200 */
[CC--:B------:R-:W-:Y:S01]  /*36a90*/  IADD3 R2, P6, R0.reuse, R68.reuse, RZ ;  /* 0x0000004400027210 */ /* 0x0c0fe20007fde0ff */
[----:B------:R-:W-:Y:S01]  /*36aa0*/  ULDC UR4, c[0x0][0x22c] ;  /* 0x00008b0000047ab9 */ /* 0x000fe20000000800 */
[----:B------:R-:W-:Y:S01]  /*36ab0*/  PRMT R15, R73, 0x7770, RZ ;  /* 0x00007770490f7816 */ /* 0x000fe200000000ff */
[----:B------:R-:W4:Y:S01]  /*36ac0*/  LDL.LU R18, [R1+0xc7c] ;  /* 0x000c7c0001127983 */ /* 0x000f220000300800 */
[----:B------:R-:W-:Y:S01]  /*36ad0*/  LEA.HI.X.SX32 R3, R0, R69, 0x1, P6 ;  /* 0x0000004500037211 */ /* 0x000fe200030f0eff */
[----:B------:R-:W3:Y:S01]  /*36ae0*/  LDC R17, c[0x0][0x248] ;  /* 0x00009200ff117b82 */ /* 0x000ee20000000800 */
[----:B------:R-:W-:-:S02]  /*36af0*/  IADD3 R8, P6, R10, R68, RZ ;  /* 0x000000440a087210 */ /* 0x000fc40007fde0ff */
[----:B------:R-:W-:Y:S02]  /*36b00*/  PRMT R13, R74, 0x7770, RZ ;  /* 0x000077704a0d7816 */ /* 0x000fe400000000ff */
[-C--:B------:R-:W-:Y:S01]  /*36b10*/  LEA.HI.X.SX32 R9, R10, R69.reuse, 0x1, P6 ;  /* 0x000000450a097211 */ /* 0x080fe200030f0eff */
[----:B------:R-:W-:Y:S01]  /*36b20*/  IMAD R10, R19, 0x2, R10 ;  /* 0x00000002130a7824 */ /* 0x000fe200078e020a */
[----:B------:R0:W-:Y:S01]  /*36b30*/  @P2 STG.E.U8 desc[UR28][R6.64], R15 ;  /* 0x0000000f06002986 */ /* 0x0001e2000c10111c */
[----:B-1----:R-:W-:Y:S01]  /*36b40*/  PRMT R11, R75, 0x7770, RZ ;  /* 0x000077704b0b7816 */ /* 0x002fe200000000ff */
[----:B------:R-:W1:Y:S02]  /*36b50*/  LDC R19, c[0x0][0x248] ;  /* 0x00009200ff137b82 */ /* 0x000e640000000800 */
[C---:B------:R-:W-:Y:S01]  /*36b60*/  IADD3 R4, P6, R10.reuse, R68, RZ ;  /* 0x000000440a047210 */ /* 0x040fe20007fde0ff */
[----:B------:R-:W-:Y:S03]  /*36b70*/  @P1 STG.E.U8 desc[UR28][R2.64], R13 ;  /* 0x0000000d02001986 */ /* 0x000fe6000c10111c */
[----:B------:R-:W-:Y:S01]  /*36b80*/  LEA.HI.X.SX32 R5, R10, R69, 0x1, P6 ;  /* 0x000000450a057211 */ /* 0x000fe200030f0eff */
[----:B------:R3:W-:Y:S01]  /*36b90*/  @P5 STG.E.U8 desc[UR28][R8.64], R11 ;  /* 0x0000000b08005986 */ /* 0x0007e2000c10111c */
[----:B0-----:R-:W-:Y:S01]  /*36ba0*/  IMAD R0, R21, 0x2, R10 ;  /* 0x0000000215007824 */ /* 0x001fe200078e020a */
[----:B------:R-:W-:Y:S01]  /*36bb0*/  PRMT R15, R72, 0x7771, RZ ;  /* 0x00007771480f7816 */ /* 0x000fe200000000ff */
[----:B------:R-:W0:Y:S01]  /*36bc0*/  LDC R21, c[0x0][0x248] ;  /* 0x00009200ff157b82 */ /* 0x000e220000000800 */
[----:B--2---:R-:W-:Y:S01]  /*36bd0*/  ISETP.LT.AND P2, PT, R16, UR4, !P0 ;  /* 0x0000000410007c0c */ /* 0x004fe2000c741270 */
[----:B------:R-:W-:Y:S01]  /*36be0*/  ULDC UR4, c[0x0][0x22c] ;  /* 0x00008b0000047ab9 */ /* 0x000fe20000000800 */
[----:B------:R-:W2:Y:S01]  /*36bf0*/  LDL.LU R16, [R1+0xc78] ;  /* 0x000c780001107983 */ /* 0x000ea20000300800 */
[----:B---3--:R-:W-:Y:S01]  /*36c00*/  ISETP.LT.AND P1, PT, R14, UR4, !P0 ;  /* 0x000000040e007c0c */ /* 0x008fe2000c721270 */
[----:B------:R-:W-:-:S02]  /*36c10*/  ULDC UR4, c[0x0][0x22c] ;  /* 0x00008b0000047ab9 */ /* 0x000fc40000000800 */
[----:B------:R-:W3:Y:S01]  /*36c20*/  LDL.LU R14, [R1+0xc74] ;  /* 0x000c7400010e7983 */ /* 0x000ee20000300800 */
[----:B------:R-:W-:Y:S01]  /*36c30*/  ISETP.LT.AND P6, PT, R12, UR4, !P0 ;  /* 0x000000040c007c0c */ /* 0x000fe2000c7c1270 */
[----:B------:R-:W-:Y:S02]  /*36c40*/  ULDC UR4, c[0x0][0x248] ;  /* 0x0000920000047ab9 */ /* 0x000fe40000000800 */
[----:B------:R-:W3:Y:S04]  /*36c50*/  LDL.LU R12, [R1+0xc70] ;  /* 0x000c7000010c7983 */ /* 0x000ee80000300800 */
[----:B------:R-:W3:Y:S04]  /*36c60*/  LDL.LU R8, [R1+0xc6c] ;  /* 0x000c6c0001087983 */ /* 0x000ee80000300800 */
[----:B------:R-:W3:Y:S01]  /*36c70*/  LDL.LU R10, [R1+0xb78] ;  /* 0x000b7800010a7983 */ /* 0x000ee20000300800 */
[----:B------:R-:W-:-:S04]  /*36c80*/  IADD3 R2, P5, R0, R68, RZ ;  /* 0x0000004400027210 */ /* 0x000fc80007fbe0ff */
[-C--:B------:R-:W-:Y:S01]  /*36c90*/  LEA.HI.X.SX32 R3, R0, R69.reuse, 0x1, P5 ;  /* 0x0000004500037211 */ /* 0x080fe200028f0eff */
[----:B------:R-:W-:Y:S02]  /*36ca0*/  IMAD R0, R17, 0x2, R0 ;  /* 0x0000000211007824 */ /* 0x000fe400078e0200 */
[----:B------:R-:W0:Y:S01]  /*36cb0*/  LDC R17, c[0x0][0x248] ;  /* 0x00009200ff117b82 */ /* 0x000e220000000800 */
[----:B------:R1:W-:Y:S01]  /*36cc0*/  @P3 STG.E.U8 desc[UR28][R4.64], R15 ;  /* 0x0000000f04003986 */ /* 0x0003e2000c10111c */
[----:B------:R-:W-:Y:S02]  /*36cd0*/  PRMT R13, R73, 0x7771, RZ ;  /* 0x00007771490d7816 */ /* 0x000fe400000000ff */
[----:B------:R-:W-:Y:S02]  /*36ce0*/  IADD3 R6, P3, R0, R68, RZ ;  /* 0x0000004400067210 */ /* 0x000fe40007f7e0ff */
[----:B------:R-:W-:Y:S01]  /*36cf0*/  PRMT R11, R74, 0x7771, RZ ;  /* 0x000077714a0b7816 */ /* 0x000fe200000000ff */
[----:B------:R4:W-:Y:S01]  /*36d00*/  @P4 STG.E.U8 desc[UR28][R2.64], R13 ;  /* 0x0000000d02004986 */ /* 0x0009e2000c10111c */
[----:B------:R-:W-:-:S02]  /*36d10*/  LEA.HI.X.SX32 R7, R0, R69, 0x1, P3 ;  /* 0x0000004500077211 */ /* 0x000fc400018f0eff */
[C---:B------:R-:W-:Y:S01]  /*36d20*/  ISETP.LT.AND P3, PT, R20.reuse, UR6, !P0 ;  /* 0x0000000614007c0c */ /* 0x040fe2000c761270 */
[----:B-1----:R-:W-:Y:S02]  /*36d30*/  IMAD R4, R20, UR4, RZ ;  /* 0x0000000414047c24 */ /* 0x002fe4000f8e02ff */
[----:B------:R1:W-:Y:S01]  /*36d40*/  @P2 STG.E.U8 desc[UR28][R6.64], R11 ;  /* 0x0000000b06002986 */ /* 0x0003e2000c10111c */
[----:B------:R-:W-:Y:S01]  /*36d50*/  IMAD R0, R19, 0x4, R0 ;  /* 0x0000000413007824 */ /* 0x000fe200078e0200 */
[----:B------:R-:W3:Y:S01]  /*36d60*/  LDC R15, c[0x0][0x248] ;  /* 0x00009200ff0f7b82 */ /* 0x000ee20000000800 */
[----:B------:R-:W-:Y:S01]  /*36d70*/  PRMT R9, R75, 0x7771, RZ ;  /* 0x000077714b097816 */ /* 0x000fe200000000ff */
[----:B------:R-:W-:Y:S01]  /*36d80*/  ULDC UR4, c[0x0][0x22c] ;  /* 0x00008b0000047ab9 */ /* 0x000fe20000000800 */
[----:B----4-:R-:W-:Y:S01]  /*36d90*/  IADD3 R2, P2, R4, R68, RZ ;  /* 0x0000004404027210 */ /* 0x010fe20007f5e0ff */
[----:B------:R-:W-:-:S04]  /*36da0*/  ULDC UR6, c[0x0][0x22c] ;  /* 0x00008b0000067ab9 */ /* 0x000fc80000000800 */
[----:B------:R-:W4:Y:S01]  /*36db0*/  LDC R13, c[0x0][0x248] ;  /* 0x00009200ff0d7b82 */ /* 0x000f220000000800 */
[-C--:B------:R-:W-:Y:S02]  /*36dc0*/  LEA.HI.X.SX32 R3, R4, R69.reuse, 0x1, P2 ;  /* 0x0000004504037211 */ /* 0x080fe400010f0eff */
[----:B------:R-:W-:Y:S02]  /*36dd0*/  IADD3 R4, P2, R0, R68, RZ ;  /* 0x0000004400047210 */ /* 0x000fe40007f5e0ff */
[----:B-1----:R-:W-:Y:S01]  /*36de0*/  PRMT R11, R72, 0x7772, RZ ;  /* 0x00007772480b7816 */ /* 0x002fe200000000ff */
[----:B------:R1:W-:Y:S01]  /*36df0*/  @P3 STG.E.U8 desc[UR28][R2.64], R9 ;  /* 0x0000000902003986 */ /* 0x0003e2000c10111c */
[----:B------:R-:W-:Y:S01]  /*36e00*/  LEA.HI.X.SX32 R5, R0, R69, 0x1, P2 ;  /* 0x0000004500057211 */ /* 0x000fe200010f0eff */
[----:B0-----:R-:W-:-:S04]  /*36e10*/  IMAD R0, R17, 0x2, R0 ;  /* 0x0000000211007824 */ /* 0x001fc800078e0200 */
[----:B------:R0:W-:Y:S01]  /*36e20*/  @P1 STG.E.U8 desc[UR28][R4.64], R11 ;  /* 0x0000000b04001986 */ /* 0x0001e2000c10111c */
[----:B------:R-:W-:-:S04]  /*36e30*/  IADD3 R6, P1, R0, R68, RZ ;  /* 0x0000004400067210 */ /* 0x000fc80007f3e0ff */
[----:B------:R-:W-:Y:S02]  /*36e40*/  LEA.HI.X.SX32 R7, R0, R69, 0x1, P1 ;  /* 0x0000004500077211 */ /* 0x000fe400008f0eff */
[----:B-1----:R-:W-:Y:S01]  /*36e50*/  PRMT R9, R73, 0x7772, RZ ;  /* 0x0000777249097816 */ /* 0x002fe200000000ff */
[----:B----4-:R-:W-:-:S04]  /*36e60*/  IMAD R0, R13, 0x2, R0 ;  /* 0x000000020d007824 */ /* 0x010fc800078e0200 */
[----:B------:R1:W-:Y:S01]  /*36e70*/  @P6 STG.E.U8 desc[UR28][R6.64], R9 ;  /* 0x0000000906006986 */ /* 0x0003e2000c10111c */
[----:B------:R-:W-:Y:S02]  /*36e80*/  ISETP.LT.AND P5, PT, R18, UR7, !P0 ;  /* 0x0000000712007c0c */ /* 0x000fe4000c7a1270 */
[----:B------:R-:W-:-:S04]  /*36e90*/  IADD3 R2, P6, R0, R68, RZ ;  /* 0x0000004400027210 */ /* 0x000fc80007fde0ff */
[----:B------:R-:W-:Y:S02]  /*36ea0*/  LEA.HI.X.SX32 R3, R0, R69, 0x1, P6 ;  /* 0x0000004500037211 */ /* 0x000fe400030f0eff */
[----:B------:R-:W-:Y:S02]  /*36eb0*/  PRMT R19, R74, 0x7772, RZ ;  /* 0x000077724a137816 */ /* 0x000fe400000000ff */
[----:B------:R-:W-:-:S03]  /*36ec0*/  PRMT R17, R75, 0x7772, RZ ;  /* 0x000077724b117816 */ /* 0x000fc600000000ff */
[----:B------:R4:W-:Y:S01]  /*36ed0*/  @P5 STG.E.U8 desc[UR28][R2.64], R19 ;  /* 0x0000001302005986 */ /* 0x0009e2000c10111c */
[----:B------:R-:W-:Y:S02]  /*36ee0*/  PRMT R73, R73, 0x7773, RZ ;  /* 0x0000777349497816 */ /* 0x000fe400000000ff */
[----:B------:R-:W-:Y:S02]  /*36ef0*/  PRMT R13, R74, 0x7773, RZ ;  /* 0x000077734a0d7816 */ /* 0x000fe400000000ff */
[----:B------:R-:W-:Y:S02]  /*36f00*/  PRMT R75, R75, 0x7773, RZ ;  /* 0x000077734b4b7816 */ /* 0x000fe400000000ff */
[----:B--2---:R-:W-:Y:S01]  /*36f10*/  ISETP.LT.AND P4, PT, R16, UR4, !P0 ;  /* 0x0000000410007c0c */ /* 0x004fe2000c781270 */
[----:B------:R-:W-:Y:S02]  /*36f20*/  ULDC UR4, c[0x0][0x22c] ;  /* 0x00008b0000047ab9 */ /* 0x000fe40000000800 */
[----:B---3--:R-:W-:Y:S01]  /*36f30*/  ISETP.LT.AND P3, PT, R14, UR4, !P0 ;  /* 0x000000040e007c0c */ /* 0x008fe2000c761270 */
[----:B------:R-:W-:-:S02]  /*36f40*/  ULDC UR4, c[0x0][0x22c] ;  /* 0x00008b0000047ab9 */ /* 0x000fc40000000800 */
[----:B------:R-:W-:Y:S01]  /*36f50*/  ISETP.LT.AND P2, PT, R12, UR4, !P0 ;  /* 0x000000040c007c0c */ /* 0x000fe2000c741270 */
[----:B------:R-:W-:Y:S01]  /*36f60*/  ULDC UR4, c[0x0][0x22c] ;  /* 0x00008b0000047ab9 */ /* 0x000fe20000000800 */
[----:B------:R-:W2:Y:S01]  /*36f70*/  LDC R12, c[0x0][0x248] ;  /* 0x00009200ff0c7b82 */ /* 0x000ea20000000800 */
[----:B------:R-:W-:Y:S01]  /*36f80*/  ISETP.LT.AND P1, PT, R8, UR4, !P0 ;  /* 0x0000000408007c0c */ /* 0x000fe2000c721270 */
[----:B------:R-:W-:Y:S01]  /*36f90*/  IMAD R8, R15, 0x2, R0 ;  /* 0x000000020f087824 */ /* 0x000fe200078e0200 */
[----:B------:R-:W-:-:S03]  /*36fa0*/  ULDC UR4, c[0x0][0x248] ;  /* 0x0000920000047ab9 */ /* 0x000fc60000000800 */
[----:B------:R-:W-:Y:S01]  /*36fb0*/  IMAD R0, R21, 0x2, R8 ;  /* 0x0000000215007824 */ /* 0x000fe200078e0208 */
[----:B0-----:R-:W-:-:S03]  /*36fc0*/  IADD3 R4, P6, R8, R68, RZ ;  /* 0x0000004408047210 */ /* 0x001fc60007fde0ff */
[----:B-1----:R-:W-:Y:S01]  /*36fd0*/  IMAD R9, R23, 0x2, R0 ;  /* 0x0000000217097824 */ /* 0x002fe200078e0200 */
[-C--:B------:R-:W-:Y:S01]  /*36fe0*/  LEA.HI.X.SX32 R5, R8, R69.reuse, 0x1, P6 ;  /* 0x0000004508057211 */ /* 0x080fe200030f0eff */
[----:B------:R-:W-:Y:S01]  /*36ff0*/  IMAD R11, R10, UR4, RZ ;  /* 0x000000040a0b7c24 */ /* 0x000fe2000f8e02ff */
[-C--:B------:R-:W-:Y:S02]  /*37000*/  IADD3 R6, P6, R0, R68.reuse, RZ ;  /* 0x0000004400067210 */ /* 0x080fe40007fde0ff */
[----:B------:R-:W-:Y:S01]  /*37010*/  ISETP.LT.AND P0, PT, R10, UR6, !P0 ;  /* 0x000000060a007c0c */ /* 0x000fe2000c701270 */
[----:B------:R4:W-:Y:S01]  /*37020*/  @P4 STG.E.U8 desc[UR28][R4.64], R17 ;  /* 0x0000001104004986 */ /* 0x0009e2000c10111c */
[-C--:B------:R-:W-:Y:S02]  /*37030*/  IADD3 R10, P4, R11, R68.reuse, RZ ;  /* 0x000000440b0a7210 */ /* 0x080fe40007f9e0ff */
[----:B------:R-:W-:Y:S01]  /*37040*/  IADD3 R8, P5, R9, R68, RZ ;  /* 0x0000004409087210 */ /* 0x000fe20007fbe0ff */
[----:B--2---:R-:W-:Y:S01]  /*37050*/  IMAD R12, R12, 0x2, R9 ;  /* 0x000000020c0c7824 */ /* 0x004fe200078e0209 */
[----:B------:R-:W-:-:S02]  /*37060*/  LEA.HI.X.SX32 R7, R0, R69, 0x1, P6 ;  /* 0x0000004500077211 */ /* 0x000fc400030f0eff */
[----:B------:R-:W-:Y:S02]  /*37070*/  PRMT R15, R72, 0x7773, RZ ;  /* 0x00007773480f7816 */ /* 0x000fe400000000ff */
[C---:B------:R-:W-:Y:S02]  /*37080*/  IADD3 R68, P6, R12.reuse, R68, RZ ;  /* 0x000000440c447210 */ /* 0x040fe40007fde0ff */
[-C--:B------:R-:W-:Y:S02]  /*37090*/  LEA.HI.X.SX32 R9, R9, R69.reuse, 0x1, P5 ;  /* 0x0000004509097211 */ /* 0x080fe400028f0eff */
[-C--:B------:R-:W-:Y:S02]  /*370a0*/  LEA.HI.X.SX32 R11, R11, R69.reuse, 0x1, P4 ;  /* 0x000000450b0b7211 */ /* 0x080fe400020f0eff */
[----:B------:R-:W-:Y:S01]  /*370b0*/  LEA.HI.X.SX32 R69, R12, R69, 0x1, P6 ;  /* 0x000000450c457211 */ /* 0x000fe200030f0eff */
[----:B------:R4:W-:Y:S04]  /*370c0*/  @P3 STG.E.U8 desc[UR28][R6.64], R15 ;  /* 0x0000000f06003986 */ /* 0x0009e8000c10111c */
[----:B------:R4:W-:Y:S04]  /*370d0*/  @P2 STG.E.U8 desc[UR28][R8.64], R73 ;  /* 0x0000004908002986 */ /* 0x0009e8000c10111c */
[----:B------:R4:W-:Y:S01]  /*370e0*/  @P1 STG.E.U8 desc[UR28][R68.64], R13 ;  /* 0x0000000d44001986 */ /* 0x0009e2000c10111c */
[----:B------:R-:W-:Y:S05]  /*370f0*/  @!P0 EXIT ;  /* 0x000000000000894d */ /* 0x000fea0003800000 */
[----:B------:R-:W-:Y:S01]  /*37100*/  STG.E.U8 desc[UR28][R10.64], R75 ;  /* 0x0000004b0a007986 */ /* 0x000fe2000c10111c */
[----:B------:R-:W-:Y:S05]  /*37110*/  EXIT ;  /* 0x000000000000794d */ /* 0x000fea0003800000 */
.L_x_3:
[----:B------:R-:W-:-:S00]  /*37120*/  BRA `(.L_x_3) ;  /* 0xfffffffc00fc7947 */ /* 0x000fc0000383ffff */
[----:B------:R-:W-:-:S00]  /*37130*/  NOP ;  /* 0x0000000000007918 */ /* 0x000fc00000000000 */
        /* <DEDUP_REMOVED lines=12> */
.L_x_4:


//--------------------- .nv.shared.matmul_kernel  --------------------------
	.section	.nv.shared.matmul_kernel,"aw",@nobits
	.sectionflags	@""
	.align	16
	.zero		1024


//--------------------- .nv.shared.reserved.0     --------------------------
	.section	.nv.shared.reserved.0,"aw",@nobits
	.weak		__nv_reservedSMEM_offset_0_alias
	.size		__nv_reservedSMEM_offset_0_alias, 0, 0
	.other		__nv_reservedSMEM_offset_0_alias,@"STO_CUDA_RESERVED_SHARED STV_DEFAULT"
__nv_reservedSMEM_offset_0_alias:
	.zero		0


//--------------------- .nv.constant0.matmul_kernel --------------------------
	.section	.nv.constant0.matmul_kernel,"a",@progbits
	.sectionflags	@""
	.align	4
.nv.constant0.matmul_kernel:
	.zero		608


//--------------------- SYMBOLS --------------------------

	.type		.nv.reservedSmem.offset0,@object
	.size		.nv.reservedSmem.offset0,0x4
